	.target	sm_90a

	.elftype	@"ET_EXEC"


//--------------------- .note.nv.tkinfo           --------------------------
	.section	.note.nv.tkinfo,"",@"SHT_NOTE"
	.sectionflags	@"SHF_NOTE_NV_TKINFO"
	.tkinfo
        /*0018*/ 	.word	0x00000002
        /*0030*/ 	.string	""
        /*0030*/ 	.string	"ptxas"
        /*0030*/ 	.string	"Cuda compilation tools, release 13.0, V13.0.88"
        /*0030*/ 	.string	"Build cuda_13.0.r13.0/compiler.36424714_0"
        /*0030*/ 	.string	"-arch sm_90a -m 64 "



//--------------------- .note.nv.cuinfo           --------------------------
	.section	.note.nv.cuinfo,"",@"SHT_NOTE"
	.sectionflags	@"SHF_NOTE_NV_CUINFO"
        /*0018*/ 	.short	0x0002
        /*001a*/ 	.short	0x005a
        /*001c*/ 	.short	0x0082
	.zero		2


//--------------------- .nv.info                  --------------------------
	.section	.nv.info,"",@"SHT_CUDA_INFO"
	.align	4


	//----- nvinfo : EIATTR_REGCOUNT
	.align		4
        /*0000*/ 	.byte	0x04, 0x2f
        /*0002*/ 	.short	(.L_12 - .L_11)
	.align		4
.L_11:
        /*0004*/ 	.word	index@(_ZN7cutlass13device_kernelIN5flash22FlashAttnBwdPreprocessIN4cute5tupleIJNS3_1CILi128EEENS5_ILi64EEEEEENS_6half_tEfNS_4arch4Sm80ELb1ELb1EEEEEvNT_6ParamsE)
        /*0008*/ 	.word	0x00000040


	//----- nvinfo : EIATTR_FRAME_SIZE
	.align		4
.L_12:
        /*000c*/ 	.byte	0x04, 0x11
        /*000e*/ 	.short	(.L_14 - .L_13)
	.align		4
.L_13:
        /*0010*/ 	.word	index@(_ZN7cutlass13device_kernelIN5flash22FlashAttnBwdPreprocessIN4cute5tupleIJNS3_1CILi128EEENS5_ILi64EEEEEENS_6half_tEfNS_4arch4Sm80ELb1ELb1EEEEEvNT_6ParamsE)
        /*0014*/ 	.word	0x00000000


	//----- nvinfo : EIATTR_REGCOUNT
	.align		4
.L_14:
        /*0018*/ 	.byte	0x04, 0x2f
        /*001a*/ 	.short	(.L_16 - .L_15)
	.align		4
.L_15:
        /*001c*/ 	.word	index@(_ZN7cutlass13device_kernelIN5flash19enable_sm80_to_sm89INS1_16FlashAttnBwdSm80INS1_25CollectiveMainloopBwdSm80ILi2ELi2EN4cute5tupleIJNS5_1CILi128EEES8_NS7_ILi64EEEEEENS_6half_tEfNS_4arch4Sm80ELb1ELb0ELb0ELb1ELb1ELb0ELb0ELb0ELi2ELi4ELi4ELi4ELb0EEENS1_24CollectiveEpilogueBwdGQAISA_fSD_Li256ELb1ELb1EEENS1_25SingleTileBwdLPTSchedulerILb1ELi128ELb1EEEEEEEEEvNT_6ParamsE)
        /*0020*/ 	.word	0x00000004


	//----- nvinfo : EIATTR_FRAME_SIZE
	.align		4
.L_16:
        /*0024*/ 	.byte	0x04, 0x11
        /*0026*/ 	.short	(.L_18 - .L_17)
	.align		4
.L_17:
        /*0028*/ 	.word	index@(_ZN7cutlass13device_kernelIN5flash19enable_sm80_to_sm89INS1_16FlashAttnBwdSm80INS1_25CollectiveMainloopBwdSm80ILi2ELi2EN4cute5tupleIJNS5_1CILi128EEES8_NS7_ILi64EEEEEENS_6half_tEfNS_4arch4Sm80ELb1ELb0ELb0ELb1ELb1ELb0ELb0ELb0ELi2ELi4ELi4ELi4ELb0EEENS1_24CollectiveEpilogueBwdGQAISA_fSD_Li256ELb1ELb1EEENS1_25SingleTileBwdLPTSchedulerILb1ELi128ELb1EEEEEEEEEvNT_6ParamsE)
        /*002c*/ 	.word	0x00000000


	//----- nvinfo : EIATTR_REGCOUNT
	.align		4
.L_18:
        /*0030*/ 	.byte	0x04, 0x2f
        /*0032*/ 	.short	(.L_20 - .L_19)
	.align		4
.L_19:
        /*0034*/ 	.word	index@(_ZN7cutlass13device_kernelIN5flash32FlashAttnBwdPostprocessConvertdQIN4cute5tupleIJNS3_1CILi128EEENS5_ILi64EEEEEENS_6half_tEfNS_4arch4Sm80ELi256ENS3_8TiledMMAINS3_8MMA_AtomIJNS3_28SM80_16x8x16_F32F16F16F32_TNEEEENS3_6LayoutINS4_IJNS5_ILi4EEENS5_ILi2EEENS5_ILi1EEEEEENS4_IJSJ_SH_NS5_ILi0EEEEEEEENS4_IJS7_NS5_ILi32EEENS5_ILi16EEEEEEEELb0EEEEEvNT_6ParamsE)
        /*0038*/ 	.word	0x00000038


	//----- nvinfo : EIATTR_FRAME_SIZE
	.align		4
.L_20:
        /*003c*/ 	.byte	0x04, 0x11
        /*003e*/ 	.short	(.L_22 - .L_21)
	.align		4
.L_21:
        /*0040*/ 	.word	index@(_ZN7cutlass13device_kernelIN5flash32FlashAttnBwdPostprocessConvertdQIN4cute5tupleIJNS3_1CILi128EEENS5_ILi64EEEEEENS_6half_tEfNS_4arch4Sm80ELi256ENS3_8TiledMMAINS3_8MMA_AtomIJNS3_28SM80_16x8x16_F32F16F16F32_TNEEEENS3_6LayoutINS4_IJNS5_ILi4EEENS5_ILi2EEENS5_ILi1EEEEEENS4_IJSJ_SH_NS5_ILi0EEEEEEEENS4_IJS7_NS5_ILi32EEENS5_ILi16EEEEEEEELb0EEEEEvNT_6ParamsE)
        /*0044*/ 	.word	0x00000000


	//----- nvinfo : EIATTR_REGCOUNT
	.align		4
.L_22:
        /*0048*/ 	.byte	0x04, 0x2f
        /*004a*/ 	.short	(.L_24 - .L_23)
	.align		4
.L_23:
        /*004c*/ 	.word	index@(_ZN7cutlass13device_kernelIN5flash19enable_sm80_to_sm89INS1_16FlashAttnBwdSm80INS1_25CollectiveMainloopBwdSm80ILi2ELi2EN4cute5tupleIJNS5_1CILi128EEES8_NS7_ILi64EEEEEENS_6half_tEfNS_4arch4Sm80ELb1ELb0ELb0ELb1ELb0ELb0ELb0ELb0ELi2ELi4ELi4ELi4ELb0EEENS1_24CollectiveEpilogueBwdGQAISA_fSD_Li256ELb1ELb0EEENS1_25SingleTileBwdLPTSchedulerILb1ELi128ELb0EEEEEEEEEvNT_6ParamsE)
        /*0050*/ 	.word	0x00000004


	//----- nvinfo : EIATTR_FRAME_SIZE
	.align		4
.L_24:
        /*0054*/ 	.byte	0x04, 0x11
        /*0056*/ 	.short	(.L_26 - .L_25)
	.align		4
.L_25:
        /*0058*/ 	.word	index@(_ZN7cutlass13device_kernelIN5flash19enable_sm80_to_sm89INS1_16FlashAttnBwdSm80INS1_25CollectiveMainloopBwdSm80ILi2ELi2EN4cute5tupleIJNS5_1CILi128EEES8_NS7_ILi64EEEEEENS_6half_tEfNS_4arch4Sm80ELb1ELb0ELb0ELb1ELb0ELb0ELb0ELb0ELi2ELi4ELi4ELi4ELb0EEENS1_24CollectiveEpilogueBwdGQAISA_fSD_Li256ELb1ELb0EEENS1_25SingleTileBwdLPTSchedulerILb1ELi128ELb0EEEEEEEEEvNT_6ParamsE)
        /*005c*/ 	.word	0x00000000


	//----- nvinfo : EIATTR_REGCOUNT
	.align		4
.L_26:
        /*0060*/ 	.byte	0x04, 0x2f
        /*0062*/ 	.short	(.L_28 - .L_27)
	.align		4
.L_27:
        /*0064*/ 	.word	index@(_ZN7cutlass13device_kernelIN5flash19enable_sm80_to_sm89INS1_16FlashAttnBwdSm80INS1_25CollectiveMainloopBwdSm80ILi2ELi2EN4cute5tupleIJNS5_1CILi128EEES8_NS7_ILi64EEEEEENS_6half_tEfNS_4arch4Sm80ELb1ELb0ELb0ELb1ELb1ELb0ELb0ELb0ELi2ELi4ELi4ELi4ELb0EEENS1_21CollectiveEpilogueBwdISA_SB_SD_Li256ELb1ELb0ELi2EEENS1_25SingleTileBwdLPTSchedulerILb1ELi128ELb1EEEEEEEEEvNT_6ParamsE)
        /*0068*/ 	.word	0x00000004


	//----- nvinfo : EIATTR_FRAME_SIZE
	.align		4
.L_28:
        /*006c*/ 	.byte	0x04, 0x11
        /*006e*/ 	.short	(.L_30 - .L_29)
	.align		4
.L_29:
        /*0070*/ 	.word	index@(_ZN7cutlass13device_kernelIN5flash19enable_sm80_to_sm89INS1_16FlashAttnBwdSm80INS1_25CollectiveMainloopBwdSm80ILi2ELi2EN4cute5tupleIJNS5_1CILi128EEES8_NS7_ILi64EEEEEENS_6half_tEfNS_4arch4Sm80ELb1ELb0ELb0ELb1ELb1ELb0ELb0ELb0ELi2ELi4ELi4ELi4ELb0EEENS1_21CollectiveEpilogueBwdISA_SB_SD_Li256ELb1ELb0ELi2EEENS1_25SingleTileBwdLPTSchedulerILb1ELi128ELb1EEEEEEEEEvNT_6ParamsE)
        /*0074*/ 	.word	0x00000000


	//----- nvinfo : EIATTR_REGCOUNT
	.align		4
.L_30:
        /*0078*/ 	.byte	0x04, 0x2f
        /*007a*/ 	.short	(.L_32 - .L_31)
	.align		4
.L_31:
        /*007c*/ 	.word	index@(_ZN7cutlass13device_kernelIN5flash19enable_sm80_to_sm89INS1_16FlashAttnBwdSm80INS1_25CollectiveMainloopBwdSm80ILi2ELi2EN4cute5tupleIJNS5_1CILi128EEES8_NS7_ILi64EEEEEENS_6half_tEfNS_4arch4Sm80ELb1ELb0ELb0ELb1ELb0ELb0ELb0ELb0ELi2ELi4ELi4ELi4ELb0EEENS1_21CollectiveEpilogueBwdISA_SB_SD_Li256ELb1ELb0ELi2EEENS1_25SingleTileBwdLPTSchedulerILb1ELi128ELb0EEEEEEEEEvNT_6ParamsE)
        /*0080*/ 	.word	0x00000004


	//----- nvinfo : EIATTR_FRAME_SIZE
	.align		4
.L_32:
        /*0084*/ 	.byte	0x04, 0x11
        /*0086*/ 	.short	(.L_34 - .L_33)
	.align		4
.L_33:
        /*0088*/ 	.word	index@(_ZN7cutlass13device_kernelIN5flash19enable_sm80_to_sm89INS1_16FlashAttnBwdSm80INS1_25CollectiveMainloopBwdSm80ILi2ELi2EN4cute5tupleIJNS5_1CILi128EEES8_NS7_ILi64EEEEEENS_6half_tEfNS_4arch4Sm80ELb1ELb0ELb0ELb1ELb0ELb0ELb0ELb0ELi2ELi4ELi4ELi4ELb0EEENS1_21CollectiveEpilogueBwdISA_SB_SD_Li256ELb1ELb0ELi2EEENS1_25SingleTileBwdLPTSchedulerILb1ELi128ELb0EEEEEEEEEvNT_6ParamsE)
        /*008c*/ 	.word	0x00000000


	//----- nvinfo : EIATTR_REGCOUNT
	.align		4
.L_34:
        /*0090*/ 	.byte	0x04, 0x2f
        /*0092*/ 	.short	(.L_36 - .L_35)
	.align		4
.L_35:
        /*0094*/ 	.word	index@(_ZN7cutlass13device_kernelIN5flash22FlashAttnBwdPreprocessIN4cute5tupleIJNS3_1CILi128EEENS5_ILi64EEEEEENS_6half_tEfNS_4arch4Sm80ELb1ELb0EEEEEvNT_6ParamsE)
        /*0098*/ 	.word	0x00000040


	//----- nvinfo : EIATTR_FRAME_SIZE
	.align		4
.L_36:
        /*009c*/ 	.byte	0x04, 0x11
        /*009e*/ 	.short	(.L_38 - .L_37)
	.align		4
.L_37:
        /*00a0*/ 	.word	index@(_ZN7cutlass13device_kernelIN5flash22FlashAttnBwdPreprocessIN4cute5tupleIJNS3_1CILi128EEENS5_ILi64EEEEEENS_6half_tEfNS_4arch4Sm80ELb1ELb0EEEEEvNT_6ParamsE)
        /*00a4*/ 	.word	0x00000000


	//----- nvinfo : EIATTR_REGCOUNT
	.align		4
.L_38:
        /*00a8*/ 	.byte	0x04, 0x2f
        /*00aa*/ 	.short	(.L_40 - .L_39)
	.align		4
.L_39:
        /*00ac*/ 	.word	index@(_ZN7cutlass13device_kernelIN5flash19enable_sm80_to_sm89INS1_16FlashAttnBwdSm80INS1_25CollectiveMainloopBwdSm80ILi2ELi2EN4cute5tupleIJNS5_1CILi128EEES8_NS7_ILi64EEEEEENS_6half_tEfNS_4arch4Sm80ELb1ELb0ELb0ELb0ELb1ELb0ELb0ELb0ELi2ELi4ELi4ELi4ELb0EEENS1_24CollectiveEpilogueBwdGQAISA_fSD_Li256ELb0ELb1EEENS1_25SingleTileBwdLPTSchedulerILb0ELi128ELb1EEEEEEEEEvNT_6ParamsE)
        /*00b0*/ 	.word	0x00000004


	//----- nvinfo : EIATTR_FRAME_SIZE
	.align		4
.L_40:
        /*00b4*/ 	.byte	0x04, 0x11
        /*00b6*/ 	.short	(.L_42 - .L_41)
	.align		4
.L_41:
        /*00b8*/ 	.word	index@(_ZN7cutlass13device_kernelIN5flash19enable_sm80_to_sm89INS1_16FlashAttnBwdSm80INS1_25CollectiveMainloopBwdSm80ILi2ELi2EN4cute5tupleIJNS5_1CILi128EEES8_NS7_ILi64EEEEEENS_6half_tEfNS_4arch4Sm80ELb1ELb0ELb0ELb0ELb1ELb0ELb0ELb0ELi2ELi4ELi4ELi4ELb0EEENS1_24CollectiveEpilogueBwdGQAISA_fSD_Li256ELb0ELb1EEENS1_25SingleTileBwdLPTSchedulerILb0ELi128ELb1EEEEEEEEEvNT_6ParamsE)
        /*00bc*/ 	.word	0x00000000


	//----- nvinfo : EIATTR_REGCOUNT
	.align		4
.L_42:
        /*00c0*/ 	.byte	0x04, 0x2f
        /*00c2*/ 	.short	(.L_44 - .L_43)
	.align		4
.L_43:
        /*00c4*/ 	.word	index@(_ZN7cutlass13device_kernelIN5flash19enable_sm80_to_sm89INS1_16FlashAttnBwdSm80INS1_25CollectiveMainloopBwdSm80ILi2ELi2EN4cute5tupleIJNS5_1CILi128EEES8_NS7_ILi64EEEEEENS_6half_tEfNS_4arch4Sm80ELb1ELb0ELb0ELb0ELb0ELb0ELb0ELb0ELi2ELi4ELi4ELi4ELb0EEENS1_24CollectiveEpilogueBwdGQAISA_fSD_Li256ELb0ELb0EEENS1_25SingleTileBwdLPTSchedulerILb0ELi128ELb0EEEEEEEEEvNT_6ParamsE)
        /*00c8*/ 	.word	0x00000004


	//----- nvinfo : EIATTR_FRAME_SIZE
	.align		4
.L_44:
        /*00cc*/ 	.byte	0x04, 0x11
        /*00ce*/ 	.short	(.L_46 - .L_45)
	.align		4
.L_45:
        /*00d0*/ 	.word	index@(_ZN7cutlass13device_kernelIN5flash19enable_sm80_to_sm89INS1_16FlashAttnBwdSm80INS1_25CollectiveMainloopBwdSm80ILi2ELi2EN4cute5tupleIJNS5_1CILi128EEES8_NS7_ILi64EEEEEENS_6half_tEfNS_4arch4Sm80ELb1ELb0ELb0ELb0ELb0ELb0ELb0ELb0ELi2ELi4ELi4ELi4ELb0EEENS1_24CollectiveEpilogueBwdGQAISA_fSD_Li256ELb0ELb0EEENS1_25SingleTileBwdLPTSchedulerILb0ELi128ELb0EEEEEEEEEvNT_6ParamsE)
        /*00d4*/ 	.word	0x00000000


	//----- nvinfo : EIATTR_REGCOUNT
	.align		4
.L_46:
        /*00d8*/ 	.byte	0x04, 0x2f
        /*00da*/ 	.short	(.L_48 - .L_47)
	.align		4
.L_47:
        /*00dc*/ 	.word	index@(_ZN7cutlass13device_kernelIN5flash19enable_sm80_to_sm89INS1_16FlashAttnBwdSm80INS1_25CollectiveMainloopBwdSm80ILi2ELi2EN4cute5tupleIJNS5_1CILi128EEES8_NS7_ILi64EEEEEENS_6half_tEfNS_4arch4Sm80ELb1ELb0ELb0ELb0ELb1ELb0ELb0ELb0ELi2ELi4ELi4ELi4ELb0EEENS1_21CollectiveEpilogueBwdISA_SB_SD_Li256ELb0ELb0ELi2EEENS1_25SingleTileBwdLPTSchedulerILb0ELi128ELb1EEEEEEEEEvNT_6ParamsE)
        /*00e0*/ 	.word	0x00000004


	//----- nvinfo : EIATTR_FRAME_SIZE
	.align		4
.L_48:
        /*00e4*/ 	.byte	0x04, 0x11
        /*00e6*/ 	.short	(.L_50 - .L_49)
	.align		4
.L_49:
        /*00e8*/ 	.word	index@(_ZN7cutlass13device_kernelIN5flash19enable_sm80_to_sm89INS1_16FlashAttnBwdSm80INS1_25CollectiveMainloopBwdSm80ILi2ELi2EN4cute5tupleIJNS5_1CILi128EEES8_NS7_ILi64EEEEEENS_6half_tEfNS_4arch4Sm80ELb1ELb0ELb0ELb0ELb1ELb0ELb0ELb0ELi2ELi4ELi4ELi4ELb0EEENS1_21CollectiveEpilogueBwdISA_SB_SD_Li256ELb0ELb0ELi2EEENS1_25SingleTileBwdLPTSchedulerILb0ELi128ELb1EEEEEEEEEvNT_6ParamsE)
        /*00ec*/ 	.word	0x00000000


	//----- nvinfo : EIATTR_REGCOUNT
	.align		4
.L_50:
        /*00f0*/ 	.byte	0x04, 0x2f
        /*00f2*/ 	.short	(.L_52 - .L_51)
	.align		4
.L_51:
        /*00f4*/ 	.word	index@(_ZN7cutlass13device_kernelIN5flash19enable_sm80_to_sm89INS1_16FlashAttnBwdSm80INS1_25CollectiveMainloopBwdSm80ILi2ELi2EN4cute5tupleIJNS5_1CILi128EEES8_NS7_ILi64EEEEEENS_6half_tEfNS_4arch4Sm80ELb1ELb0ELb0ELb0ELb0ELb0ELb0ELb0ELi2ELi4ELi4ELi4ELb0EEENS1_21CollectiveEpilogueBwdISA_SB_SD_Li256ELb0ELb0ELi2EEENS1_25SingleTileBwdLPTSchedulerILb0ELi128ELb0EEEEEEEEEvNT_6ParamsE)
        /*00f8*/ 	.word	0x00000004


	//----- nvinfo : EIATTR_FRAME_SIZE
	.align		4
.L_52:
        /*00fc*/ 	.byte	0x04, 0x11
        /*00fe*/ 	.short	(.L_54 - .L_53)
	.align		4
.L_53:
        /*0100*/ 	.word	index@(_ZN7cutlass13device_kernelIN5flash19enable_sm80_to_sm89INS1_16FlashAttnBwdSm80INS1_25CollectiveMainloopBwdSm80ILi2ELi2EN4cute5tupleIJNS5_1CILi128EEES8_NS7_ILi64EEEEEENS_6half_tEfNS_4arch4Sm80ELb1ELb0ELb0ELb0ELb0ELb0ELb0ELb0ELi2ELi4ELi4ELi4ELb0EEENS1_21CollectiveEpilogueBwdISA_SB_SD_Li256ELb0ELb0ELi2EEENS1_25SingleTileBwdLPTSchedulerILb0ELi128ELb0EEEEEEEEEvNT_6ParamsE)
        /*0104*/ 	.word	0x00000000


	//----- nvinfo : EIATTR_REGCOUNT
	.align		4
.L_54:
        /*0108*/ 	.byte	0x04, 0x2f
        /*010a*/ 	.short	(.L_56 - .L_55)
	.align		4
.L_55:
        /*010c*/ 	.word	index@(_ZN7cutlass13device_kernelIN5flash19enable_sm80_to_sm89INS1_16FlashAttnBwdSm80INS1_25CollectiveMainloopBwdSm80ILi2ELi2EN4cute5tupleIJNS5_1CILi128EEES8_NS7_ILi64EEEEEENS_6half_tEfNS_4arch4Sm80ELb0ELb1ELb0ELb1ELb1ELb0ELb0ELb0ELi2ELi4ELi4ELi4ELb0EEENS1_24CollectiveEpilogueBwdGQAISA_fSD_Li256ELb1ELb1EEENS1_19SingleTileSchedulerILb1ELb0ELb0ELi128EEEEEEEEEvNT_6ParamsE)
        /*0110*/ 	.word	0x00000004


	//----- nvinfo : EIATTR_FRAME_SIZE
	.align		4
.L_56:
        /*0114*/ 	.byte	0x04, 0x11
        /*0116*/ 	.short	(.L_58 - .L_57)
	.align		4
.L_57:
        /*0118*/ 	.word	index@(_ZN7cutlass13device_kernelIN5flash19enable_sm80_to_sm89INS1_16FlashAttnBwdSm80INS1_25CollectiveMainloopBwdSm80ILi2ELi2EN4cute5tupleIJNS5_1CILi128EEES8_NS7_ILi64EEEEEENS_6half_tEfNS_4arch4Sm80ELb0ELb1ELb0ELb1ELb1ELb0ELb0ELb0ELi2ELi4ELi4ELi4ELb0EEENS1_24CollectiveEpilogueBwdGQAISA_fSD_Li256ELb1ELb1EEENS1_19SingleTileSchedulerILb1ELb0ELb0ELi128EEEEEEEEEvNT_6ParamsE)
        /*011c*/ 	.word	0x00000000


	//----- nvinfo : EIATTR_REGCOUNT
	.align		4
.L_58:
        /*0120*/ 	.byte	0x04, 0x2f
        /*0122*/ 	.short	(.L_60 - .L_59)
	.align		4
.L_59:
        /*0124*/ 	.word	index@(_ZN7cutlass13device_kernelIN5flash19enable_sm80_to_sm89INS1_16FlashAttnBwdSm80INS1_25CollectiveMainloopBwdSm80ILi2ELi2EN4cute5tupleIJNS5_1CILi128EEES8_NS7_ILi64EEEEEENS_6half_tEfNS_4arch4Sm80ELb0ELb1ELb0ELb1ELb0ELb0ELb0ELb0ELi2ELi4ELi4ELi4ELb0EEENS1_24CollectiveEpilogueBwdGQAISA_fSD_Li256ELb1ELb0EEENS1_19SingleTileSchedulerILb1ELb0ELb0ELi128EEEEEEEEEvNT_6ParamsE)
        /*0128*/ 	.word	0x00000004


	//----- nvinfo : EIATTR_FRAME_SIZE
	.align		4
.L_60:
        /*012c*/ 	.byte	0x04, 0x11
        /*012e*/ 	.short	(.L_62 - .L_61)
	.align		4
.L_61:
        /*0130*/ 	.word	index@(_ZN7cutlass13device_kernelIN5flash19enable_sm80_to_sm89INS1_16FlashAttnBwdSm80INS1_25CollectiveMainloopBwdSm80ILi2ELi2EN4cute5tupleIJNS5_1CILi128EEES8_NS7_ILi64EEEEEENS_6half_tEfNS_4arch4Sm80ELb0ELb1ELb0ELb1ELb0ELb0ELb0ELb0ELi2ELi4ELi4ELi4ELb0EEENS1_24CollectiveEpilogueBwdGQAISA_fSD_Li256ELb1ELb0EEENS1_19SingleTileSchedulerILb1ELb0ELb0ELi128EEEEEEEEEvNT_6ParamsE)
        /*0134*/ 	.word	0x00000000


	//----- nvinfo : EIATTR_REGCOUNT
	.align		4
.L_62:
        /*0138*/ 	.byte	0x04, 0x2f
        /*013a*/ 	.short	(.L_64 - .L_63)
	.align		4
.L_63:
        /*013c*/ 	.word	index@(_ZN7cutlass13device_kernelIN5flash19enable_sm80_to_sm89INS1_16FlashAttnBwdSm80INS1_25CollectiveMainloopBwdSm80ILi2ELi2EN4cute5tupleIJNS5_1CILi128EEES8_NS7_ILi64EEEEEENS_6half_tEfNS_4arch4Sm80ELb0ELb1ELb0ELb1ELb1ELb0ELb0ELb0ELi2ELi4ELi4ELi4ELb0EEENS1_21CollectiveEpilogueBwdISA_SB_SD_Li256ELb1ELb0ELi2EEENS1_19SingleTileSchedulerILb1ELb0ELb0ELi128EEEEEEEEEvNT_6ParamsE)
        /*0140*/ 	.word	0x00000004


	//----- nvinfo : EIATTR_FRAME_SIZE
	.align		4
.L_64:
        /*0144*/ 	.byte	0x04, 0x11
        /*0146*/ 	.short	(.L_66 - .L_65)
	.align		4
.L_65:
        /*0148*/ 	.word	index@(_ZN7cutlass13device_kernelIN5flash19enable_sm80_to_sm89INS1_16FlashAttnBwdSm80INS1_25CollectiveMainloopBwdSm80ILi2ELi2EN4cute5tupleIJNS5_1CILi128EEES8_NS7_ILi64EEEEEENS_6half_tEfNS_4arch4Sm80ELb0ELb1ELb0ELb1ELb1ELb0ELb0ELb0ELi2ELi4ELi4ELi4ELb0EEENS1_21CollectiveEpilogueBwdISA_SB_SD_Li256ELb1ELb0ELi2EEENS1_19SingleTileSchedulerILb1ELb0ELb0ELi128EEEEEEEEEvNT_6ParamsE)
        /*014c*/ 	.word	0x00000000


	//----- nvinfo : EIATTR_REGCOUNT
	.align		4
.L_66:
        /*0150*/ 	.byte	0x04, 0x2f
        /*0152*/ 	.short	(.L_68 - .L_67)
	.align		4
.L_67:
        /*0154*/ 	.word	index@(_ZN7cutlass13device_kernelIN5flash19enable_sm80_to_sm89INS1_16FlashAttnBwdSm80INS1_25CollectiveMainloopBwdSm80ILi2ELi2EN4cute5tupleIJNS5_1CILi128EEES8_NS7_ILi64EEEEEENS_6half_tEfNS_4arch4Sm80ELb0ELb1ELb0ELb1ELb0ELb0ELb0ELb0ELi2ELi4ELi4ELi4ELb0EEENS1_21CollectiveEpilogueBwdISA_SB_SD_Li256ELb1ELb0ELi2EEENS1_19SingleTileSchedulerILb1ELb0ELb0ELi128EEEEEEEEEvNT_6ParamsE)
        /*0158*/ 	.word	0x00000004


	//----- nvinfo : EIATTR_FRAME_SIZE
	.align		4
.L_68:
        /*015c*/ 	.byte	0x04, 0x11
        /*015e*/ 	.short	(.L_70 - .L_69)
	.align		4
.L_69:
        /*0160*/ 	.word	index@(_ZN7cutlass13device_kernelIN5flash19enable_sm80_to_sm89INS1_16FlashAttnBwdSm80INS1_25CollectiveMainloopBwdSm80ILi2ELi2EN4cute5tupleIJNS5_1CILi128EEES8_NS7_ILi64EEEEEENS_6half_tEfNS_4arch4Sm80ELb0ELb1ELb0ELb1ELb0ELb0ELb0ELb0ELi2ELi4ELi4ELi4ELb0EEENS1_21CollectiveEpilogueBwdISA_SB_SD_Li256ELb1ELb0ELi2EEENS1_19SingleTileSchedulerILb1ELb0ELb0ELi128EEEEEEEEEvNT_6ParamsE)
        /*0164*/ 	.word	0x00000000


	//----- nvinfo : EIATTR_REGCOUNT
	.align		4
.L_70:
        /*0168*/ 	.byte	0x04, 0x2f
        /*016a*/ 	.short	(.L_72 - .L_71)
	.align		4
.L_71:
        /*016c*/ 	.word	index@(_ZN7cutlass13device_kernelIN5flash19enable_sm80_to_sm89INS1_16FlashAttnBwdSm80INS1_25CollectiveMainloopBwdSm80ILi2ELi2EN4cute5tupleIJNS5_1CILi128EEES8_NS7_ILi64EEEEEENS_6half_tEfNS_4arch4Sm80ELb0ELb1ELb0ELb0ELb1ELb0ELb0ELb0ELi2ELi4ELi4ELi4ELb0EEENS1_24CollectiveEpilogueBwdGQAISA_fSD_Li256ELb0ELb1EEENS1_19SingleTileSchedulerILb0ELb0ELb0ELi128EEEEEEEEEvNT_6ParamsE)
        /*0170*/ 	.word	0x00000004


	//----- nvinfo : EIATTR_FRAME_SIZE
	.align		4
.L_72:
        /*0174*/ 	.byte	0x04, 0x11
        /*0176*/ 	.short	(.L_74 - .L_73)
	.align		4
.L_73:
        /*0178*/ 	.word	index@(_ZN7cutlass13device_kernelIN5flash19enable_sm80_to_sm89INS1_16FlashAttnBwdSm80INS1_25CollectiveMainloopBwdSm80ILi2ELi2EN4cute5tupleIJNS5_1CILi128EEES8_NS7_ILi64EEEEEENS_6half_tEfNS_4arch4Sm80ELb0ELb1ELb0ELb0ELb1ELb0ELb0ELb0ELi2ELi4ELi4ELi4ELb0EEENS1_24CollectiveEpilogueBwdGQAISA_fSD_Li256ELb0ELb1EEENS1_19SingleTileSchedulerILb0ELb0ELb0ELi128EEEEEEEEEvNT_6ParamsE)
        /*017c*/ 	.word	0x00000000


	//----- nvinfo : EIATTR_REGCOUNT
	.align		4
.L_74:
        /*0180*/ 	.byte	0x04, 0x2f
        /*0182*/ 	.short	(.L_76 - .L_75)
	.align		4
.L_75:
        /*0184*/ 	.word	index@(_ZN7cutlass13device_kernelIN5flash19enable_sm80_to_sm89INS1_16FlashAttnBwdSm80INS1_25CollectiveMainloopBwdSm80ILi2ELi2EN4cute5tupleIJNS5_1CILi128EEES8_NS7_ILi64EEEEEENS_6half_tEfNS_4arch4Sm80ELb0ELb1ELb0ELb0ELb0ELb0ELb0ELb0ELi2ELi4ELi4ELi4ELb0EEENS1_24CollectiveEpilogueBwdGQAISA_fSD_Li256ELb0ELb0EEENS1_19SingleTileSchedulerILb0ELb0ELb0ELi128EEEEEEEEEvNT_6ParamsE)
        /*0188*/ 	.word	0x00000004


	//----- nvinfo : EIATTR_FRAME_SIZE
	.align		4
.L_76:
        /*018c*/ 	.byte	0x04, 0x11
        /*018e*/ 	.short	(.L_78 - .L_77)
	.align		4
.L_77:
        /*0190*/ 	.word	index@(_ZN7cutlass13device_kernelIN5flash19enable_sm80_to_sm89INS1_16FlashAttnBwdSm80INS1_25CollectiveMainloopBwdSm80ILi2ELi2EN4cute5tupleIJNS5_1CILi128EEES8_NS7_ILi64EEEEEENS_6half_tEfNS_4arch4Sm80ELb0ELb1ELb0ELb0ELb0ELb0ELb0ELb0ELi2ELi4ELi4ELi4ELb0EEENS1_24CollectiveEpilogueBwdGQAISA_fSD_Li256ELb0ELb0EEENS1_19SingleTileSchedulerILb0ELb0ELb0ELi128EEEEEEEEEvNT_6ParamsE)
        /*0194*/ 	.word	0x00000000


	//----- nvinfo : EIATTR_REGCOUNT
	.align		4
.L_78:
        /*0198*/ 	.byte	0x04, 0x2f
        /*019a*/ 	.short	(.L_80 - .L_79)
	.align		4
.L_79:
        /*019c*/ 	.word	index@(_ZN7cutlass13device_kernelIN5flash19enable_sm80_to_sm89INS1_16FlashAttnBwdSm80INS1_25CollectiveMainloopBwdSm80ILi2ELi2EN4cute5tupleIJNS5_1CILi128EEES8_NS7_ILi64EEEEEENS_6half_tEfNS_4arch4Sm80ELb0ELb1ELb0ELb0ELb1ELb0ELb0ELb0ELi2ELi4ELi4ELi4ELb0EEENS1_21CollectiveEpilogueBwdISA_SB_SD_Li256ELb0ELb0ELi2EEENS1_19SingleTileSchedulerILb0ELb0ELb0ELi128EEEEEEEEEvNT_6ParamsE)
        /*01a0*/ 	.word	0x00000004


	//----- nvinfo : EIATTR_FRAME_SIZE
	.align		4
.L_80:
        /*01a4*/ 	.byte	0x04, 0x11
        /*01a6*/ 	.short	(.L_82 - .L_81)
	.align		4
.L_81:
        /*01a8*/ 	.word	index@(_ZN7cutlass13device_kernelIN5flash19enable_sm80_to_sm89INS1_16FlashAttnBwdSm80INS1_25CollectiveMainloopBwdSm80ILi2ELi2EN4cute5tupleIJNS5_1CILi128EEES8_NS7_ILi64EEEEEENS_6half_tEfNS_4arch4Sm80ELb0ELb1ELb0ELb0ELb1ELb0ELb0ELb0ELi2ELi4ELi4ELi4ELb0EEENS1_21CollectiveEpilogueBwdISA_SB_SD_Li256ELb0ELb0ELi2EEENS1_19SingleTileSchedulerILb0ELb0ELb0ELi128EEEEEEEEEvNT_6ParamsE)
        /*01ac*/ 	.word	0x00000000


	//----- nvinfo : EIATTR_REGCOUNT
	.align		4
.L_82:
        /*01b0*/ 	.byte	0x04, 0x2f
        /*01b2*/ 	.short	(.L_84 - .L_83)
	.align		4
.L_83:
        /*01b4*/ 	.word	index@(_ZN7cutlass13device_kernelIN5flash19enable_sm80_to_sm89INS1_16FlashAttnBwdSm80INS1_25CollectiveMainloopBwdSm80ILi2ELi2EN4cute5tupleIJNS5_1CILi128EEES8_NS7_ILi64EEEEEENS_6half_tEfNS_4arch4Sm80ELb0ELb1ELb0ELb0ELb0ELb0ELb0ELb0ELi2ELi4ELi4ELi4ELb0EEENS1_21CollectiveEpilogueBwdISA_SB_SD_Li256ELb0ELb0ELi2EEENS1_19SingleTileSchedulerILb0ELb0ELb0ELi128EEEEEEEEEvNT_6ParamsE)
        /*01b8*/ 	.word	0x00000004


	//----- nvinfo : EIATTR_FRAME_SIZE
	.align		4
.L_84:
        /*01bc*/ 	.byte	0x04, 0x11
        /*01be*/ 	.short	(.L_86 - .L_85)
	.align		4
.L_85:
        /*01c0*/ 	.word	index@(_ZN7cutlass13device_kernelIN5flash19enable_sm80_to_sm89INS1_16FlashAttnBwdSm80INS1_25CollectiveMainloopBwdSm80ILi2ELi2EN4cute5tupleIJNS5_1CILi128EEES8_NS7_ILi64EEEEEENS_6half_tEfNS_4arch4Sm80ELb0ELb1ELb0ELb0ELb0ELb0ELb0ELb0ELi2ELi4ELi4ELi4ELb0EEENS1_21CollectiveEpilogueBwdISA_SB_SD_Li256ELb0ELb0ELi2EEENS1_19SingleTileSchedulerILb0ELb0ELb0ELi128EEEEEEEEEvNT_6ParamsE)
        /*01c4*/ 	.word	0x00000000


	//----- nvinfo : EIATTR_REGCOUNT
	.align		4
.L_86:
        /*01c8*/ 	.byte	0x04, 0x2f
        /*01ca*/ 	.short	(.L_88 - .L_87)
	.align		4
.L_87:
        /*01cc*/ 	.word	index@(_ZN7cutlass13device_kernelIN5flash19enable_sm80_to_sm89INS1_16FlashAttnBwdSm80INS1_25CollectiveMainloopBwdSm80ILi2ELi2EN4cute5tupleIJNS5_1CILi128EEES8_NS7_ILi64EEEEEENS_6half_tEfNS_4arch4Sm80ELb0ELb0ELb0ELb1ELb1ELb0ELb0ELb0ELi2ELi4ELi4ELi4ELb0EEENS1_24CollectiveEpilogueBwdGQAISA_fSD_Li256ELb1ELb1EEENS1_19SingleTileSchedulerILb1ELb0ELb0ELi128EEEEEEEEEvNT_6ParamsE)
        /*01d0*/ 	.word	0x00000004


	//----- nvinfo : EIATTR_FRAME_SIZE
	.align		4
.L_88:
        /*01d4*/ 	.byte	0x04, 0x11
        /*01d6*/ 	.short	(.L_90 - .L_89)
	.align		4
.L_89:
        /*01d8*/ 	.word	index@(_ZN7cutlass13device_kernelIN5flash19enable_sm80_to_sm89INS1_16FlashAttnBwdSm80INS1_25CollectiveMainloopBwdSm80ILi2ELi2EN4cute5tupleIJNS5_1CILi128EEES8_NS7_ILi64EEEEEENS_6half_tEfNS_4arch4Sm80ELb0ELb0ELb0ELb1ELb1ELb0ELb0ELb0ELi2ELi4ELi4ELi4ELb0EEENS1_24CollectiveEpilogueBwdGQAISA_fSD_Li256ELb1ELb1EEENS1_19SingleTileSchedulerILb1ELb0ELb0ELi128EEEEEEEEEvNT_6ParamsE)
        /*01dc*/ 	.word	0x00000000


	//----- nvinfo : EIATTR_REGCOUNT
	.align		4
.L_90:
        /*01e0*/ 	.byte	0x04, 0x2f
        /*01e2*/ 	.short	(.L_92 - .L_91)
	.align		4
.L_91:
        /*01e4*/ 	.word	index@(_ZN7cutlass13device_kernelIN5flash19enable_sm80_to_sm89INS1_16FlashAttnBwdSm80INS1_25CollectiveMainloopBwdSm80ILi2ELi2EN4cute5tupleIJNS5_1CILi128EEES8_NS7_ILi64EEEEEENS_6half_tEfNS_4arch4Sm80ELb0ELb0ELb0ELb1ELb0ELb0ELb0ELb0ELi2ELi4ELi4ELi4ELb0EEENS1_24CollectiveEpilogueBwdGQAISA_fSD_Li256ELb1ELb0EEENS1_19SingleTileSchedulerILb1ELb0ELb0ELi128EEEEEEEEEvNT_6ParamsE)
        /*01e8*/ 	.word	0x00000004


	//----- nvinfo : EIATTR_FRAME_SIZE
	.align		4
.L_92:
        /*01ec*/ 	.byte	0x04, 0x11
        /*01ee*/ 	.short	(.L_94 - .L_93)
	.align		4
.L_93:
        /*01f0*/ 	.word	index@(_ZN7cutlass13device_kernelIN5flash19enable_sm80_to_sm89INS1_16FlashAttnBwdSm80INS1_25CollectiveMainloopBwdSm80ILi2ELi2EN4cute5tupleIJNS5_1CILi128EEES8_NS7_ILi64EEEEEENS_6half_tEfNS_4arch4Sm80ELb0ELb0ELb0ELb1ELb0ELb0ELb0ELb0ELi2ELi4ELi4ELi4ELb0EEENS1_24CollectiveEpilogueBwdGQAISA_fSD_Li256ELb1ELb0EEENS1_19SingleTileSchedulerILb1ELb0ELb0ELi128EEEEEEEEEvNT_6ParamsE)
        /*01f4*/ 	.word	0x00000000


	//----- nvinfo : EIATTR_REGCOUNT
	.align		4
.L_94:
        /*01f8*/ 	.byte	0x04, 0x2f
        /*01fa*/ 	.short	(.L_96 - .L_95)
	.align		4
.L_95:
        /*01fc*/ 	.word	index@(_ZN7cutlass13device_kernelIN5flash19enable_sm80_to_sm89INS1_16FlashAttnBwdSm80INS1_25CollectiveMainloopBwdSm80ILi2ELi2EN4cute5tupleIJNS5_1CILi128EEES8_NS7_ILi64EEEEEENS_6half_tEfNS_4arch4Sm80ELb0ELb0ELb0ELb1ELb1ELb0ELb0ELb0ELi2ELi4ELi4ELi4ELb0EEENS1_21CollectiveEpilogueBwdISA_SB_SD_Li256ELb1ELb0ELi2EEENS1_19SingleTileSchedulerILb1ELb0ELb0ELi128EEEEEEEEEvNT_6ParamsE)
        /*0200*/ 	.word	0x00000004


	//----- nvinfo : EIATTR_FRAME_SIZE
	.align		4
.L_96:
        /*0204*/ 	.byte	0x04, 0x11
        /*0206*/ 	.short	(.L_98 - .L_97)
	.align		4
.L_97:
        /*0208*/ 	.word	index@(_ZN7cutlass13device_kernelIN5flash19enable_sm80_to_sm89INS1_16FlashAttnBwdSm80INS1_25CollectiveMainloopBwdSm80ILi2ELi2EN4cute5tupleIJNS5_1CILi128EEES8_NS7_ILi64EEEEEENS_6half_tEfNS_4arch4Sm80ELb0ELb0ELb0ELb1ELb1ELb0ELb0ELb0ELi2ELi4ELi4ELi4ELb0EEENS1_21CollectiveEpilogueBwdISA_SB_SD_Li256ELb1ELb0ELi2EEENS1_19SingleTileSchedulerILb1ELb0ELb0ELi128EEEEEEEEEvNT_6ParamsE)
        /*020c*/ 	.word	0x00000000


	//----- nvinfo : EIATTR_REGCOUNT
	.align		4
.L_98:
        /*0210*/ 	.byte	0x04, 0x2f
        /*0212*/ 	.short	(.L_100 - .L_99)
	.align		4
.L_99:
        /*0214*/ 	.word	index@(_ZN7cutlass13device_kernelIN5flash19enable_sm80_to_sm89INS1_16FlashAttnBwdSm80INS1_25CollectiveMainloopBwdSm80ILi2ELi2EN4cute5tupleIJNS5_1CILi128EEES8_NS7_ILi64EEEEEENS_6half_tEfNS_4arch4Sm80ELb0ELb0ELb0ELb1ELb0ELb0ELb0ELb0ELi2ELi4ELi4ELi4ELb0EEENS1_21CollectiveEpilogueBwdISA_SB_SD_Li256ELb1ELb0ELi2EEENS1_19SingleTileSchedulerILb1ELb0ELb0ELi128EEEEEEEEEvNT_6ParamsE)
        /*0218*/ 	.word	0x00000004


	//----- nvinfo : EIATTR_FRAME_SIZE
	.align		4
.L_100:
        /*021c*/ 	.byte	0x04, 0x11
        /*021e*/ 	.short	(.L_102 - .L_101)
	.align		4
.L_101:
        /*0220*/ 	.word	index@(_ZN7cutlass13device_kernelIN5flash19enable_sm80_to_sm89INS1_16FlashAttnBwdSm80INS1_25CollectiveMainloopBwdSm80ILi2ELi2EN4cute5tupleIJNS5_1CILi128EEES8_NS7_ILi64EEEEEENS_6half_tEfNS_4arch4Sm80ELb0ELb0ELb0ELb1ELb0ELb0ELb0ELb0ELi2ELi4ELi4ELi4ELb0EEENS1_21CollectiveEpilogueBwdISA_SB_SD_Li256ELb1ELb0ELi2EEENS1_19SingleTileSchedulerILb1ELb0ELb0ELi128EEEEEEEEEvNT_6ParamsE)
        /*0224*/ 	.word	0x00000000


	//----- nvinfo : EIATTR_REGCOUNT
	.align		4
.L_102:
        /*0228*/ 	.byte	0x04, 0x2f
        /*022a*/ 	.short	(.L_104 - .L_103)
	.align		4
.L_103:
        /*022c*/ 	.word	index@(_ZN7cutlass13device_kernelIN5flash19enable_sm80_to_sm89INS1_16FlashAttnBwdSm80INS1_25CollectiveMainloopBwdSm80ILi2ELi2EN4cute5tupleIJNS5_1CILi128EEES8_NS7_ILi64EEEEEENS_6half_tEfNS_4arch4Sm80ELb0ELb0ELb0ELb0ELb1ELb0ELb0ELb0ELi2ELi4ELi4ELi4ELb0EEENS1_24CollectiveEpilogueBwdGQAISA_fSD_Li256ELb0ELb1EEENS1_19SingleTileSchedulerILb0ELb0ELb0ELi128EEEEEEEEEvNT_6ParamsE)
        /*0230*/ 	.word	0x00000004


	//----- nvinfo : EIATTR_FRAME_SIZE
	.align		4
.L_104:
        /*0234*/ 	.byte	0x04, 0x11
        /*0236*/ 	.short	(.L_106 - .L_105)
	.align		4
.L_105:
        /*0238*/ 	.word	index@(_ZN7cutlass13device_kernelIN5flash19enable_sm80_to_sm89INS1_16FlashAttnBwdSm80INS1_25CollectiveMainloopBwdSm80ILi2ELi2EN4cute5tupleIJNS5_1CILi128EEES8_NS7_ILi64EEEEEENS_6half_tEfNS_4arch4Sm80ELb0ELb0ELb0ELb0ELb1ELb0ELb0ELb0ELi2ELi4ELi4ELi4ELb0EEENS1_24CollectiveEpilogueBwdGQAISA_fSD_Li256ELb0ELb1EEENS1_19SingleTileSchedulerILb0ELb0ELb0ELi128EEEEEEEEEvNT_6ParamsE)
        /*023c*/ 	.word	0x00000000


	//----- nvinfo : EIATTR_REGCOUNT
	.align		4
.L_106:
        /*0240*/ 	.byte	0x04, 0x2f
        /*0242*/ 	.short	(.L_108 - .L_107)
	.align		4
.L_107:
        /*0244*/ 	.word	index@(_ZN7cutlass13device_kernelIN5flash19enable_sm80_to_sm89INS1_16FlashAttnBwdSm80INS1_25CollectiveMainloopBwdSm80ILi2ELi2EN4cute5tupleIJNS5_1CILi128EEES8_NS7_ILi64EEEEEENS_6half_tEfNS_4arch4Sm80ELb0ELb0ELb0ELb0ELb0ELb0ELb0ELb0ELi2ELi4ELi4ELi4ELb0EEENS1_24CollectiveEpilogueBwdGQAISA_fSD_Li256ELb0ELb0EEENS1_19SingleTileSchedulerILb0ELb0ELb0ELi128EEEEEEEEEvNT_6ParamsE)
        /*0248*/ 	.word	0x00000004


	//----- nvinfo : EIATTR_FRAME_SIZE
	.align		4
.L_108:
        /*024c*/ 	.byte	0x04, 0x11
        /*024e*/ 	.short	(.L_110 - .L_109)
	.align		4
.L_109:
        /*0250*/ 	.word	index@(_ZN7cutlass13device_kernelIN5flash19enable_sm80_to_sm89INS1_16FlashAttnBwdSm80INS1_25CollectiveMainloopBwdSm80ILi2ELi2EN4cute5tupleIJNS5_1CILi128EEES8_NS7_ILi64EEEEEENS_6half_tEfNS_4arch4Sm80ELb0ELb0ELb0ELb0ELb0ELb0ELb0ELb0ELi2ELi4ELi4ELi4ELb0EEENS1_24CollectiveEpilogueBwdGQAISA_fSD_Li256ELb0ELb0EEENS1_19SingleTileSchedulerILb0ELb0ELb0ELi128EEEEEEEEEvNT_6ParamsE)
        /*0254*/ 	.word	0x00000000


	//----- nvinfo : EIATTR_REGCOUNT
	.align		4
.L_110:
        /*0258*/ 	.byte	0x04, 0x2f
        /*025a*/ 	.short	(.L_112 - .L_111)
	.align		4
.L_111:
        /*025c*/ 	.word	index@(_ZN7cutlass13device_kernelIN5flash19enable_sm80_to_sm89INS1_16FlashAttnBwdSm80INS1_25CollectiveMainloopBwdSm80ILi2ELi2EN4cute5tupleIJNS5_1CILi128EEES8_NS7_ILi64EEEEEENS_6half_tEfNS_4arch4Sm80ELb0ELb0ELb0ELb0ELb1ELb0ELb0ELb0ELi2ELi4ELi4ELi4ELb0EEENS1_21CollectiveEpilogueBwdISA_SB_SD_Li256ELb0ELb0ELi2EEENS1_19SingleTileSchedulerILb0ELb0ELb0ELi128EEEEEEEEEvNT_6ParamsE)
        /*0260*/ 	.word	0x00000004


	//----- nvinfo : EIATTR_FRAME_SIZE
	.align		4
.L_112:
        /*0264*/ 	.byte	0x04, 0x11
        /*0266*/ 	.short	(.L_114 - .L_113)
	.align		4
.L_113:
        /*0268*/ 	.word	index@(_ZN7cutlass13device_kernelIN5flash19enable_sm80_to_sm89INS1_16FlashAttnBwdSm80INS1_25CollectiveMainloopBwdSm80ILi2ELi2EN4cute5tupleIJNS5_1CILi128EEES8_NS7_ILi64EEEEEENS_6half_tEfNS_4arch4Sm80ELb0ELb0ELb0ELb0ELb1ELb0ELb0ELb0ELi2ELi4ELi4ELi4ELb0EEENS1_21CollectiveEpilogueBwdISA_SB_SD_Li256ELb0ELb0ELi2EEENS1_19SingleTileSchedulerILb0ELb0ELb0ELi128EEEEEEEEEvNT_6ParamsE)
        /*026c*/ 	.word	0x00000000


	//----- nvinfo : EIATTR_REGCOUNT
	.align		4
.L_114:
        /*0270*/ 	.byte	0x04, 0x2f
        /*0272*/ 	.short	(.L_116 - .L_115)
	.align		4
.L_115:
        /*0274*/ 	.word	index@(_ZN7cutlass13device_kernelIN5flash19enable_sm80_to_sm89INS1_16FlashAttnBwdSm80INS1_25CollectiveMainloopBwdSm80ILi2ELi2EN4cute5tupleIJNS5_1CILi128EEES8_NS7_ILi64EEEEEENS_6half_tEfNS_4arch4Sm80ELb0ELb0ELb0ELb0ELb0ELb0ELb0ELb0ELi2ELi4ELi4ELi4ELb0EEENS1_21CollectiveEpilogueBwdISA_SB_SD_Li256ELb0ELb0ELi2EEENS1_19SingleTileSchedulerILb0ELb0ELb0ELi128EEEEEEEEEvNT_6ParamsE)
        /*0278*/ 	.word	0x00000004


	//----- nvinfo : EIATTR_FRAME_SIZE
	.align		4
.L_116:
        /*027c*/ 	.byte	0x04, 0x11
        /*027e*/ 	.short	(.L_118 - .L_117)
	.align		4
.L_117:
        /*0280*/ 	.word	index@(_ZN7cutlass13device_kernelIN5flash19enable_sm80_to_sm89INS1_16FlashAttnBwdSm80INS1_25CollectiveMainloopBwdSm80ILi2ELi2EN4cute5tupleIJNS5_1CILi128EEES8_NS7_ILi64EEEEEENS_6half_tEfNS_4arch4Sm80ELb0ELb0ELb0ELb0ELb0ELb0ELb0ELb0ELi2ELi4ELi4ELi4ELb0EEENS1_21CollectiveEpilogueBwdISA_SB_SD_Li256ELb0ELb0ELi2EEENS1_19SingleTileSchedulerILb0ELb0ELb0ELi128EEEEEEEEEvNT_6ParamsE)
        /*0284*/ 	.word	0x00000000


	//----- nvinfo : EIATTR_REGCOUNT
	.align		4
.L_118:
        /*0288*/ 	.byte	0x04, 0x2f
        /*028a*/ 	.short	(.L_120 - .L_119)
	.align		4
.L_119:
        /*028c*/ 	.word	index@(_ZN7cutlass13device_kernelIN5flash22FlashAttnBwdPreprocessIN4cute5tupleIJNS3_1CILi64EEES6_EEENS_6half_tEfNS_4arch4Sm80ELb1ELb1EEEEEvNT_6ParamsE)
        /*0290*/ 	.word	0x0000002b


	//----- nvinfo : EIATTR_FRAME_SIZE
	.align		4
.L_120:
        /*0294*/ 	.byte	0x04, 0x11
        /*0296*/ 	.short	(.L_122 - .L_121)
	.align		4
.L_121:
        /*0298*/ 	.word	index@(_ZN7cutlass13device_kernelIN5flash22FlashAttnBwdPreprocessIN4cute5tupleIJNS3_1CILi64EEES6_EEENS_6half_tEfNS_4arch4Sm80ELb1ELb1EEEEEvNT_6ParamsE)
        /*029c*/ 	.word	0x00000000


	//----- nvinfo : EIATTR_REGCOUNT
	.align		4
.L_122:
        /*02a0*/ 	.byte	0x04, 0x2f
        /*02a2*/ 	.short	(.L_124 - .L_123)
	.align		4
.L_123:
        /*02a4*/ 	.word	index@(_ZN7cutlass13device_kernelIN5flash19enable_sm80_to_sm89INS1_16FlashAttnBwdSm80INS1_25CollectiveMainloopBwdSm80ILi2ELi2EN4cute5tupleIJNS5_1CILi64EEENS7_ILi128EEES8_EEENS_6half_tEfNS_4arch4Sm80ELb1ELb0ELb0ELb1ELb1ELb0ELb0ELb0ELi2ELi2ELi4ELi2ELb1EEENS1_24CollectiveEpilogueBwdGQAISA_fSD_Li256ELb1ELb1EEENS1_25SingleTileBwdLPTSchedulerILb1ELi128ELb1EEEEEEEEEvNT_6ParamsE)
        /*02a8*/ 	.word	0x00000004


	//----- nvinfo : EIATTR_FRAME_SIZE
	.align		4
.L_124:
        /*02ac*/ 	.byte	0x04, 0x11
        /*02ae*/ 	.short	(.L_126 - .L_125)
	.align		4
.L_125:
        /*02b0*/ 	.word	index@(_ZN7cutlass13device_kernelIN5flash19enable_sm80_to_sm89INS1_16FlashAttnBwdSm80INS1_25CollectiveMainloopBwdSm80ILi2ELi2EN4cute5tupleIJNS5_1CILi64EEENS7_ILi128EEES8_EEENS_6half_tEfNS_4arch4Sm80ELb1ELb0ELb0ELb1ELb1ELb0ELb0ELb0ELi2ELi2ELi4ELi2ELb1EEENS1_24CollectiveEpilogueBwdGQAISA_fSD_Li256ELb1ELb1EEENS1_25SingleTileBwdLPTSchedulerILb1ELi128ELb1EEEEEEEEEvNT_6ParamsE)
        /*02b4*/ 	.word	0x00000000


	//----- nvinfo : EIATTR_REGCOUNT
	.align		4
.L_126:
        /*02b8*/ 	.byte	0x04, 0x2f
        /*02ba*/ 	.short	(.L_128 - .L_127)
	.align		4
.L_127:
        /*02bc*/ 	.word	index@(_ZN7cutlass13device_kernelIN5flash32FlashAttnBwdPostprocessConvertdQIN4cute5tupleIJNS3_1CILi64EEES6_EEENS_6half_tEfNS_4arch4Sm80ELi256ENS3_8TiledMMAINS3_8MMA_AtomIJNS3_28SM80_16x8x16_F32F16F16F32_TNEEEENS3_6LayoutINS4_IJNS5_ILi2EEENS5_ILi4EEENS5_ILi1EEEEEENS4_IJSI_SG_NS5_ILi0EEEEEEEENS4_IJNS5_ILi32EEES6_NS5_ILi16EEEEEEEELb0EEEEEvNT_6ParamsE)
        /*02c0*/ 	.word	0x00000028


	//----- nvinfo : EIATTR_FRAME_SIZE
	.align		4
.L_128:
        /*02c4*/ 	.byte	0x04, 0x11
        /*02c6*/ 	.short	(.L_130 - .L_129)
	.align		4
.L_129:
        /*02c8*/ 	.word	index@(_ZN7cutlass13device_kernelIN5flash32FlashAttnBwdPostprocessConvertdQIN4cute5tupleIJNS3_1CILi64EEES6_EEENS_6half_tEfNS_4arch4Sm80ELi256ENS3_8TiledMMAINS3_8MMA_AtomIJNS3_28SM80_16x8x16_F32F16F16F32_TNEEEENS3_6LayoutINS4_IJNS5_ILi2EEENS5_ILi4EEENS5_ILi1EEEEEENS4_IJSI_SG_NS5_ILi0EEEEEEEENS4_IJNS5_ILi32EEES6_NS5_ILi16EEEEEEEELb0EEEEEvNT_6ParamsE)
        /*02cc*/ 	.word	0x00000000


	//----- nvinfo : EIATTR_REGCOUNT
	.align		4
.L_130:
        /*02d0*/ 	.byte	0x04, 0x2f
        /*02d2*/ 	.short	(.L_132 - .L_131)
	.align		4
.L_131:
        /*02d4*/ 	.word	index@(_ZN7cutlass13device_kernelIN5flash19enable_sm80_to_sm89INS1_16FlashAttnBwdSm80INS1_25CollectiveMainloopBwdSm80ILi2ELi2EN4cute5tupleIJNS5_1CILi64EEENS7_ILi128EEES8_EEENS_6half_tEfNS_4arch4Sm80ELb1ELb0ELb0ELb1ELb0ELb0ELb0ELb0ELi2ELi2ELi4ELi2ELb1EEENS1_24CollectiveEpilogueBwdGQAISA_fSD_Li256ELb1ELb0EEENS1_25SingleTileBwdLPTSchedulerILb1ELi128ELb0EEEEEEEEEvNT_6ParamsE)
        /*02d8*/ 	.word	0x00000004


	//----- nvinfo : EIATTR_FRAME_SIZE
	.align		4
.L_132:
        /*02dc*/ 	.byte	0x04, 0x11
        /*02de*/ 	.short	(.L_134 - .L_133)
	.align		4
.L_133:
        /*02e0*/ 	.word	index@(_ZN7cutlass13device_kernelIN5flash19enable_sm80_to_sm89INS1_16FlashAttnBwdSm80INS1_25CollectiveMainloopBwdSm80ILi2ELi2EN4cute5tupleIJNS5_1CILi64EEENS7_ILi128EEES8_EEENS_6half_tEfNS_4arch4Sm80ELb1ELb0ELb0ELb1ELb0ELb0ELb0ELb0ELi2ELi2ELi4ELi2ELb1EEENS1_24CollectiveEpilogueBwdGQAISA_fSD_Li256ELb1ELb0EEENS1_25SingleTileBwdLPTSchedulerILb1ELi128ELb0EEEEEEEEEvNT_6ParamsE)
        /*02e4*/ 	.word	0x00000000


	//----- nvinfo : EIATTR_REGCOUNT
	.align		4
.L_134:
        /*02e8*/ 	.byte	0x04, 0x2f
        /*02ea*/ 	.short	(.L_136 - .L_135)
	.align		4
.L_135:
        /*02ec*/ 	.word	index@(_ZN7cutlass13device_kernelIN5flash19enable_sm80_to_sm89INS1_16FlashAttnBwdSm80INS1_25CollectiveMainloopBwdSm80ILi2ELi2EN4cute5tupleIJNS5_1CILi64EEENS7_ILi128EEES8_EEENS_6half_tEfNS_4arch4Sm80ELb1ELb0ELb0ELb1ELb1ELb0ELb0ELb0ELi2ELi2ELi4ELi2ELb1EEENS1_21CollectiveEpilogueBwdISA_SB_SD_Li256ELb1ELb0ELi2EEENS1_25SingleTileBwdLPTSchedulerILb1ELi128ELb1EEEEEEEEEvNT_6ParamsE)
        /*02f0*/ 	.word	0x00000004


	//----- nvinfo : EIATTR_FRAME_SIZE
	.align		4
.L_136:
        /*02f4*/ 	.byte	0x04, 0x11
        /*02f6*/ 	.short	(.L_138 - .L_137)
	.align		4
.L_137:
        /*02f8*/ 	.word	index@(_ZN7cutlass13device_kernelIN5flash19enable_sm80_to_sm89INS1_16FlashAttnBwdSm80INS1_25CollectiveMainloopBwdSm80ILi2ELi2EN4cute5tupleIJNS5_1CILi64EEENS7_ILi128EEES8_EEENS_6half_tEfNS_4arch4Sm80ELb1ELb0ELb0ELb1ELb1ELb0ELb0ELb0ELi2ELi2ELi4ELi2ELb1EEENS1_21CollectiveEpilogueBwdISA_SB_SD_Li256ELb1ELb0ELi2EEENS1_25SingleTileBwdLPTSchedulerILb1ELi128ELb1EEEEEEEEEvNT_6ParamsE)
        /*02fc*/ 	.word	0x00000000


	//----- nvinfo : EIATTR_REGCOUNT
	.align		4
.L_138:
        /*0300*/ 	.byte	0x04, 0x2f
        /*0302*/ 	.short	(.L_140 - .L_139)
	.align		4
.L_139:
        /*0304*/ 	.word	index@(_ZN7cutlass13device_kernelIN5flash19enable_sm80_to_sm89INS1_16FlashAttnBwdSm80INS1_25CollectiveMainloopBwdSm80ILi2ELi2EN4cute5tupleIJNS5_1CILi64EEENS7_ILi128EEES8_EEENS_6half_tEfNS_4arch4Sm80ELb1ELb0ELb0ELb1ELb0ELb0ELb0ELb0ELi2ELi2ELi4ELi2ELb1EEENS1_21CollectiveEpilogueBwdISA_SB_SD_Li256ELb1ELb0ELi2EEENS1_25SingleTileBwdLPTSchedulerILb1ELi128ELb0EEEEEEEEEvNT_6ParamsE)
        /*0308*/ 	.word	0x00000004


	//----- nvinfo : EIATTR_FRAME_SIZE
	.align		4
.L_140:
        /*030c*/ 	.byte	0x04, 0x11
        /*030e*/ 	.short	(.L_142 - .L_141)
	.align		4
.L_141:
        /*0310*/ 	.word	index@(_ZN7cutlass13device_kernelIN5flash19enable_sm80_to_sm89INS1_16FlashAttnBwdSm80INS1_25CollectiveMainloopBwdSm80ILi2ELi2EN4cute5tupleIJNS5_1CILi64EEENS7_ILi128EEES8_EEENS_6half_tEfNS_4arch4Sm80ELb1ELb0ELb0ELb1ELb0ELb0ELb0ELb0ELi2ELi2ELi4ELi2ELb1EEENS1_21CollectiveEpilogueBwdISA_SB_SD_Li256ELb1ELb0ELi2EEENS1_25SingleTileBwdLPTSchedulerILb1ELi128ELb0EEEEEEEEEvNT_6ParamsE)
        /*0314*/ 	.word	0x00000000


	//----- nvinfo : EIATTR_REGCOUNT
	.align		4
.L_142:
        /*0318*/ 	.byte	0x04, 0x2f
        /*031a*/ 	.short	(.L_144 - .L_143)
	.align		4
.L_143:
        /*031c*/ 	.word	index@(_ZN7cutlass13device_kernelIN5flash22FlashAttnBwdPreprocessIN4cute5tupleIJNS3_1CILi64EEES6_EEENS_6half_tEfNS_4arch4Sm80ELb1ELb0EEEEEvNT_6ParamsE)
        /*0320*/ 	.word	0x00000027


	//----- nvinfo : EIATTR_FRAME_SIZE
	.align		4
.L_144:
        /*0324*/ 	.byte	0x04, 0x11
        /*0326*/ 	.short	(.L_146 - .L_145)
	.align		4
.L_145:
        /*0328*/ 	.word	index@(_ZN7cutlass13device_kernelIN5flash22FlashAttnBwdPreprocessIN4cute5tupleIJNS3_1CILi64EEES6_EEENS_6half_tEfNS_4arch4Sm80ELb1ELb0EEEEEvNT_6ParamsE)
        /*032c*/ 	.word	0x00000000


	//----- nvinfo : EIATTR_REGCOUNT
	.align		4
.L_146:
        /*0330*/ 	.byte	0x04, 0x2f
        /*0332*/ 	.short	(.L_148 - .L_147)
	.align		4
.L_147:
        /*0334*/ 	.word	index@(_ZN7cutlass13device_kernelIN5flash19enable_sm80_to_sm89INS1_16FlashAttnBwdSm80INS1_25CollectiveMainloopBwdSm80ILi2ELi2EN4cute5tupleIJNS5_1CILi64EEENS7_ILi128EEES8_EEENS_6half_tEfNS_4arch4Sm80ELb1ELb0ELb0ELb0ELb1ELb0ELb0ELb0ELi2ELi2ELi4ELi2ELb1EEENS1_24CollectiveEpilogueBwdGQAISA_fSD_Li256ELb0ELb1EEENS1_25SingleTileBwdLPTSchedulerILb0ELi128ELb1EEEEEEEEEvNT_6ParamsE)
        /*0338*/ 	.word	0x00000004


	//----- nvinfo : EIATTR_FRAME_SIZE
	.align		4
.L_148:
        /*033c*/ 	.byte	0x04, 0x11
        /*033e*/ 	.short	(.L_150 - .L_149)
	.align		4
.L_149:
        /*0340*/ 	.word	index@(_ZN7cutlass13device_kernelIN5flash19enable_sm80_to_sm89INS1_16FlashAttnBwdSm80INS1_25CollectiveMainloopBwdSm80ILi2ELi2EN4cute5tupleIJNS5_1CILi64EEENS7_ILi128EEES8_EEENS_6half_tEfNS_4arch4Sm80ELb1ELb0ELb0ELb0ELb1ELb0ELb0ELb0ELi2ELi2ELi4ELi2ELb1EEENS1_24CollectiveEpilogueBwdGQAISA_fSD_Li256ELb0ELb1EEENS1_25SingleTileBwdLPTSchedulerILb0ELi128ELb1EEEEEEEEEvNT_6ParamsE)
        /*0344*/ 	.word	0x00000000


	//----- nvinfo : EIATTR_REGCOUNT
	.align		4
.L_150:
        /*0348*/ 	.byte	0x04, 0x2f
        /*034a*/ 	.short	(.L_152 - .L_151)
	.align		4
.L_151:
        /*034c*/ 	.word	index@(_ZN7cutlass13device_kernelIN5flash19enable_sm80_to_sm89INS1_16FlashAttnBwdSm80INS1_25CollectiveMainloopBwdSm80ILi2ELi2EN4cute5tupleIJNS5_1CILi64EEENS7_ILi128EEES8_EEENS_6half_tEfNS_4arch4Sm80ELb1ELb0ELb0ELb0ELb0ELb0ELb0ELb0ELi2ELi2ELi4ELi2ELb1EEENS1_24CollectiveEpilogueBwdGQAISA_fSD_Li256ELb0ELb0EEENS1_25SingleTileBwdLPTSchedulerILb0ELi128ELb0EEEEEEEEEvNT_6ParamsE)
        /*0350*/ 	.word	0x00000004


	//----- nvinfo : EIATTR_FRAME_SIZE
	.align		4
.L_152:
        /*0354*/ 	.byte	0x04, 0x11
        /*0356*/ 	.short	(.L_154 - .L_153)
	.align		4
.L_153:
        /*0358*/ 	.word	index@(_ZN7cutlass13device_kernelIN5flash19enable_sm80_to_sm89INS1_16FlashAttnBwdSm80INS1_25CollectiveMainloopBwdSm80ILi2ELi2EN4cute5tupleIJNS5_1CILi64EEENS7_ILi128EEES8_EEENS_6half_tEfNS_4arch4Sm80ELb1ELb0ELb0ELb0ELb0ELb0ELb0ELb0ELi2ELi2ELi4ELi2ELb1EEENS1_24CollectiveEpilogueBwdGQAISA_fSD_Li256ELb0ELb0EEENS1_25SingleTileBwdLPTSchedulerILb0ELi128ELb0EEEEEEEEEvNT_6ParamsE)
        /*035c*/ 	.word	0x00000000


	//----- nvinfo : EIATTR_REGCOUNT
	.align		4
.L_154:
        /*0360*/ 	.byte	0x04, 0x2f
        /*0362*/ 	.short	(.L_156 - .L_155)
	.align		4
.L_155:
        /*0364*/ 	.word	index@(_ZN7cutlass13device_kernelIN5flash19enable_sm80_to_sm89INS1_16FlashAttnBwdSm80INS1_25CollectiveMainloopBwdSm80ILi2ELi2EN4cute5tupleIJNS5_1CILi64EEENS7_ILi128EEES8_EEENS_6half_tEfNS_4arch4Sm80ELb1ELb0ELb0ELb0ELb1ELb0ELb0ELb0ELi2ELi2ELi4ELi2ELb1EEENS1_21CollectiveEpilogueBwdISA_SB_SD_Li256ELb0ELb0ELi2EEENS1_25SingleTileBwdLPTSchedulerILb0ELi128ELb1EEEEEEEEEvNT_6ParamsE)
        /*0368*/ 	.word	0x00000004


	//----- nvinfo : EIATTR_FRAME_SIZE
	.align		4
.L_156:
        /*036c*/ 	.byte	0x04, 0x11
        /*036e*/ 	.short	(.L_158 - .L_157)
	.align		4
.L_157:
        /*0370*/ 	.word	index@(_ZN7cutlass13device_kernelIN5flash19enable_sm80_to_sm89INS1_16FlashAttnBwdSm80INS1_25CollectiveMainloopBwdSm80ILi2ELi2EN4cute5tupleIJNS5_1CILi64EEENS7_ILi128EEES8_EEENS_6half_tEfNS_4arch4Sm80ELb1ELb0ELb0ELb0ELb1ELb0ELb0ELb0ELi2ELi2ELi4ELi2ELb1EEENS1_21CollectiveEpilogueBwdISA_SB_SD_Li256ELb0ELb0ELi2EEENS1_25SingleTileBwdLPTSchedulerILb0ELi128ELb1EEEEEEEEEvNT_6ParamsE)
        /*0374*/ 	.word	0x00000000


	//----- nvinfo : EIATTR_REGCOUNT
	.align		4
.L_158:
        /*0378*/ 	.byte	0x04, 0x2f
        /*037a*/ 	.short	(.L_160 - .L_159)
	.align		4
.L_159:
        /*037c*/ 	.word	index@(_ZN7cutlass13device_kernelIN5flash19enable_sm80_to_sm89INS1_16FlashAttnBwdSm80INS1_25CollectiveMainloopBwdSm80ILi2ELi2EN4cute5tupleIJNS5_1CILi64EEENS7_ILi128EEES8_EEENS_6half_tEfNS_4arch4Sm80ELb1ELb0ELb0ELb0ELb0ELb0ELb0ELb0ELi2ELi2ELi4ELi2ELb1EEENS1_21CollectiveEpilogueBwdISA_SB_SD_Li256ELb0ELb0ELi2EEENS1_25SingleTileBwdLPTSchedulerILb0ELi128ELb0EEEEEEEEEvNT_6ParamsE)
        /*0380*/ 	.word	0x00000004


	//----- nvinfo : EIATTR_FRAME_SIZE
	.align		4
.L_160:
        /*0384*/ 	.byte	0x04, 0x11
        /*0386*/ 	.short	(.L_162 - .L_161)
	.align		4
.L_161:
        /*0388*/ 	.word	index@(_ZN7cutlass13device_kernelIN5flash19enable_sm80_to_sm89INS1_16FlashAttnBwdSm80INS1_25CollectiveMainloopBwdSm80ILi2ELi2EN4cute5tupleIJNS5_1CILi64EEENS7_ILi128EEES8_EEENS_6half_tEfNS_4arch4Sm80ELb1ELb0ELb0ELb0ELb0ELb0ELb0ELb0ELi2ELi2ELi4ELi2ELb1EEENS1_21CollectiveEpilogueBwdISA_SB_SD_Li256ELb0ELb0ELi2EEENS1_25SingleTileBwdLPTSchedulerILb0ELi128ELb0EEEEEEEEEvNT_6ParamsE)
        /*038c*/ 	.word	0x00000000


	//----- nvinfo : EIATTR_REGCOUNT
	.align		4
.L_162:
        /*0390*/ 	.byte	0x04, 0x2f
        /*0392*/ 	.short	(.L_164 - .L_163)
	.align		4
.L_163:
        /*0394*/ 	.word	index@(_ZN7cutlass13device_kernelIN5flash19enable_sm80_to_sm89INS1_16FlashAttnBwdSm80INS1_25CollectiveMainloopBwdSm80ILi2ELi2EN4cute5tupleIJNS5_1CILi64EEENS7_ILi128EEES8_EEENS_6half_tEfNS_4arch4Sm80ELb0ELb1ELb0ELb1ELb1ELb0ELb0ELb0ELi2ELi2ELi4ELi2ELb1EEENS1_24CollectiveEpilogueBwdGQAISA_fSD_Li256ELb1ELb1EEENS1_19SingleTileSchedulerILb1ELb0ELb0ELi128EEEEEEEEEvNT_6ParamsE)
        /*0398*/ 	.word	0x00000004


	//----- nvinfo : EIATTR_FRAME_SIZE
	.align		4
.L_164:
        /*039c*/ 	.byte	0x04, 0x11
        /*039e*/ 	.short	(.L_166 - .L_165)
	.align		4
.L_165:
        /*03a0*/ 	.word	index@(_ZN7cutlass13device_kernelIN5flash19enable_sm80_to_sm89INS1_16FlashAttnBwdSm80INS1_25CollectiveMainloopBwdSm80ILi2ELi2EN4cute5tupleIJNS5_1CILi64EEENS7_ILi128EEES8_EEENS_6half_tEfNS_4arch4Sm80ELb0ELb1ELb0ELb1ELb1ELb0ELb0ELb0ELi2ELi2ELi4ELi2ELb1EEENS1_24CollectiveEpilogueBwdGQAISA_fSD_Li256ELb1ELb1EEENS1_19SingleTileSchedulerILb1ELb0ELb0ELi128EEEEEEEEEvNT_6ParamsE)
        /*03a4*/ 	.word	0x00000000


	//----- nvinfo : EIATTR_REGCOUNT
	.align		4
.L_166:
        /*03a8*/ 	.byte	0x04, 0x2f
        /*03aa*/ 	.short	(.L_168 - .L_167)
	.align		4
.L_167:
        /*03ac*/ 	.word	index@(_ZN7cutlass13device_kernelIN5flash19enable_sm80_to_sm89INS1_16FlashAttnBwdSm80INS1_25CollectiveMainloopBwdSm80ILi2ELi2EN4cute5tupleIJNS5_1CILi64EEENS7_ILi128EEES8_EEENS_6half_tEfNS_4arch4Sm80ELb0ELb1ELb0ELb1ELb0ELb0ELb0ELb0ELi2ELi2ELi4ELi2ELb1EEENS1_24CollectiveEpilogueBwdGQAISA_fSD_Li256ELb1ELb0EEENS1_19SingleTileSchedulerILb1ELb0ELb0ELi128EEEEEEEEEvNT_6ParamsE)
        /*03b0*/ 	.word	0x00000004


	//----- nvinfo : EIATTR_FRAME_SIZE
	.align		4
.L_168:
        /*03b4*/ 	.byte	0x04, 0x11
        /*03b6*/ 	.short	(.L_170 - .L_169)
	.align		4
.L_169:
        /*03b8*/ 	.word	index@(_ZN7cutlass13device_kernelIN5flash19enable_sm80_to_sm89INS1_16FlashAttnBwdSm80INS1_25CollectiveMainloopBwdSm80ILi2ELi2EN4cute5tupleIJNS5_1CILi64EEENS7_ILi128EEES8_EEENS_6half_tEfNS_4arch4Sm80ELb0ELb1ELb0ELb1ELb0ELb0ELb0ELb0ELi2ELi2ELi4ELi2ELb1EEENS1_24CollectiveEpilogueBwdGQAISA_fSD_Li256ELb1ELb0EEENS1_19SingleTileSchedulerILb1ELb0ELb0ELi128EEEEEEEEEvNT_6ParamsE)
        /*03bc*/ 	.word	0x00000000


	//----- nvinfo : EIATTR_REGCOUNT
	.align		4
.L_170:
        /*03c0*/ 	.byte	0x04, 0x2f
        /*03c2*/ 	.short	(.L_172 - .L_171)
	.align		4
.L_171:
        /*03c4*/ 	.word	index@(_ZN7cutlass13device_kernelIN5flash19enable_sm80_to_sm89INS1_16FlashAttnBwdSm80INS1_25CollectiveMainloopBwdSm80ILi2ELi2EN4cute5tupleIJNS5_1CILi64EEENS7_ILi128EEES8_EEENS_6half_tEfNS_4arch4Sm80ELb0ELb1ELb0ELb1ELb1ELb0ELb0ELb0ELi2ELi2ELi4ELi2ELb1EEENS1_21CollectiveEpilogueBwdISA_SB_SD_Li256ELb1ELb0ELi2EEENS1_19SingleTileSchedulerILb1ELb0ELb0ELi128EEEEEEEEEvNT_6ParamsE)
        /*03c8*/ 	.word	0x00000004


	//----- nvinfo : EIATTR_FRAME_SIZE
	.align		4
.L_172:
        /*03cc*/ 	.byte	0x04, 0x11
        /*03ce*/ 	.short	(.L_174 - .L_173)
	.align		4
.L_173:
        /*03d0*/ 	.word	index@(_ZN7cutlass13device_kernelIN5flash19enable_sm80_to_sm89INS1_16FlashAttnBwdSm80INS1_25CollectiveMainloopBwdSm80ILi2ELi2EN4cute5tupleIJNS5_1CILi64EEENS7_ILi128EEES8_EEENS_6half_tEfNS_4arch4Sm80ELb0ELb1ELb0ELb1ELb1ELb0ELb0ELb0ELi2ELi2ELi4ELi2ELb1EEENS1_21CollectiveEpilogueBwdISA_SB_SD_Li256ELb1ELb0ELi2EEENS1_19SingleTileSchedulerILb1ELb0ELb0ELi128EEEEEEEEEvNT_6ParamsE)
        /*03d4*/ 	.word	0x00000000


	//----- nvinfo : EIATTR_REGCOUNT
	.align		4
.L_174:
        /*03d8*/ 	.byte	0x04, 0x2f
        /*03da*/ 	.short	(.L_176 - .L_175)
	.align		4
.L_175:
        /*03dc*/ 	.word	index@(_ZN7cutlass13device_kernelIN5flash19enable_sm80_to_sm89INS1_16FlashAttnBwdSm80INS1_25CollectiveMainloopBwdSm80ILi2ELi2EN4cute5tupleIJNS5_1CILi64EEENS7_ILi128EEES8_EEENS_6half_tEfNS_4arch4Sm80ELb0ELb1ELb0ELb1ELb0ELb0ELb0ELb0ELi2ELi2ELi4ELi2ELb1EEENS1_21CollectiveEpilogueBwdISA_SB_SD_Li256ELb1ELb0ELi2EEENS1_19SingleTileSchedulerILb1ELb0ELb0ELi128EEEEEEEEEvNT_6ParamsE)
        /*03e0*/ 	.word	0x00000004


	//----- nvinfo : EIATTR_FRAME_SIZE
	.align		4
.L_176:
        /*03e4*/ 	.byte	0x04, 0x11
        /*03e6*/ 	.short	(.L_178 - .L_177)
	.align		4
.L_177:
        /*03e8*/ 	.word	index@(_ZN7cutlass13device_kernelIN5flash19enable_sm80_to_sm89INS1_16FlashAttnBwdSm80INS1_25CollectiveMainloopBwdSm80ILi2ELi2EN4cute5tupleIJNS5_1CILi64EEENS7_ILi128EEES8_EEENS_6half_tEfNS_4arch4Sm80ELb0ELb1ELb0ELb1ELb0ELb0ELb0ELb0ELi2ELi2ELi4ELi2ELb1EEENS1_21CollectiveEpilogueBwdISA_SB_SD_Li256ELb1ELb0ELi2EEENS1_19SingleTileSchedulerILb1ELb0ELb0ELi128EEEEEEEEEvNT_6ParamsE)
        /*03ec*/ 	.word	0x00000000


	//----- nvinfo : EIATTR_REGCOUNT
	.align		4
.L_178:
        /*03f0*/ 	.byte	0x04, 0x2f
        /*03f2*/ 	.short	(.L_180 - .L_179)
	.align		4
.L_179:
        /*03f4*/ 	.word	index@(_ZN7cutlass13device_kernelIN5flash19enable_sm80_to_sm89INS1_16FlashAttnBwdSm80INS1_25CollectiveMainloopBwdSm80ILi2ELi2EN4cute5tupleIJNS5_1CILi64EEENS7_ILi128EEES8_EEENS_6half_tEfNS_4arch4Sm80ELb0ELb1ELb0ELb0ELb1ELb0ELb0ELb0ELi2ELi2ELi4ELi2ELb1EEENS1_24CollectiveEpilogueBwdGQAISA_fSD_Li256ELb0ELb1EEENS1_19SingleTileSchedulerILb0ELb0ELb0ELi128EEEEEEEEEvNT_6ParamsE)
        /*03f8*/ 	.word	0x00000004


	//----- nvinfo : EIATTR_FRAME_SIZE
	.align		4
.L_180:
        /*03fc*/ 	.byte	0x04, 0x11
        /*03fe*/ 	.short	(.L_182 - .L_181)
	.align		4
.L_181:
        /*0400*/ 	.word	index@(_ZN7cutlass13device_kernelIN5flash19enable_sm80_to_sm89INS1_16FlashAttnBwdSm80INS1_25CollectiveMainloopBwdSm80ILi2ELi2EN4cute5tupleIJNS5_1CILi64EEENS7_ILi128EEES8_EEENS_6half_tEfNS_4arch4Sm80ELb0ELb1ELb0ELb0ELb1ELb0ELb0ELb0ELi2ELi2ELi4ELi2ELb1EEENS1_24CollectiveEpilogueBwdGQAISA_fSD_Li256ELb0ELb1EEENS1_19SingleTileSchedulerILb0ELb0ELb0ELi128EEEEEEEEEvNT_6ParamsE)
        /*0404*/ 	.word	0x00000000


	//----- nvinfo : EIATTR_REGCOUNT
	.align		4
.L_182:
        /*0408*/ 	.byte	0x04, 0x2f
        /*040a*/ 	.short	(.L_184 - .L_183)
	.align		4
.L_183:
        /*040c*/ 	.word	index@(_ZN7cutlass13device_kernelIN5flash19enable_sm80_to_sm89INS1_16FlashAttnBwdSm80INS1_25CollectiveMainloopBwdSm80ILi2ELi2EN4cute5tupleIJNS5_1CILi64EEENS7_ILi128EEES8_EEENS_6half_tEfNS_4arch4Sm80ELb0ELb1ELb0ELb0ELb0ELb0ELb0ELb0ELi2ELi2ELi4ELi2ELb1EEENS1_24CollectiveEpilogueBwdGQAISA_fSD_Li256ELb0ELb0EEENS1_19SingleTileSchedulerILb0ELb0ELb0ELi128EEEEEEEEEvNT_6ParamsE)
        /*0410*/ 	.word	0x00000004


	//----- nvinfo : EIATTR_FRAME_SIZE
	.align		4
.L_184:
        /*0414*/ 	.byte	0x04, 0x11
        /*0416*/ 	.short	(.L_186 - .L_185)
	.align		4
.L_185:
        /*0418*/ 	.word	index@(_ZN7cutlass13device_kernelIN5flash19enable_sm80_to_sm89INS1_16FlashAttnBwdSm80INS1_25CollectiveMainloopBwdSm80ILi2ELi2EN4cute5tupleIJNS5_1CILi64EEENS7_ILi128EEES8_EEENS_6half_tEfNS_4arch4Sm80ELb0ELb1ELb0ELb0ELb0ELb0ELb0ELb0ELi2ELi2ELi4ELi2ELb1EEENS1_24CollectiveEpilogueBwdGQAISA_fSD_Li256ELb0ELb0EEENS1_19SingleTileSchedulerILb0ELb0ELb0ELi128EEEEEEEEEvNT_6ParamsE)
        /*041c*/ 	.word	0x00000000


	//----- nvinfo : EIATTR_REGCOUNT
	.align		4
.L_186:
        /*0420*/ 	.byte	0x04, 0x2f
        /*0422*/ 	.short	(.L_188 - .L_187)
	.align		4
.L_187:
        /*0424*/ 	.word	index@(_ZN7cutlass13device_kernelIN5flash19enable_sm80_to_sm89INS1_16FlashAttnBwdSm80INS1_25CollectiveMainloopBwdSm80ILi2ELi2EN4cute5tupleIJNS5_1CILi64EEENS7_ILi128EEES8_EEENS_6half_tEfNS_4arch4Sm80ELb0ELb1ELb0ELb0ELb1ELb0ELb0ELb0ELi2ELi2ELi4ELi2ELb1EEENS1_21CollectiveEpilogueBwdISA_SB_SD_Li256ELb0ELb0ELi2EEENS1_19SingleTileSchedulerILb0ELb0ELb0ELi128EEEEEEEEEvNT_6ParamsE)
        /*0428*/ 	.word	0x00000004


	//----- nvinfo : EIATTR_FRAME_SIZE
	.align		4
.L_188:
        /*042c*/ 	.byte	0x04, 0x11
        /*042e*/ 	.short	(.L_190 - .L_189)
	.align		4
.L_189:
        /*0430*/ 	.word	index@(_ZN7cutlass13device_kernelIN5flash19enable_sm80_to_sm89INS1_16FlashAttnBwdSm80INS1_25CollectiveMainloopBwdSm80ILi2ELi2EN4cute5tupleIJNS5_1CILi64EEENS7_ILi128EEES8_EEENS_6half_tEfNS_4arch4Sm80ELb0ELb1ELb0ELb0ELb1ELb0ELb0ELb0ELi2ELi2ELi4ELi2ELb1EEENS1_21CollectiveEpilogueBwdISA_SB_SD_Li256ELb0ELb0ELi2EEENS1_19SingleTileSchedulerILb0ELb0ELb0ELi128EEEEEEEEEvNT_6ParamsE)
        /*0434*/ 	.word	0x00000000


	//----- nvinfo : EIATTR_REGCOUNT
	.align		4
.L_190:
        /*0438*/ 	.byte	0x04, 0x2f
        /*043a*/ 	.short	(.L_192 - .L_191)
	.align		4
.L_191:
        /*043c*/ 	.word	index@(_ZN7cutlass13device_kernelIN5flash19enable_sm80_to_sm89INS1_16FlashAttnBwdSm80INS1_25CollectiveMainloopBwdSm80ILi2ELi2EN4cute5tupleIJNS5_1CILi64EEENS7_ILi128EEES8_EEENS_6half_tEfNS_4arch4Sm80ELb0ELb1ELb0ELb0ELb0ELb0ELb0ELb0ELi2ELi2ELi4ELi2ELb1EEENS1_21CollectiveEpilogueBwdISA_SB_SD_Li256ELb0ELb0ELi2EEENS1_19SingleTileSchedulerILb0ELb0ELb0ELi128EEEEEEEEEvNT_6ParamsE)
        /*0440*/ 	.word	0x00000004


	//----- nvinfo : EIATTR_FRAME_SIZE
	.align		4
.L_192:
        /*0444*/ 	.byte	0x04, 0x11
        /*0446*/ 	.short	(.L_194 - .L_193)
	.align		4
.L_193:
        /*0448*/ 	.word	index@(_ZN7cutlass13device_kernelIN5flash19enable_sm80_to_sm89INS1_16FlashAttnBwdSm80INS1_25CollectiveMainloopBwdSm80ILi2ELi2EN4cute5tupleIJNS5_1CILi64EEENS7_ILi128EEES8_EEENS_6half_tEfNS_4arch4Sm80ELb0ELb1ELb0ELb0ELb0ELb0ELb0ELb0ELi2ELi2ELi4ELi2ELb1EEENS1_21CollectiveEpilogueBwdISA_SB_SD_Li256ELb0ELb0ELi2EEENS1_19SingleTileSchedulerILb0ELb0ELb0ELi128EEEEEEEEEvNT_6ParamsE)
        /*044c*/ 	.word	0x00000000


	//----- nvinfo : EIATTR_REGCOUNT
	.align		4
.L_194:
        /*0450*/ 	.byte	0x04, 0x2f
        /*0452*/ 	.short	(.L_196 - .L_195)
	.align		4
.L_195:
        /*0454*/ 	.word	index@(_ZN7cutlass13device_kernelIN5flash19enable_sm80_to_sm89INS1_16FlashAttnBwdSm80INS1_25CollectiveMainloopBwdSm80ILi2ELi2EN4cute5tupleIJNS5_1CILi64EEENS7_ILi128EEES8_EEENS_6half_tEfNS_4arch4Sm80ELb0ELb0ELb0ELb1ELb1ELb0ELb0ELb0ELi2ELi2ELi4ELi2ELb1EEENS1_24CollectiveEpilogueBwdGQAISA_fSD_Li256ELb1ELb1EEENS1_19SingleTileSchedulerILb1ELb0ELb0ELi128EEEEEEEEEvNT_6ParamsE)
        /*0458*/ 	.word	0x00000004


	//----- nvinfo : EIATTR_FRAME_SIZE
	.align		4
.L_196:
        /*045c*/ 	.byte	0x04, 0x11
        /*045e*/ 	.short	(.L_198 - .L_197)
	.align		4
.L_197:
        /*0460*/ 	.word	index@(_ZN7cutlass13device_kernelIN5flash19enable_sm80_to_sm89INS1_16FlashAttnBwdSm80INS1_25CollectiveMainloopBwdSm80ILi2ELi2EN4cute5tupleIJNS5_1CILi64EEENS7_ILi128EEES8_EEENS_6half_tEfNS_4arch4Sm80ELb0ELb0ELb0ELb1ELb1ELb0ELb0ELb0ELi2ELi2ELi4ELi2ELb1EEENS1_24CollectiveEpilogueBwdGQAISA_fSD_Li256ELb1ELb1EEENS1_19SingleTileSchedulerILb1ELb0ELb0ELi128EEEEEEEEEvNT_6ParamsE)
        /*0464*/ 	.word	0x00000000


	//----- nvinfo : EIATTR_REGCOUNT
	.align		4
.L_198:
        /*0468*/ 	.byte	0x04, 0x2f
        /*046a*/ 	.short	(.L_200 - .L_199)
	.align		4
.L_199:
        /*046c*/ 	.word	index@(_ZN7cutlass13device_kernelIN5flash19enable_sm80_to_sm89INS1_16FlashAttnBwdSm80INS1_25CollectiveMainloopBwdSm80ILi2ELi2EN4cute5tupleIJNS5_1CILi64EEENS7_ILi128EEES8_EEENS_6half_tEfNS_4arch4Sm80ELb0ELb0ELb0ELb1ELb0ELb0ELb0ELb0ELi2ELi2ELi4ELi2ELb1EEENS1_24CollectiveEpilogueBwdGQAISA_fSD_Li256ELb1ELb0EEENS1_19SingleTileSchedulerILb1ELb0ELb0ELi128EEEEEEEEEvNT_6ParamsE)
        /*0470*/ 	.word	0x00000004


	//----- nvinfo : EIATTR_FRAME_SIZE
	.align		4
.L_200:
        /*0474*/ 	.byte	0x04, 0x11
        /*0476*/ 	.short	(.L_202 - .L_201)
	.align		4
.L_201:
        /*0478*/ 	.word	index@(_ZN7cutlass13device_kernelIN5flash19enable_sm80_to_sm89INS1_16FlashAttnBwdSm80INS1_25CollectiveMainloopBwdSm80ILi2ELi2EN4cute5tupleIJNS5_1CILi64EEENS7_ILi128EEES8_EEENS_6half_tEfNS_4arch4Sm80ELb0ELb0ELb0ELb1ELb0ELb0ELb0ELb0ELi2ELi2ELi4ELi2ELb1EEENS1_24CollectiveEpilogueBwdGQAISA_fSD_Li256ELb1ELb0EEENS1_19SingleTileSchedulerILb1ELb0ELb0ELi128EEEEEEEEEvNT_6ParamsE)
        /*047c*/ 	.word	0x00000000


	//----- nvinfo : EIATTR_REGCOUNT
	.align		4
.L_202:
        /*0480*/ 	.byte	0x04, 0x2f
        /*0482*/ 	.short	(.L_204 - .L_203)
	.align		4
.L_203:
        /*0484*/ 	.word	index@(_ZN7cutlass13device_kernelIN5flash19enable_sm80_to_sm89INS1_16FlashAttnBwdSm80INS1_25CollectiveMainloopBwdSm80ILi2ELi2EN4cute5tupleIJNS5_1CILi64EEENS7_ILi128EEES8_EEENS_6half_tEfNS_4arch4Sm80ELb0ELb0ELb0ELb1ELb1ELb0ELb0ELb0ELi2ELi2ELi4ELi2ELb1EEENS1_21CollectiveEpilogueBwdISA_SB_SD_Li256ELb1ELb0ELi2EEENS1_19SingleTileSchedulerILb1ELb0ELb0ELi128EEEEEEEEEvNT_6ParamsE)
        /*0488*/ 	.word	0x00000004


	//----- nvinfo : EIATTR_FRAME_SIZE
	.align		4
.L_204:
        /*048c*/ 	.byte	0x04, 0x11
        /*048e*/ 	.short	(.L_206 - .L_205)
	.align		4
.L_205:
        /*0490*/ 	.word	index@(_ZN7cutlass13device_kernelIN5flash19enable_sm80_to_sm89INS1_16FlashAttnBwdSm80INS1_25CollectiveMainloopBwdSm80ILi2ELi2EN4cute5tupleIJNS5_1CILi64EEENS7_ILi128EEES8_EEENS_6half_tEfNS_4arch4Sm80ELb0ELb0ELb0ELb1ELb1ELb0ELb0ELb0ELi2ELi2ELi4ELi2ELb1EEENS1_21CollectiveEpilogueBwdISA_SB_SD_Li256ELb1ELb0ELi2EEENS1_19SingleTileSchedulerILb1ELb0ELb0ELi128EEEEEEEEEvNT_6ParamsE)
        /*0494*/ 	.word	0x00000000


	//----- nvinfo : EIATTR_REGCOUNT
	.align		4
.L_206:
        /*0498*/ 	.byte	0x04, 0x2f
        /*049a*/ 	.short	(.L_208 - .L_207)
	.align		4
.L_207:
        /*049c*/ 	.word	index@(_ZN7cutlass13device_kernelIN5flash19enable_sm80_to_sm89INS1_16FlashAttnBwdSm80INS1_25CollectiveMainloopBwdSm80ILi2ELi2EN4cute5tupleIJNS5_1CILi64EEENS7_ILi128EEES8_EEENS_6half_tEfNS_4arch4Sm80ELb0ELb0ELb0ELb1ELb0ELb0ELb0ELb0ELi2ELi2ELi4ELi2ELb1EEENS1_21CollectiveEpilogueBwdISA_SB_SD_Li256ELb1ELb0ELi2EEENS1_19SingleTileSchedulerILb1ELb0ELb0ELi128EEEEEEEEEvNT_6ParamsE)
        /*04a0*/ 	.word	0x00000004


	//----- nvinfo : EIATTR_FRAME_SIZE
	.align		4
.L_208:
        /*04a4*/ 	.byte	0x04, 0x11
        /*04a6*/ 	.short	(.L_210 - .L_209)
	.align		4
.L_209:
        /*04a8*/ 	.word	index@(_ZN7cutlass13device_kernelIN5flash19enable_sm80_to_sm89INS1_16FlashAttnBwdSm80INS1_25CollectiveMainloopBwdSm80ILi2ELi2EN4cute5tupleIJNS5_1CILi64EEENS7_ILi128EEES8_EEENS_6half_tEfNS_4arch4Sm80ELb0ELb0ELb0ELb1ELb0ELb0ELb0ELb0ELi2ELi2ELi4ELi2ELb1EEENS1_21CollectiveEpilogueBwdISA_SB_SD_Li256ELb1ELb0ELi2EEENS1_19SingleTileSchedulerILb1ELb0ELb0ELi128EEEEEEEEEvNT_6ParamsE)
        /*04ac*/ 	.word	0x00000000


	//----- nvinfo : EIATTR_REGCOUNT
	.align		4
.L_210:
        /*04b0*/ 	.byte	0x04, 0x2f
        /*04b2*/ 	.short	(.L_212 - .L_211)
	.align		4
.L_211:
        /*04b4*/ 	.word	index@(_ZN7cutlass13device_kernelIN5flash19enable_sm80_to_sm89INS1_16FlashAttnBwdSm80INS1_25CollectiveMainloopBwdSm80ILi2ELi2EN4cute5tupleIJNS5_1CILi64EEENS7_ILi128EEES8_EEENS_6half_tEfNS_4arch4Sm80ELb0ELb0ELb0ELb0ELb1ELb0ELb0ELb0ELi2ELi2ELi4ELi2ELb1EEENS1_24CollectiveEpilogueBwdGQAISA_fSD_Li256ELb0ELb1EEENS1_19SingleTileSchedulerILb0ELb0ELb0ELi128EEEEEEEEEvNT_6ParamsE)
        /*04b8*/ 	.word	0x00000004


	//----- nvinfo : EIATTR_FRAME_SIZE
	.align		4
.L_212:
        /*04bc*/ 	.byte	0x04, 0x11
        /*04be*/ 	.short	(.L_214 - .L_213)
	.align		4
.L_213:
        /*04c0*/ 	.word	index@(_ZN7cutlass13device_kernelIN5flash19enable_sm80_to_sm89INS1_16FlashAttnBwdSm80INS1_25CollectiveMainloopBwdSm80ILi2ELi2EN4cute5tupleIJNS5_1CILi64EEENS7_ILi128EEES8_EEENS_6half_tEfNS_4arch4Sm80ELb0ELb0ELb0ELb0ELb1ELb0ELb0ELb0ELi2ELi2ELi4ELi2ELb1EEENS1_24CollectiveEpilogueBwdGQAISA_fSD_Li256ELb0ELb1EEENS1_19SingleTileSchedulerILb0ELb0ELb0ELi128EEEEEEEEEvNT_6ParamsE)
        /*04c4*/ 	.word	0x00000000


	//----- nvinfo : EIATTR_REGCOUNT
	.align		4
.L_214:
        /*04c8*/ 	.byte	0x04, 0x2f
        /*04ca*/ 	.short	(.L_216 - .L_215)
	.align		4
.L_215:
        /*04cc*/ 	.word	index@(_ZN7cutlass13device_kernelIN5flash19enable_sm80_to_sm89INS1_16FlashAttnBwdSm80INS1_25CollectiveMainloopBwdSm80ILi2ELi2EN4cute5tupleIJNS5_1CILi64EEENS7_ILi128EEES8_EEENS_6half_tEfNS_4arch4Sm80ELb0ELb0ELb0ELb0ELb0ELb0ELb0ELb0ELi2ELi2ELi4ELi2ELb1EEENS1_24CollectiveEpilogueBwdGQAISA_fSD_Li256ELb0ELb0EEENS1_19SingleTileSchedulerILb0ELb0ELb0ELi128EEEEEEEEEvNT_6ParamsE)
        /*04d0*/ 	.word	0x00000004


	//----- nvinfo : EIATTR_FRAME_SIZE
	.align		4
.L_216:
        /*04d4*/ 	.byte	0x04, 0x11
        /*04d6*/ 	.short	(.L_218 - .L_217)
	.align		4
.L_217:
        /*04d8*/ 	.word	index@(_ZN7cutlass13device_kernelIN5flash19enable_sm80_to_sm89INS1_16FlashAttnBwdSm80INS1_25CollectiveMainloopBwdSm80ILi2ELi2EN4cute5tupleIJNS5_1CILi64EEENS7_ILi128EEES8_EEENS_6half_tEfNS_4arch4Sm80ELb0ELb0ELb0ELb0ELb0ELb0ELb0ELb0ELi2ELi2ELi4ELi2ELb1EEENS1_24CollectiveEpilogueBwdGQAISA_fSD_Li256ELb0ELb0EEENS1_19SingleTileSchedulerILb0ELb0ELb0ELi128EEEEEEEEEvNT_6ParamsE)
        /*04dc*/ 	.word	0x00000000


	//----- nvinfo : EIATTR_REGCOUNT
	.align		4
.L_218:
        /*04e0*/ 	.byte	0x04, 0x2f
        /*04e2*/ 	.short	(.L_220 - .L_219)
	.align		4
.L_219:
        /*04e4*/ 	.word	index@(_ZN7cutlass13device_kernelIN5flash19enable_sm80_to_sm89INS1_16FlashAttnBwdSm80INS1_25CollectiveMainloopBwdSm80ILi2ELi2EN4cute5tupleIJNS5_1CILi64EEENS7_ILi128EEES8_EEENS_6half_tEfNS_4arch4Sm80ELb0ELb0ELb0ELb0ELb1ELb0ELb0ELb0ELi2ELi2ELi4ELi2ELb1EEENS1_21CollectiveEpilogueBwdISA_SB_SD_Li256ELb0ELb0ELi2EEENS1_19SingleTileSchedulerILb0ELb0ELb0ELi128EEEEEEEEEvNT_6ParamsE)
        /*04e8*/ 	.word	0x00000004


	//----- nvinfo : EIATTR_FRAME_SIZE
	.align		4
.L_220:
        /*04ec*/ 	.byte	0x04, 0x11
        /*04ee*/ 	.short	(.L_222 - .L_221)
	.align		4
.L_221:
        /*04f0*/ 	.word	index@(_ZN7cutlass13device_kernelIN5flash19enable_sm80_to_sm89INS1_16FlashAttnBwdSm80INS1_25CollectiveMainloopBwdSm80ILi2ELi2EN4cute5tupleIJNS5_1CILi64EEENS7_ILi128EEES8_EEENS_6half_tEfNS_4arch4Sm80ELb0ELb0ELb0ELb0ELb1ELb0ELb0ELb0ELi2ELi2ELi4ELi2ELb1EEENS1_21CollectiveEpilogueBwdISA_SB_SD_Li256ELb0ELb0ELi2EEENS1_19SingleTileSchedulerILb0ELb0ELb0ELi128EEEEEEEEEvNT_6ParamsE)
        /*04f4*/ 	.word	0x00000000


	//----- nvinfo : EIATTR_REGCOUNT
	.align		4
.L_222:
        /*04f8*/ 	.byte	0x04, 0x2f
        /*04fa*/ 	.short	(.L_224 - .L_223)
	.align		4
.L_223:
        /*04fc*/ 	.word	index@(_ZN7cutlass13device_kernelIN5flash19enable_sm80_to_sm89INS1_16FlashAttnBwdSm80INS1_25CollectiveMainloopBwdSm80ILi2ELi2EN4cute5tupleIJNS5_1CILi64EEENS7_ILi128EEES8_EEENS_6half_tEfNS_4arch4Sm80ELb0ELb0ELb0ELb0ELb0ELb0ELb0ELb0ELi2ELi2ELi4ELi2ELb1EEENS1_21CollectiveEpilogueBwdISA_SB_SD_Li256ELb0ELb0ELi2EEENS1_19SingleTileSchedulerILb0ELb0ELb0ELi128EEEEEEEEEvNT_6ParamsE)
        /*0500*/ 	.word	0x00000004


	//----- nvinfo : EIATTR_FRAME_SIZE
	.align		4
.L_224:
        /*0504*/ 	.byte	0x04, 0x11
        /*0506*/ 	.short	(.L_226 - .L_225)
	.align		4
.L_225:
        /*0508*/ 	.word	index@(_ZN7cutlass13device_kernelIN5flash19enable_sm80_to_sm89INS1_16FlashAttnBwdSm80INS1_25CollectiveMainloopBwdSm80ILi2ELi2EN4cute5tupleIJNS5_1CILi64EEENS7_ILi128EEES8_EEENS_6half_tEfNS_4arch4Sm80ELb0ELb0ELb0ELb0ELb0ELb0ELb0ELb0ELi2ELi2ELi4ELi2ELb1EEENS1_21CollectiveEpilogueBwdISA_SB_SD_Li256ELb0ELb0ELi2EEENS1_19SingleTileSchedulerILb0ELb0ELb0ELi128EEEEEEEEEvNT_6ParamsE)
        /*050c*/ 	.word	0x00000000


	//----- nvinfo : EIATTR_MIN_STACK_SIZE
	.align		4
.L_226:
        /*0510*/ 	.byte	0x04, 0x12
        /*0512*/ 	.short	(.L_228 - .L_227)
	.align		4
.L_227:
        /*0514*/ 	.word	index@(_ZN7cutlass13device_kernelIN5flash19enable_sm80_to_sm89INS1_16FlashAttnBwdSm80INS1_25CollectiveMainloopBwdSm80ILi2ELi2EN4cute5tupleIJNS5_1CILi64EEENS7_ILi128EEES8_EEENS_6half_tEfNS_4arch4Sm80ELb0ELb0ELb0ELb0ELb0ELb0ELb0ELb0ELi2ELi2ELi4ELi2ELb1EEENS1_21CollectiveEpilogueBwdISA_SB_SD_Li256ELb0ELb0ELi2EEENS1_19SingleTileSchedulerILb0ELb0ELb0ELi128EEEEEEEEEvNT_6ParamsE)
        /*0518*/ 	.word	0x00000000


	//----- nvinfo : EIATTR_MIN_STACK_SIZE
	.align		4
.L_228:
        /*051c*/ 	.byte	0x04, 0x12
        /*051e*/ 	.short	(.L_230 - .L_229)
	.align		4
.L_229:
        /*0520*/ 	.word	index@(_ZN7cutlass13device_kernelIN5flash19enable_sm80_to_sm89INS1_16FlashAttnBwdSm80INS1_25CollectiveMainloopBwdSm80ILi2ELi2EN4cute5tupleIJNS5_1CILi64EEENS7_ILi128EEES8_EEENS_6half_tEfNS_4arch4Sm80ELb0ELb0ELb0ELb0ELb1ELb0ELb0ELb0ELi2ELi2ELi4ELi2ELb1EEENS1_21CollectiveEpilogueBwdISA_SB_SD_Li256ELb0ELb0ELi2EEENS1_19SingleTileSchedulerILb0ELb0ELb0ELi128EEEEEEEEEvNT_6ParamsE)
        /*0524*/ 	.word	0x00000000


	//----- nvinfo : EIATTR_MIN_STACK_SIZE
	.align		4
.L_230:
        /*0528*/ 	.byte	0x04, 0x12
        /*052a*/ 	.short	(.L_232 - .L_231)
	.align		4
.L_231:
        /*052c*/ 	.word	index@(_ZN7cutlass13device_kernelIN5flash19enable_sm80_to_sm89INS1_16FlashAttnBwdSm80INS1_25CollectiveMainloopBwdSm80ILi2ELi2EN4cute5tupleIJNS5_1CILi64EEENS7_ILi128EEES8_EEENS_6half_tEfNS_4arch4Sm80ELb0ELb0ELb0ELb0ELb0ELb0ELb0ELb0ELi2ELi2ELi4ELi2ELb1EEENS1_24CollectiveEpilogueBwdGQAISA_fSD_Li256ELb0ELb0EEENS1_19SingleTileSchedulerILb0ELb0ELb0ELi128EEEEEEEEEvNT_6ParamsE)
        /*0530*/ 	.word	0x00000000


	//----- nvinfo : EIATTR_MIN_STACK_SIZE
	.align		4
.L_232:
        /*0534*/ 	.byte	0x04, 0x12
        /*0536*/ 	.short	(.L_234 - .L_233)
	.align		4
.L_233:
        /*0538*/ 	.word	index@(_ZN7cutlass13device_kernelIN5flash19enable_sm80_to_sm89INS1_16FlashAttnBwdSm80INS1_25CollectiveMainloopBwdSm80ILi2ELi2EN4cute5tupleIJNS5_1CILi64EEENS7_ILi128EEES8_EEENS_6half_tEfNS_4arch4Sm80ELb0ELb0ELb0ELb0ELb1ELb0ELb0ELb0ELi2ELi2ELi4ELi2ELb1EEENS1_24CollectiveEpilogueBwdGQAISA_fSD_Li256ELb0ELb1EEENS1_19SingleTileSchedulerILb0ELb0ELb0ELi128EEEEEEEEEvNT_6ParamsE)
        /*053c*/ 	.word	0x00000000


	//----- nvinfo : EIATTR_MIN_STACK_SIZE
	.align		4
.L_234:
        /*0540*/ 	.byte	0x04, 0x12
        /*0542*/ 	.short	(.L_236 - .L_235)
	.align		4
.L_235:
        /*0544*/ 	.word	index@(_ZN7cutlass13device_kernelIN5flash19enable_sm80_to_sm89INS1_16FlashAttnBwdSm80INS1_25CollectiveMainloopBwdSm80ILi2ELi2EN4cute5tupleIJNS5_1CILi64EEENS7_ILi128EEES8_EEENS_6half_tEfNS_4arch4Sm80ELb0ELb0ELb0ELb1ELb0ELb0ELb0ELb0ELi2ELi2ELi4ELi2ELb1EEENS1_21CollectiveEpilogueBwdISA_SB_SD_Li256ELb1ELb0ELi2EEENS1_19SingleTileSchedulerILb1ELb0ELb0ELi128EEEEEEEEEvNT_6ParamsE)
        /*0548*/ 	.word	0x00000000


	//----- nvinfo : EIATTR_MIN_STACK_SIZE
	.align		4
.L_236:
        /*054c*/ 	.byte	0x04, 0x12
        /*054e*/ 	.short	(.L_238 - .L_237)
	.align		4
.L_237:
        /*0550*/ 	.word	index@(_ZN7cutlass13device_kernelIN5flash19enable_sm80_to_sm89INS1_16FlashAttnBwdSm80INS1_25CollectiveMainloopBwdSm80ILi2ELi2EN4cute5tupleIJNS5_1CILi64EEENS7_ILi128EEES8_EEENS_6half_tEfNS_4arch4Sm80ELb0ELb0ELb0ELb1ELb1ELb0ELb0ELb0ELi2ELi2ELi4ELi2ELb1EEENS1_21CollectiveEpilogueBwdISA_SB_SD_Li256ELb1ELb0ELi2EEENS1_19SingleTileSchedulerILb1ELb0ELb0ELi128EEEEEEEEEvNT_6ParamsE)
        /*0554*/ 	.word	0x00000000


	//----- nvinfo : EIATTR_MIN_STACK_SIZE
	.align		4
.L_238:
        /*0558*/ 	.byte	0x04, 0x12
        /*055a*/ 	.short	(.L_240 - .L_239)
	.align		4
.L_239:
        /*055c*/ 	.word	index@(_ZN7cutlass13device_kernelIN5flash19enable_sm80_to_sm89INS1_16FlashAttnBwdSm80INS1_25CollectiveMainloopBwdSm80ILi2ELi2EN4cute5tupleIJNS5_1CILi64EEENS7_ILi128EEES8_EEENS_6half_tEfNS_4arch4Sm80ELb0ELb0ELb0ELb1ELb0ELb0ELb0ELb0ELi2ELi2ELi4ELi2ELb1EEENS1_24CollectiveEpilogueBwdGQAISA_fSD_Li256ELb1ELb0EEENS1_19SingleTileSchedulerILb1ELb0ELb0ELi128EEEEEEEEEvNT_6ParamsE)
        /*0560*/ 	.word	0x00000000


	//----- nvinfo : EIATTR_MIN_STACK_SIZE
	.align		4
.L_240:
        /*0564*/ 	.byte	0x04, 0x12
        /*0566*/ 	.short	(.L_242 - .L_241)
	.align		4
.L_241:
        /*0568*/ 	.word	index@(_ZN7cutlass13device_kernelIN5flash19enable_sm80_to_sm89INS1_16FlashAttnBwdSm80INS1_25CollectiveMainloopBwdSm80ILi2ELi2EN4cute5tupleIJNS5_1CILi64EEENS7_ILi128EEES8_EEENS_6half_tEfNS_4arch4Sm80ELb0ELb0ELb0ELb1ELb1ELb0ELb0ELb0ELi2ELi2ELi4ELi2ELb1EEENS1_24CollectiveEpilogueBwdGQAISA_fSD_Li256ELb1ELb1EEENS1_19SingleTileSchedulerILb1ELb0ELb0ELi128EEEEEEEEEvNT_6ParamsE)
        /*056c*/ 	.word	0x00000000


	//----- nvinfo : EIATTR_MIN_STACK_SIZE
	.align		4
.L_242:
        /*0570*/ 	.byte	0x04, 0x12
        /*0572*/ 	.short	(.L_244 - .L_243)
	.align		4
.L_243:
        /*0574*/ 	.word	index@(_ZN7cutlass13device_kernelIN5flash19enable_sm80_to_sm89INS1_16FlashAttnBwdSm80INS1_25CollectiveMainloopBwdSm80ILi2ELi2EN4cute5tupleIJNS5_1CILi64EEENS7_ILi128EEES8_EEENS_6half_tEfNS_4arch4Sm80ELb0ELb1ELb0ELb0ELb0ELb0ELb0ELb0ELi2ELi2ELi4ELi2ELb1EEENS1_21CollectiveEpilogueBwdISA_SB_SD_Li256ELb0ELb0ELi2EEENS1_19SingleTileSchedulerILb0ELb0ELb0ELi128EEEEEEEEEvNT_6ParamsE)
        /*0578*/ 	.word	0x00000000


	//----- nvinfo : EIATTR_MIN_STACK_SIZE
	.align		4
.L_244:
        /*057c*/ 	.byte	0x04, 0x12
        /*057e*/ 	.short	(.L_246 - .L_245)
	.align		4
.L_245:
        /*0580*/ 	.word	index@(_ZN7cutlass13device_kernelIN5flash19enable_sm80_to_sm89INS1_16FlashAttnBwdSm80INS1_25CollectiveMainloopBwdSm80ILi2ELi2EN4cute5tupleIJNS5_1CILi64EEENS7_ILi128EEES8_EEENS_6half_tEfNS_4arch4Sm80ELb0ELb1ELb0ELb0ELb1ELb0ELb0ELb0ELi2ELi2ELi4ELi2ELb1EEENS1_21CollectiveEpilogueBwdISA_SB_SD_Li256ELb0ELb0ELi2EEENS1_19SingleTileSchedulerILb0ELb0ELb0ELi128EEEEEEEEEvNT_6ParamsE)
        /*0584*/ 	.word	0x00000000


	//----- nvinfo : EIATTR_MIN_STACK_SIZE
	.align		4
.L_246:
        /*0588*/ 	.byte	0x04, 0x12
        /*058a*/ 	.short	(.L_248 - .L_247)
	.align		4
.L_247:
        /*058c*/ 	.word	index@(_ZN7cutlass13device_kernelIN5flash19enable_sm80_to_sm89INS1_16FlashAttnBwdSm80INS1_25CollectiveMainloopBwdSm80ILi2ELi2EN4cute5tupleIJNS5_1CILi64EEENS7_ILi128EEES8_EEENS_6half_tEfNS_4arch4Sm80ELb0ELb1ELb0ELb0ELb0ELb0ELb0ELb0ELi2ELi2ELi4ELi2ELb1EEENS1_24CollectiveEpilogueBwdGQAISA_fSD_Li256ELb0ELb0EEENS1_19SingleTileSchedulerILb0ELb0ELb0ELi128EEEEEEEEEvNT_6ParamsE)
        /*0590*/ 	.word	0x00000000


	//----- nvinfo : EIATTR_MIN_STACK_SIZE
	.align		4
.L_248:
        /*0594*/ 	.byte	0x04, 0x12
        /*0596*/ 	.short	(.L_250 - .L_249)
	.align		4
.L_249:
        /*0598*/ 	.word	index@(_ZN7cutlass13device_kernelIN5flash19enable_sm80_to_sm89INS1_16FlashAttnBwdSm80INS1_25CollectiveMainloopBwdSm80ILi2ELi2EN4cute5tupleIJNS5_1CILi64EEENS7_ILi128EEES8_EEENS_6half_tEfNS_4arch4Sm80ELb0ELb1ELb0ELb0ELb1ELb0ELb0ELb0ELi2ELi2ELi4ELi2ELb1EEENS1_24CollectiveEpilogueBwdGQAISA_fSD_Li256ELb0ELb1EEENS1_19SingleTileSchedulerILb0ELb0ELb0ELi128EEEEEEEEEvNT_6ParamsE)
        /*059c*/ 	.word	0x00000000


	//----- nvinfo : EIATTR_MIN_STACK_SIZE
	.align		4
.L_250:
        /*05a0*/ 	.byte	0x04, 0x12
        /*05a2*/ 	.short	(.L_252 - .L_251)
	.align		4
.L_251:
        /*05a4*/ 	.word	index@(_ZN7cutlass13device_kernelIN5flash19enable_sm80_to_sm89INS1_16FlashAttnBwdSm80INS1_25CollectiveMainloopBwdSm80ILi2ELi2EN4cute5tupleIJNS5_1CILi64EEENS7_ILi128EEES8_EEENS_6half_tEfNS_4arch4Sm80ELb0ELb1ELb0ELb1ELb0ELb0ELb0ELb0ELi2ELi2ELi4ELi2ELb1EEENS1_21CollectiveEpilogueBwdISA_SB_SD_Li256ELb1ELb0ELi2EEENS1_19SingleTileSchedulerILb1ELb0ELb0ELi128EEEEEEEEEvNT_6ParamsE)
        /*05a8*/ 	.word	0x00000000


	//----- nvinfo : EIATTR_MIN_STACK_SIZE
	.align		4
.L_252:
        /*05ac*/ 	.byte	0x04, 0x12
        /*05ae*/ 	.short	(.L_254 - .L_253)
	.align		4
.L_253:
        /*05b0*/ 	.word	index@(_ZN7cutlass13device_kernelIN5flash19enable_sm80_to_sm89INS1_16FlashAttnBwdSm80INS1_25CollectiveMainloopBwdSm80ILi2ELi2EN4cute5tupleIJNS5_1CILi64EEENS7_ILi128EEES8_EEENS_6half_tEfNS_4arch4Sm80ELb0ELb1ELb0ELb1ELb1ELb0ELb0ELb0ELi2ELi2ELi4ELi2ELb1EEENS1_21CollectiveEpilogueBwdISA_SB_SD_Li256ELb1ELb0ELi2EEENS1_19SingleTileSchedulerILb1ELb0ELb0ELi128EEEEEEEEEvNT_6ParamsE)
        /*05b4*/ 	.word	0x00000000


	//----- nvinfo : EIATTR_MIN_STACK_SIZE
	.align		4
.L_254:
        /*05b8*/ 	.byte	0x04, 0x12
        /*05ba*/ 	.short	(.L_256 - .L_255)
	.align		4
.L_255:
        /*05bc*/ 	.word	index@(_ZN7cutlass13device_kernelIN5flash19enable_sm80_to_sm89INS1_16FlashAttnBwdSm80INS1_25CollectiveMainloopBwdSm80ILi2ELi2EN4cute5tupleIJNS5_1CILi64EEENS7_ILi128EEES8_EEENS_6half_tEfNS_4arch4Sm80ELb0ELb1ELb0ELb1ELb0ELb0ELb0ELb0ELi2ELi2ELi4ELi2ELb1EEENS1_24CollectiveEpilogueBwdGQAISA_fSD_Li256ELb1ELb0EEENS1_19SingleTileSchedulerILb1ELb0ELb0ELi128EEEEEEEEEvNT_6ParamsE)
        /*05c0*/ 	.word	0x00000000


	//----- nvinfo : EIATTR_MIN_STACK_SIZE
	.align		4
.L_256:
        /*05c4*/ 	.byte	0x04, 0x12
        /*05c6*/ 	.short	(.L_258 - .L_257)
	.align		4
.L_257:
        /*05c8*/ 	.word	index@(_ZN7cutlass13device_kernelIN5flash19enable_sm80_to_sm89INS1_16FlashAttnBwdSm80INS1_25CollectiveMainloopBwdSm80ILi2ELi2EN4cute5tupleIJNS5_1CILi64EEENS7_ILi128EEES8_EEENS_6half_tEfNS_4arch4Sm80ELb0ELb1ELb0ELb1ELb1ELb0ELb0ELb0ELi2ELi2ELi4ELi2ELb1EEENS1_24CollectiveEpilogueBwdGQAISA_fSD_Li256ELb1ELb1EEENS1_19SingleTileSchedulerILb1ELb0ELb0ELi128EEEEEEEEEvNT_6ParamsE)
        /*05cc*/ 	.word	0x00000000


	//----- nvinfo : EIATTR_MIN_STACK_SIZE
	.align		4
.L_258:
        /*05d0*/ 	.byte	0x04, 0x12
        /*05d2*/ 	.short	(.L_260 - .L_259)
	.align		4
.L_259:
        /*05d4*/ 	.word	index@(_ZN7cutlass13device_kernelIN5flash19enable_sm80_to_sm89INS1_16FlashAttnBwdSm80INS1_25CollectiveMainloopBwdSm80ILi2ELi2EN4cute5tupleIJNS5_1CILi64EEENS7_ILi128EEES8_EEENS_6half_tEfNS_4arch4Sm80ELb1ELb0ELb0ELb0ELb0ELb0ELb0ELb0ELi2ELi2ELi4ELi2ELb1EEENS1_21CollectiveEpilogueBwdISA_SB_SD_Li256ELb0ELb0ELi2EEENS1_25SingleTileBwdLPTSchedulerILb0ELi128ELb0EEEEEEEEEvNT_6ParamsE)
        /*05d8*/ 	.word	0x00000000


	//----- nvinfo : EIATTR_MIN_STACK_SIZE
	.align		4
.L_260:
        /*05dc*/ 	.byte	0x04, 0x12
        /*05de*/ 	.short	(.L_262 - .L_261)
	.align		4
.L_261:
        /*05e0*/ 	.word	index@(_ZN7cutlass13device_kernelIN5flash19enable_sm80_to_sm89INS1_16FlashAttnBwdSm80INS1_25CollectiveMainloopBwdSm80ILi2ELi2EN4cute5tupleIJNS5_1CILi64EEENS7_ILi128EEES8_EEENS_6half_tEfNS_4arch4Sm80ELb1ELb0ELb0ELb0ELb1ELb0ELb0ELb0ELi2ELi2ELi4ELi2ELb1EEENS1_21CollectiveEpilogueBwdISA_SB_SD_Li256ELb0ELb0ELi2EEENS1_25SingleTileBwdLPTSchedulerILb0ELi128ELb1EEEEEEEEEvNT_6ParamsE)
        /*05e4*/ 	.word	0x00000000


	//----- nvinfo : EIATTR_MIN_STACK_SIZE
	.align		4
.L_262:
        /*05e8*/ 	.byte	0x04, 0x12
        /*05ea*/ 	.short	(.L_264 - .L_263)
	.align		4
.L_263:
        /*05ec*/ 	.word	index@(_ZN7cutlass13device_kernelIN5flash19enable_sm80_to_sm89INS1_16FlashAttnBwdSm80INS1_25CollectiveMainloopBwdSm80ILi2ELi2EN4cute5tupleIJNS5_1CILi64EEENS7_ILi128EEES8_EEENS_6half_tEfNS_4arch4Sm80ELb1ELb0ELb0ELb0ELb0ELb0ELb0ELb0ELi2ELi2ELi4ELi2ELb1EEENS1_24CollectiveEpilogueBwdGQAISA_fSD_Li256ELb0ELb0EEENS1_25SingleTileBwdLPTSchedulerILb0ELi128ELb0EEEEEEEEEvNT_6ParamsE)
        /*05f0*/ 	.word	0x00000000


	//----- nvinfo : EIATTR_MIN_STACK_SIZE
	.align		4
.L_264:
        /*05f4*/ 	.byte	0x04, 0x12
        /*05f6*/ 	.short	(.L_266 - .L_265)
	.align		4
.L_265:
        /*05f8*/ 	.word	index@(_ZN7cutlass13device_kernelIN5flash19enable_sm80_to_sm89INS1_16FlashAttnBwdSm80INS1_25CollectiveMainloopBwdSm80ILi2ELi2EN4cute5tupleIJNS5_1CILi64EEENS7_ILi128EEES8_EEENS_6half_tEfNS_4arch4Sm80ELb1ELb0ELb0ELb0ELb1ELb0ELb0ELb0ELi2ELi2ELi4ELi2ELb1EEENS1_24CollectiveEpilogueBwdGQAISA_fSD_Li256ELb0ELb1EEENS1_25SingleTileBwdLPTSchedulerILb0ELi128ELb1EEEEEEEEEvNT_6ParamsE)
        /*05fc*/ 	.word	0x00000000


	//----- nvinfo : EIATTR_MIN_STACK_SIZE
	.align		4
.L_266:
        /*0600*/ 	.byte	0x04, 0x12
        /*0602*/ 	.short	(.L_268 - .L_267)
	.align		4
.L_267:
        /*0604*/ 	.word	index@(_ZN7cutlass13device_kernelIN5flash22FlashAttnBwdPreprocessIN4cute5tupleIJNS3_1CILi64EEES6_EEENS_6half_tEfNS_4arch4Sm80ELb1ELb0EEEEEvNT_6ParamsE)
        /*0608*/ 	.word	0x00000000


	//----- nvinfo : EIATTR_MIN_STACK_SIZE
	.align		4
.L_268:
        /*060c*/ 	.byte	0x04, 0x12
        /*060e*/ 	.short	(.L_270 - .L_269)
	.align		4
.L_269:
        /*0610*/ 	.word	index@(_ZN7cutlass13device_kernelIN5flash19enable_sm80_to_sm89INS1_16FlashAttnBwdSm80INS1_25CollectiveMainloopBwdSm80ILi2ELi2EN4cute5tupleIJNS5_1CILi64EEENS7_ILi128EEES8_EEENS_6half_tEfNS_4arch4Sm80ELb1ELb0ELb0ELb1ELb0ELb0ELb0ELb0ELi2ELi2ELi4ELi2ELb1EEENS1_21CollectiveEpilogueBwdISA_SB_SD_Li256ELb1ELb0ELi2EEENS1_25SingleTileBwdLPTSchedulerILb1ELi128ELb0EEEEEEEEEvNT_6ParamsE)
        /*0614*/ 	.word	0x00000000


	//----- nvinfo : EIATTR_MIN_STACK_SIZE
	.align		4
.L_270:
        /*0618*/ 	.byte	0x04, 0x12
        /*061a*/ 	.short	(.L_272 - .L_271)
	.align		4
.L_271:
        /*061c*/ 	.word	index@(_ZN7cutlass13device_kernelIN5flash19enable_sm80_to_sm89INS1_16FlashAttnBwdSm80INS1_25CollectiveMainloopBwdSm80ILi2ELi2EN4cute5tupleIJNS5_1CILi64EEENS7_ILi128EEES8_EEENS_6half_tEfNS_4arch4Sm80ELb1ELb0ELb0ELb1ELb1ELb0ELb0ELb0ELi2ELi2ELi4ELi2ELb1EEENS1_21CollectiveEpilogueBwdISA_SB_SD_Li256ELb1ELb0ELi2EEENS1_25SingleTileBwdLPTSchedulerILb1ELi128ELb1EEEEEEEEEvNT_6ParamsE)
        /*0620*/ 	.word	0x00000000


	//----- nvinfo : EIATTR_MIN_STACK_SIZE
	.align		4
.L_272:
        /*0624*/ 	.byte	0x04, 0x12
        /*0626*/ 	.short	(.L_274 - .L_273)
	.align		4
.L_273:
        /*0628*/ 	.word	index@(_ZN7cutlass13device_kernelIN5flash19enable_sm80_to_sm89INS1_16FlashAttnBwdSm80INS1_25CollectiveMainloopBwdSm80ILi2ELi2EN4cute5tupleIJNS5_1CILi64EEENS7_ILi128EEES8_EEENS_6half_tEfNS_4arch4Sm80ELb1ELb0ELb0ELb1ELb0ELb0ELb0ELb0ELi2ELi2ELi4ELi2ELb1EEENS1_24CollectiveEpilogueBwdGQAISA_fSD_Li256ELb1ELb0EEENS1_25SingleTileBwdLPTSchedulerILb1ELi128ELb0EEEEEEEEEvNT_6ParamsE)
        /*062c*/ 	.word	0x00000000


	//----- nvinfo : EIATTR_MIN_STACK_SIZE
	.align		4
.L_274:
        /*0630*/ 	.byte	0x04, 0x12
        /*0632*/ 	.short	(.L_276 - .L_275)
	.align		4
.L_275:
        /*0634*/ 	.word	index@(_ZN7cutlass13device_kernelIN5flash32FlashAttnBwdPostprocessConvertdQIN4cute5tupleIJNS3_1CILi64EEES6_EEENS_6half_tEfNS_4arch4Sm80ELi256ENS3_8TiledMMAINS3_8MMA_AtomIJNS3_28SM80_16x8x16_F32F16F16F32_TNEEEENS3_6LayoutINS4_IJNS5_ILi2EEENS5_ILi4EEENS5_ILi1EEEEEENS4_IJSI_SG_NS5_ILi0EEEEEEEENS4_IJNS5_ILi32EEES6_NS5_ILi16EEEEEEEELb0EEEEEvNT_6ParamsE)
        /*0638*/ 	.word	0x00000000


	//----- nvinfo : EIATTR_MIN_STACK_SIZE
	.align		4
.L_276:
        /*063c*/ 	.byte	0x04, 0x12
        /*063e*/ 	.short	(.L_278 - .L_277)
	.align		4
.L_277:
        /*0640*/ 	.word	index@(_ZN7cutlass13device_kernelIN5flash19enable_sm80_to_sm89INS1_16FlashAttnBwdSm80INS1_25CollectiveMainloopBwdSm80ILi2ELi2EN4cute5tupleIJNS5_1CILi64EEENS7_ILi128EEES8_EEENS_6half_tEfNS_4arch4Sm80ELb1ELb0ELb0ELb1ELb1ELb0ELb0ELb0ELi2ELi2ELi4ELi2ELb1EEENS1_24CollectiveEpilogueBwdGQAISA_fSD_Li256ELb1ELb1EEENS1_25SingleTileBwdLPTSchedulerILb1ELi128ELb1EEEEEEEEEvNT_6ParamsE)
        /*0644*/ 	.word	0x00000000


	//----- nvinfo : EIATTR_MIN_STACK_SIZE
	.align		4
.L_278:
        /*0648*/ 	.byte	0x04, 0x12
        /*064a*/ 	.short	(.L_280 - .L_279)
	.align		4
.L_279:
        /*064c*/ 	.word	index@(_ZN7cutlass13device_kernelIN5flash22FlashAttnBwdPreprocessIN4cute5tupleIJNS3_1CILi64EEES6_EEENS_6half_tEfNS_4arch4Sm80ELb1ELb1EEEEEvNT_6ParamsE)
        /*0650*/ 	.word	0x00000000


	//----- nvinfo : EIATTR_MIN_STACK_SIZE
	.align		4
.L_280:
        /*0654*/ 	.byte	0x04, 0x12
        /*0656*/ 	.short	(.L_282 - .L_281)
	.align		4
.L_281:
        /*0658*/ 	.word	index@(_ZN7cutlass13device_kernelIN5flash19enable_sm80_to_sm89INS1_16FlashAttnBwdSm80INS1_25CollectiveMainloopBwdSm80ILi2ELi2EN4cute5tupleIJNS5_1CILi128EEES8_NS7_ILi64EEEEEENS_6half_tEfNS_4arch4Sm80ELb0ELb0ELb0ELb0ELb0ELb0ELb0ELb0ELi2ELi4ELi4ELi4ELb0EEENS1_21CollectiveEpilogueBwdISA_SB_SD_Li256ELb0ELb0ELi2EEENS1_19SingleTileSchedulerILb0ELb0ELb0ELi128EEEEEEEEEvNT_6ParamsE)
        /*065c*/ 	.word	0x00000000


	//----- nvinfo : EIATTR_MIN_STACK_SIZE
	.align		4
.L_282:
        /*0660*/ 	.byte	0x04, 0x12
        /*0662*/ 	.short	(.L_284 - .L_283)
	.align		4
.L_283:
        /*0664*/ 	.word	index@(_ZN7cutlass13device_kernelIN5flash19enable_sm80_to_sm89INS1_16FlashAttnBwdSm80INS1_25CollectiveMainloopBwdSm80ILi2ELi2EN4cute5tupleIJNS5_1CILi128EEES8_NS7_ILi64EEEEEENS_6half_tEfNS_4arch4Sm80ELb0ELb0ELb0ELb0ELb1ELb0ELb0ELb0ELi2ELi4ELi4ELi4ELb0EEENS1_21CollectiveEpilogueBwdISA_SB_SD_Li256ELb0ELb0ELi2EEENS1_19SingleTileSchedulerILb0ELb0ELb0ELi128EEEEEEEEEvNT_6ParamsE)
        /*0668*/ 	.word	0x00000000


	//----- nvinfo : EIATTR_MIN_STACK_SIZE
	.align		4
.L_284:
        /*066c*/ 	.byte	0x04, 0x12
        /*066e*/ 	.short	(.L_286 - .L_285)
	.align		4
.L_285:
        /*0670*/ 	.word	index@(_ZN7cutlass13device_kernelIN5flash19enable_sm80_to_sm89INS1_16FlashAttnBwdSm80INS1_25CollectiveMainloopBwdSm80ILi2ELi2EN4cute5tupleIJNS5_1CILi128EEES8_NS7_ILi64EEEEEENS_6half_tEfNS_4arch4Sm80ELb0ELb0ELb0ELb0ELb0ELb0ELb0ELb0ELi2ELi4ELi4ELi4ELb0EEENS1_24CollectiveEpilogueBwdGQAISA_fSD_Li256ELb0ELb0EEENS1_19SingleTileSchedulerILb0ELb0ELb0ELi128EEEEEEEEEvNT_6ParamsE)
        /*0674*/ 	.word	0x00000000


	//----- nvinfo : EIATTR_MIN_STACK_SIZE
	.align		4
.L_286:
        /*0678*/ 	.byte	0x04, 0x12
        /*067a*/ 	.short	(.L_288 - .L_287)
	.align		4
.L_287:
        /*067c*/ 	.word	index@(_ZN7cutlass13device_kernelIN5flash19enable_sm80_to_sm89INS1_16FlashAttnBwdSm80INS1_25CollectiveMainloopBwdSm80ILi2ELi2EN4cute5tupleIJNS5_1CILi128EEES8_NS7_ILi64EEEEEENS_6half_tEfNS_4arch4Sm80ELb0ELb0ELb0ELb0ELb1ELb0ELb0ELb0ELi2ELi4ELi4ELi4ELb0EEENS1_24CollectiveEpilogueBwdGQAISA_fSD_Li256ELb0ELb1EEENS1_19SingleTileSchedulerILb0ELb0ELb0ELi128EEEEEEEEEvNT_6ParamsE)
        /*0680*/ 	.word	0x00000000


	//----- nvinfo : EIATTR_MIN_STACK_SIZE
	.align		4
.L_288:
        /*0684*/ 	.byte	0x04, 0x12
        /*0686*/ 	.short	(.L_290 - .L_289)
	.align		4
.L_289:
        /*0688*/ 	.word	index@(_ZN7cutlass13device_kernelIN5flash19enable_sm80_to_sm89INS1_16FlashAttnBwdSm80INS1_25CollectiveMainloopBwdSm80ILi2ELi2EN4cute5tupleIJNS5_1CILi128EEES8_NS7_ILi64EEEEEENS_6half_tEfNS_4arch4Sm80ELb0ELb0ELb0ELb1ELb0ELb0ELb0ELb0ELi2ELi4ELi4ELi4ELb0EEENS1_21CollectiveEpilogueBwdISA_SB_SD_Li256ELb1ELb0ELi2EEENS1_19SingleTileSchedulerILb1ELb0ELb0ELi128EEEEEEEEEvNT_6ParamsE)
        /*068c*/ 	.word	0x00000000


	//----- nvinfo : EIATTR_MIN_STACK_SIZE
	.align		4
.L_290:
        /*0690*/ 	.byte	0x04, 0x12
        /*0692*/ 	.short	(.L_292 - .L_291)
	.align		4
.L_291:
        /*0694*/ 	.word	index@(_ZN7cutlass13device_kernelIN5flash19enable_sm80_to_sm89INS1_16FlashAttnBwdSm80INS1_25CollectiveMainloopBwdSm80ILi2ELi2EN4cute5tupleIJNS5_1CILi128EEES8_NS7_ILi64EEEEEENS_6half_tEfNS_4arch4Sm80ELb0ELb0ELb0ELb1ELb1ELb0ELb0ELb0ELi2ELi4ELi4ELi4ELb0EEENS1_21CollectiveEpilogueBwdISA_SB_SD_Li256ELb1ELb0ELi2EEENS1_19SingleTileSchedulerILb1ELb0ELb0ELi128EEEEEEEEEvNT_6ParamsE)
        /*0698*/ 	.word	0x00000000


	//----- nvinfo : EIATTR_MIN_STACK_SIZE
	.align		4
.L_292:
        /*069c*/ 	.byte	0x04, 0x12
        /*069e*/ 	.short	(.L_294 - .L_293)
	.align		4
.L_293:
        /*06a0*/ 	.word	index@(_ZN7cutlass13device_kernelIN5flash19enable_sm80_to_sm89INS1_16FlashAttnBwdSm80INS1_25CollectiveMainloopBwdSm80ILi2ELi2EN4cute5tupleIJNS5_1CILi128EEES8_NS7_ILi64EEEEEENS_6half_tEfNS_4arch4Sm80ELb0ELb0ELb0ELb1ELb0ELb0ELb0ELb0ELi2ELi4ELi4ELi4ELb0EEENS1_24CollectiveEpilogueBwdGQAISA_fSD_Li256ELb1ELb0EEENS1_19SingleTileSchedulerILb1ELb0ELb0ELi128EEEEEEEEEvNT_6ParamsE)
        /*06a4*/ 	.word	0x00000000


	//----- nvinfo : EIATTR_MIN_STACK_SIZE
	.align		4
.L_294:
        /*06a8*/ 	.byte	0x04, 0x12
        /*06aa*/ 	.short	(.L_296 - .L_295)
	.align		4
.L_295:
        /*06ac*/ 	.word	index@(_ZN7cutlass13device_kernelIN5flash19enable_sm80_to_sm89INS1_16FlashAttnBwdSm80INS1_25CollectiveMainloopBwdSm80ILi2ELi2EN4cute5tupleIJNS5_1CILi128EEES8_NS7_ILi64EEEEEENS_6half_tEfNS_4arch4Sm80ELb0ELb0ELb0ELb1ELb1ELb0ELb0ELb0ELi2ELi4ELi4ELi4ELb0EEENS1_24CollectiveEpilogueBwdGQAISA_fSD_Li256ELb1ELb1EEENS1_19SingleTileSchedulerILb1ELb0ELb0ELi128EEEEEEEEEvNT_6ParamsE)
        /*06b0*/ 	.word	0x00000000


	//----- nvinfo : EIATTR_MIN_STACK_SIZE
	.align		4
.L_296:
        /*06b4*/ 	.byte	0x04, 0x12
        /*06b6*/ 	.short	(.L_298 - .L_297)
	.align		4
.L_297:
        /*06b8*/ 	.word	index@(_ZN7cutlass13device_kernelIN5flash19enable_sm80_to_sm89INS1_16FlashAttnBwdSm80INS1_25CollectiveMainloopBwdSm80ILi2ELi2EN4cute5tupleIJNS5_1CILi128EEES8_NS7_ILi64EEEEEENS_6half_tEfNS_4arch4Sm80ELb0ELb1ELb0ELb0ELb0ELb0ELb0ELb0ELi2ELi4ELi4ELi4ELb0EEENS1_21CollectiveEpilogueBwdISA_SB_SD_Li256ELb0ELb0ELi2EEENS1_19SingleTileSchedulerILb0ELb0ELb0ELi128EEEEEEEEEvNT_6ParamsE)
        /*06bc*/ 	.word	0x00000000


	//----- nvinfo : EIATTR_MIN_STACK_SIZE
	.align		4
.L_298:
        /*06c0*/ 	.byte	0x04, 0x12
        /*06c2*/ 	.short	(.L_300 - .L_299)
	.align		4
.L_299:
        /*06c4*/ 	.word	index@(_ZN7cutlass13device_kernelIN5flash19enable_sm80_to_sm89INS1_16FlashAttnBwdSm80INS1_25CollectiveMainloopBwdSm80ILi2ELi2EN4cute5tupleIJNS5_1CILi128EEES8_NS7_ILi64EEEEEENS_6half_tEfNS_4arch4Sm80ELb0ELb1ELb0ELb0ELb1ELb0ELb0ELb0ELi2ELi4ELi4ELi4ELb0EEENS1_21CollectiveEpilogueBwdISA_SB_SD_Li256ELb0ELb0ELi2EEENS1_19SingleTileSchedulerILb0ELb0ELb0ELi128EEEEEEEEEvNT_6ParamsE)
        /*06c8*/ 	.word	0x00000000


	//----- nvinfo : EIATTR_MIN_STACK_SIZE
	.align		4
.L_300:
        /*06cc*/ 	.byte	0x04, 0x12
        /*06ce*/ 	.short	(.L_302 - .L_301)
	.align		4
.L_301:
        /*06d0*/ 	.word	index@(_ZN7cutlass13device_kernelIN5flash19enable_sm80_to_sm89INS1_16FlashAttnBwdSm80INS1_25CollectiveMainloopBwdSm80ILi2ELi2EN4cute5tupleIJNS5_1CILi128EEES8_NS7_ILi64EEEEEENS_6half_tEfNS_4arch4Sm80ELb0ELb1ELb0ELb0ELb0ELb0ELb0ELb0ELi2ELi4ELi4ELi4ELb0EEENS1_24CollectiveEpilogueBwdGQAISA_fSD_Li256ELb0ELb0EEENS1_19SingleTileSchedulerILb0ELb0ELb0ELi128EEEEEEEEEvNT_6ParamsE)
        /*06d4*/ 	.word	0x00000000


	//----- nvinfo : EIATTR_MIN_STACK_SIZE
	.align		4
.L_302:
        /*06d8*/ 	.byte	0x04, 0x12
        /*06da*/ 	.short	(.L_304 - .L_303)
	.align		4
.L_303:
        /*06dc*/ 	.word	index@(_ZN7cutlass13device_kernelIN5flash19enable_sm80_to_sm89INS1_16FlashAttnBwdSm80INS1_25CollectiveMainloopBwdSm80ILi2ELi2EN4cute5tupleIJNS5_1CILi128EEES8_NS7_ILi64EEEEEENS_6half_tEfNS_4arch4Sm80ELb0ELb1ELb0ELb0ELb1ELb0ELb0ELb0ELi2ELi4ELi4ELi4ELb0EEENS1_24CollectiveEpilogueBwdGQAISA_fSD_Li256ELb0ELb1EEENS1_19SingleTileSchedulerILb0ELb0ELb0ELi128EEEEEEEEEvNT_6ParamsE)
        /*06e0*/ 	.word	0x00000000


	//----- nvinfo : EIATTR_MIN_STACK_SIZE
	.align		4
.L_304:
        /*06e4*/ 	.byte	0x04, 0x12
        /*06e6*/ 	.short	(.L_306 - .L_305)
	.align		4
.L_305:
        /*06e8*/ 	.word	index@(_ZN7cutlass13device_kernelIN5flash19enable_sm80_to_sm89INS1_16FlashAttnBwdSm80INS1_25CollectiveMainloopBwdSm80ILi2ELi2EN4cute5tupleIJNS5_1CILi128EEES8_NS7_ILi64EEEEEENS_6half_tEfNS_4arch4Sm80ELb0ELb1ELb0ELb1ELb0ELb0ELb0ELb0ELi2ELi4ELi4ELi4ELb0EEENS1_21CollectiveEpilogueBwdISA_SB_SD_Li256ELb1ELb0ELi2EEENS1_19SingleTileSchedulerILb1ELb0ELb0ELi128EEEEEEEEEvNT_6ParamsE)
        /*06ec*/ 	.word	0x00000000


	//----- nvinfo : EIATTR_MIN_STACK_SIZE
	.align		4
.L_306:
        /*06f0*/ 	.byte	0x04, 0x12
        /*06f2*/ 	.short	(.L_308 - .L_307)
	.align		4
.L_307:
        /*06f4*/ 	.word	index@(_ZN7cutlass13device_kernelIN5flash19enable_sm80_to_sm89INS1_16FlashAttnBwdSm80INS1_25CollectiveMainloopBwdSm80ILi2ELi2EN4cute5tupleIJNS5_1CILi128EEES8_NS7_ILi64EEEEEENS_6half_tEfNS_4arch4Sm80ELb0ELb1ELb0ELb1ELb1ELb0ELb0ELb0ELi2ELi4ELi4ELi4ELb0EEENS1_21CollectiveEpilogueBwdISA_SB_SD_Li256ELb1ELb0ELi2EEENS1_19SingleTileSchedulerILb1ELb0ELb0ELi128EEEEEEEEEvNT_6ParamsE)
        /*06f8*/ 	.word	0x00000000


	//----- nvinfo : EIATTR_MIN_STACK_SIZE
	.align		4
.L_308:
        /*06fc*/ 	.byte	0x04, 0x12
        /*06fe*/ 	.short	(.L_310 - .L_309)
	.align		4
.L_309:
        /*0700*/ 	.word	index@(_ZN7cutlass13device_kernelIN5flash19enable_sm80_to_sm89INS1_16FlashAttnBwdSm80INS1_25CollectiveMainloopBwdSm80ILi2ELi2EN4cute5tupleIJNS5_1CILi128EEES8_NS7_ILi64EEEEEENS_6half_tEfNS_4arch4Sm80ELb0ELb1ELb0ELb1ELb0ELb0ELb0ELb0ELi2ELi4ELi4ELi4ELb0EEENS1_24CollectiveEpilogueBwdGQAISA_fSD_Li256ELb1ELb0EEENS1_19SingleTileSchedulerILb1ELb0ELb0ELi128EEEEEEEEEvNT_6ParamsE)
        /*0704*/ 	.word	0x00000000


	//----- nvinfo : EIATTR_MIN_STACK_SIZE
	.align		4
.L_310:
        /*0708*/ 	.byte	0x04, 0x12
        /*070a*/ 	.short	(.L_312 - .L_311)
	.align		4
.L_311:
        /*070c*/ 	.word	index@(_ZN7cutlass13device_kernelIN5flash19enable_sm80_to_sm89INS1_16FlashAttnBwdSm80INS1_25CollectiveMainloopBwdSm80ILi2ELi2EN4cute5tupleIJNS5_1CILi128EEES8_NS7_ILi64EEEEEENS_6half_tEfNS_4arch4Sm80ELb0ELb1ELb0ELb1ELb1ELb0ELb0ELb0ELi2ELi4ELi4ELi4ELb0EEENS1_24CollectiveEpilogueBwdGQAISA_fSD_Li256ELb1ELb1EEENS1_19SingleTileSchedulerILb1ELb0ELb0ELi128EEEEEEEEEvNT_6ParamsE)
        /*0710*/ 	.word	0x00000000


	//----- nvinfo : EIATTR_MIN_STACK_SIZE
	.align		4
.L_312:
        /*0714*/ 	.byte	0x04, 0x12
        /*0716*/ 	.short	(.L_314 - .L_313)
	.align		4
.L_313:
        /*0718*/ 	.word	index@(_ZN7cutlass13device_kernelIN5flash19enable_sm80_to_sm89INS1_16FlashAttnBwdSm80INS1_25CollectiveMainloopBwdSm80ILi2ELi2EN4cute5tupleIJNS5_1CILi128EEES8_NS7_ILi64EEEEEENS_6half_tEfNS_4arch4Sm80ELb1ELb0ELb0ELb0ELb0ELb0ELb0ELb0ELi2ELi4ELi4ELi4ELb0EEENS1_21CollectiveEpilogueBwdISA_SB_SD_Li256ELb0ELb0ELi2EEENS1_25SingleTileBwdLPTSchedulerILb0ELi128ELb0EEEEEEEEEvNT_6ParamsE)
        /*071c*/ 	.word	0x00000000


	//----- nvinfo : EIATTR_MIN_STACK_SIZE
	.align		4
.L_314:
        /*0720*/ 	.byte	0x04, 0x12
        /*0722*/ 	.short	(.L_316 - .L_315)
	.align		4
.L_315:
        /*0724*/ 	.word	index@(_ZN7cutlass13device_kernelIN5flash19enable_sm80_to_sm89INS1_16FlashAttnBwdSm80INS1_25CollectiveMainloopBwdSm80ILi2ELi2EN4cute5tupleIJNS5_1CILi128EEES8_NS7_ILi64EEEEEENS_6half_tEfNS_4arch4Sm80ELb1ELb0ELb0ELb0ELb1ELb0ELb0ELb0ELi2ELi4ELi4ELi4ELb0EEENS1_21CollectiveEpilogueBwdISA_SB_SD_Li256ELb0ELb0ELi2EEENS1_25SingleTileBwdLPTSchedulerILb0ELi128ELb1EEEEEEEEEvNT_6ParamsE)
        /*0728*/ 	.word	0x00000000


	//----- nvinfo : EIATTR_MIN_STACK_SIZE
	.align		4
.L_316:
        /*072c*/ 	.byte	0x04, 0x12
        /*072e*/ 	.short	(.L_318 - .L_317)
	.align		4
.L_317:
        /*0730*/ 	.word	index@(_ZN7cutlass13device_kernelIN5flash19enable_sm80_to_sm89INS1_16FlashAttnBwdSm80INS1_25CollectiveMainloopBwdSm80ILi2ELi2EN4cute5tupleIJNS5_1CILi128EEES8_NS7_ILi64EEEEEENS_6half_tEfNS_4arch4Sm80ELb1ELb0ELb0ELb0ELb0ELb0ELb0ELb0ELi2ELi4ELi4ELi4ELb0EEENS1_24CollectiveEpilogueBwdGQAISA_fSD_Li256ELb0ELb0EEENS1_25SingleTileBwdLPTSchedulerILb0ELi128ELb0EEEEEEEEEvNT_6ParamsE)
        /*0734*/ 	.word	0x00000000


	//----- nvinfo : EIATTR_MIN_STACK_SIZE
	.align		4
.L_318:
        /*0738*/ 	.byte	0x04, 0x12
        /*073a*/ 	.short	(.L_320 - .L_319)
	.align		4
.L_319:
        /*073c*/ 	.word	index@(_ZN7cutlass13device_kernelIN5flash19enable_sm80_to_sm89INS1_16FlashAttnBwdSm80INS1_25CollectiveMainloopBwdSm80ILi2ELi2EN4cute5tupleIJNS5_1CILi128EEES8_NS7_ILi64EEEEEENS_6half_tEfNS_4arch4Sm80ELb1ELb0ELb0ELb0ELb1ELb0ELb0ELb0ELi2ELi4ELi4ELi4ELb0EEENS1_24CollectiveEpilogueBwdGQAISA_fSD_Li256ELb0ELb1EEENS1_25SingleTileBwdLPTSchedulerILb0ELi128ELb1EEEEEEEEEvNT_6ParamsE)
        /*0740*/ 	.word	0x00000000


	//----- nvinfo : EIATTR_MIN_STACK_SIZE
	.align		4
.L_320:
        /*0744*/ 	.byte	0x04, 0x12
        /*0746*/ 	.short	(.L_322 - .L_321)
	.align		4
.L_321:
        /*0748*/ 	.word	index@(_ZN7cutlass13device_kernelIN5flash22FlashAttnBwdPreprocessIN4cute5tupleIJNS3_1CILi128EEENS5_ILi64EEEEEENS_6half_tEfNS_4arch4Sm80ELb1ELb0EEEEEvNT_6ParamsE)
        /*074c*/ 	.word	0x00000000


	//----- nvinfo : EIATTR_MIN_STACK_SIZE
	.align		4
.L_322:
        /*0750*/ 	.byte	0x04, 0x12
        /*0752*/ 	.short	(.L_324 - .L_323)
	.align		4
.L_323:
        /*0754*/ 	.word	index@(_ZN7cutlass13device_kernelIN5flash19enable_sm80_to_sm89INS1_16FlashAttnBwdSm80INS1_25CollectiveMainloopBwdSm80ILi2ELi2EN4cute5tupleIJNS5_1CILi128EEES8_NS7_ILi64EEEEEENS_6half_tEfNS_4arch4Sm80ELb1ELb0ELb0ELb1ELb0ELb0ELb0ELb0ELi2ELi4ELi4ELi4ELb0EEENS1_21CollectiveEpilogueBwdISA_SB_SD_Li256ELb1ELb0ELi2EEENS1_25SingleTileBwdLPTSchedulerILb1ELi128ELb0EEEEEEEEEvNT_6ParamsE)
        /*0758*/ 	.word	0x00000000


	//----- nvinfo : EIATTR_MIN_STACK_SIZE
	.align		4
.L_324:
        /*075c*/ 	.byte	0x04, 0x12
        /*075e*/ 	.short	(.L_326 - .L_325)
	.align		4
.L_325:
        /*0760*/ 	.word	index@(_ZN7cutlass13device_kernelIN5flash19enable_sm80_to_sm89INS1_16FlashAttnBwdSm80INS1_25CollectiveMainloopBwdSm80ILi2ELi2EN4cute5tupleIJNS5_1CILi128EEES8_NS7_ILi64EEEEEENS_6half_tEfNS_4arch4Sm80ELb1ELb0ELb0ELb1ELb1ELb0ELb0ELb0ELi2ELi4ELi4ELi4ELb0EEENS1_21CollectiveEpilogueBwdISA_SB_SD_Li256ELb1ELb0ELi2EEENS1_25SingleTileBwdLPTSchedulerILb1ELi128ELb1EEEEEEEEEvNT_6ParamsE)
        /*0764*/ 	.word	0x00000000


	//----- nvinfo : EIATTR_MIN_STACK_SIZE
	.align		4
.L_326:
        /*0768*/ 	.byte	0x04, 0x12
        /*076a*/ 	.short	(.L_328 - .L_327)
	.align		4
.L_327:
        /*076c*/ 	.word	index@(_ZN7cutlass13device_kernelIN5flash19enable_sm80_to_sm89INS1_16FlashAttnBwdSm80INS1_25CollectiveMainloopBwdSm80ILi2ELi2EN4cute5tupleIJNS5_1CILi128EEES8_NS7_ILi64EEEEEENS_6half_tEfNS_4arch4Sm80ELb1ELb0ELb0ELb1ELb0ELb0ELb0ELb0ELi2ELi4ELi4ELi4ELb0EEENS1_24CollectiveEpilogueBwdGQAISA_fSD_Li256ELb1ELb0EEENS1_25SingleTileBwdLPTSchedulerILb1ELi128ELb0EEEEEEEEEvNT_6ParamsE)
        /*0770*/ 	.word	0x00000000


	//----- nvinfo : EIATTR_MIN_STACK_SIZE
	.align		4
.L_328:
        /*0774*/ 	.byte	0x04, 0x12
        /*0776*/ 	.short	(.L_330 - .L_329)
	.align		4
.L_329:
        /*0778*/ 	.word	index@(_ZN7cutlass13device_kernelIN5flash32FlashAttnBwdPostprocessConvertdQIN4cute5tupleIJNS3_1CILi128EEENS5_ILi64EEEEEENS_6half_tEfNS_4arch4Sm80ELi256ENS3_8TiledMMAINS3_8MMA_AtomIJNS3_28SM80_16x8x16_F32F16F16F32_TNEEEENS3_6LayoutINS4_IJNS5_ILi4EEENS5_ILi2EEENS5_ILi1EEEEEENS4_IJSJ_SH_NS5_ILi0EEEEEEEENS4_IJS7_NS5_ILi32EEENS5_ILi16EEEEEEEELb0EEEEEvNT_6ParamsE)
        /*077c*/ 	.word	0x00000000


	//----- nvinfo : EIATTR_MIN_STACK_SIZE
	.align		4
.L_330:
        /*0780*/ 	.byte	0x04, 0x12
        /*0782*/ 	.short	(.L_332 - .L_331)
	.align		4
.L_331:
        /*0784*/ 	.word	index@(_ZN7cutlass13device_kernelIN5flash19enable_sm80_to_sm89INS1_16FlashAttnBwdSm80INS1_25CollectiveMainloopBwdSm80ILi2ELi2EN4cute5tupleIJNS5_1CILi128EEES8_NS7_ILi64EEEEEENS_6half_tEfNS_4arch4Sm80ELb1ELb0ELb0ELb1ELb1ELb0ELb0ELb0ELi2ELi4ELi4ELi4ELb0EEENS1_24CollectiveEpilogueBwdGQAISA_fSD_Li256ELb1ELb1EEENS1_25SingleTileBwdLPTSchedulerILb1ELi128ELb1EEEEEEEEEvNT_6ParamsE)
        /*0788*/ 	.word	0x00000000


	//----- nvinfo : EIATTR_MIN_STACK_SIZE
	.align		4
.L_332:
        /*078c*/ 	.byte	0x04, 0x12
        /*078e*/ 	.short	(.L_334 - .L_333)
	.align		4
.L_333:
        /*0790*/ 	.word	index@(_ZN7cutlass13device_kernelIN5flash22FlashAttnBwdPreprocessIN4cute5tupleIJNS3_1CILi128EEENS5_ILi64EEEEEENS_6half_tEfNS_4arch4Sm80ELb1ELb1EEEEEvNT_6ParamsE)
        /*0794*/ 	.word	0x00000000
.L_334:


//--------------------- .nv.compat                --------------------------
	.section	.nv.compat,"",@"SHT_CUDA_COMPAT_INFO"
	.align	4
        /*0000*/ 	.byte	0x02, 0x09, 0x01, 0x00, 0x02, 0x02, 0x01, 0x00, 0x02, 0x05, 0x05, 0x00, 0x03, 0x07, 0x01, 0x01
        /*0010*/ 	.byte	0x02, 0x03, 0x00, 0x00, 0x02, 0x06, 0x01, 0x00, 0x04, 0x0b, 0x08, 0x00, 0x00, 0x00, 0x00, 0x00
        /*0020*/ 	.byte	0x00, 0x00, 0x00, 0x00


//--------------------- .nv.info._ZN7cutlass13device_kernelIN5flash19enable_sm80_to_sm89INS1_16FlashAttnBwdSm80INS1_25CollectiveMainloopBwdSm80ILi2ELi2EN4cute5tupleIJNS5_1CILi64EEENS7_ILi128EEES8_EEENS_6half_tEfNS_4arch4Sm80ELb0ELb0ELb0ELb0ELb0ELb0ELb0ELb0ELi2ELi2ELi4ELi2ELb1EEENS1_21CollectiveEpilogueBwdISA_SB_SD_Li256ELb0ELb0ELi2EEENS1_19SingleTileSchedulerILb0ELb0ELb0ELi128EEEEEEEEEvNT_6ParamsE --------------------------
	.section	.nv.info._ZN7cutlass13device_kernelIN5flash19enable_sm80_to_sm89INS1_16FlashAttnBwdSm80INS1_25CollectiveMainloopBwdSm80ILi2ELi2EN4cute5tupleIJNS5_1CILi64EEENS7_ILi128EEES8_EEENS_6half_tEfNS_4arch4Sm80ELb0ELb0ELb0ELb0ELb0ELb0ELb0ELb0ELi2ELi2ELi4ELi2ELb1EEENS1_21CollectiveEpilogueBwdISA_SB_SD_Li256ELb0ELb0ELi2EEENS1_19SingleTileSchedulerILb0ELb0ELb0ELi128EEEEEEEEEvNT_6ParamsE,"",@"SHT_CUDA_INFO"
	.sectionflags	@""
	.align	4


	//----- nvinfo : EIATTR_CUDA_API_VERSION
	.align		4
        /*0000*/ 	.byte	0x04, 0x37
        /*0002*/ 	.short	(.L_336 - .L_335)
.L_335:
        /*0004*/ 	.word	0x00000082


	//----- nvinfo : EIATTR_KPARAM_INFO
	.align		4
.L_336:
        /*0008*/ 	.byte	0x04, 0x17
        /*000a*/ 	.short	(.L_338 - .L_337)
.L_337:
        /*000c*/ 	.word	0x00000000
        /*0010*/ 	.short	0x0000
        /*0012*/ 	.short	0x0000
        /*0014*/ 	.byte	0x00, 0xf0, 0xc1, 0x09


	//----- nvinfo : EIATTR_SPARSE_MMA_MASK
	.align		4
.L_338:
        /*0018*/ 	.byte	0x03, 0x50
        /*001a*/ 	.short	0x0000


	//----- nvinfo : EIATTR_MAXREG_COUNT
	.align		4
        /*001c*/ 	.byte	0x03, 0x1b
        /*001e*/ 	.short	0x00ff


	//----- nvinfo : EIATTR_MERCURY_ISA_VERSION
	.align		4
        /*0020*/ 	.byte	0x03, 0x5f
        /*0022*/ 	.short	0x0101


	//----- nvinfo : EIATTR_EXIT_INSTR_OFFSETS
	.align		4
        /*0024*/ 	.byte	0x04, 0x1c
        /*0026*/ 	.short	(.L_340 - .L_339)


	//   ....[0]....
.L_339:
        /*0028*/ 	.word	0x00000010


	//----- nvinfo : EIATTR_MAX_THREADS
	.align		4
.L_340:
        /*002c*/ 	.byte	0x04, 0x05
        /*002e*/ 	.short	(.L_342 - .L_341)
.L_341:
        /*0030*/ 	.word	0x00000100
        /*0034*/ 	.word	0x00000001
        /*0038*/ 	.word	0x00000001


	//----- nvinfo : EIATTR_CBANK_PARAM_SIZE
	.align		4
.L_342:
        /*003c*/ 	.byte	0x03, 0x19
        /*003e*/ 	.short	0x0270


	//----- nvinfo : EIATTR_PARAM_CBANK
	.align		4
        /*0040*/ 	.byte	0x04, 0x0a
        /*0042*/ 	.short	(.L_344 - .L_343)
	.align		4
.L_343:
        /*0044*/ 	.word	index@(.nv.constant0._ZN7cutlass13device_kernelIN5flash19enable_sm80_to_sm89INS1_16FlashAttnBwdSm80INS1_25CollectiveMainloopBwdSm80ILi2ELi2EN4cute5tupleIJNS5_1CILi64EEENS7_ILi128EEES8_EEENS_6half_tEfNS_4arch4Sm80ELb0ELb0ELb0ELb0ELb0ELb0ELb0ELb0ELi2ELi2ELi4ELi2ELb1EEENS1_21CollectiveEpilogueBwdISA_SB_SD_Li256ELb0ELb0ELi2EEENS1_19SingleTileSchedulerILb0ELb0ELb0ELi128EEEEEEEEEvNT_6ParamsE)
        /*0048*/ 	.short	0x0210
        /*004a*/ 	.short	0x0270


	//----- nvinfo : EIATTR_SW_WAR
	.align		4
.L_344:
        /*004c*/ 	.byte	0x04, 0x36
        /*004e*/ 	.short	(.L_346 - .L_345)
.L_345:
        /*0050*/ 	.word	0x00000008
.L_346:


//--------------------- .nv.info._ZN7cutlass13device_kernelIN5flash19enable_sm80_to_sm89INS1_16FlashAttnBwdSm80INS1_25CollectiveMainloopBwdSm80ILi2ELi2EN4cute5tupleIJNS5_1CILi64EEENS7_ILi128EEES8_EEENS_6half_tEfNS_4arch4Sm80ELb0ELb0ELb0ELb0ELb1ELb0ELb0ELb0ELi2ELi2ELi4ELi2ELb1EEENS1_21CollectiveEpilogueBwdISA_SB_SD_Li256ELb0ELb0ELi2EEENS1_19SingleTileSchedulerILb0ELb0ELb0ELi128EEEEEEEEEvNT_6ParamsE --------------------------
	.section	.nv.info._ZN7cutlass13device_kernelIN5flash19enable_sm80_to_sm89INS1_16FlashAttnBwdSm80INS1_25CollectiveMainloopBwdSm80ILi2ELi2EN4cute5tupleIJNS5_1CILi64EEENS7_ILi128EEES8_EEENS_6half_tEfNS_4arch4Sm80ELb0ELb0ELb0ELb0ELb1ELb0ELb0ELb0ELi2ELi2ELi4ELi2ELb1EEENS1_21CollectiveEpilogueBwdISA_SB_SD_Li256ELb0ELb0ELi2EEENS1_19SingleTileSchedulerILb0ELb0ELb0ELi128EEEEEEEEEvNT_6ParamsE,"",@"SHT_CUDA_INFO"
	.sectionflags	@""
	.align	4


	//----- nvinfo : EIATTR_CUDA_API_VERSION
	.align		4
        /*0000*/ 	.byte	0x04, 0x37
        /*0002*/ 	.short	(.L_348 - .L_347)
.L_347:
        /*0004*/ 	.word	0x00000082


	//----- nvinfo : EIATTR_KPARAM_INFO
	.align		4
.L_348:
        /*0008*/ 	.byte	0x04, 0x17
        /*000a*/ 	.short	(.L_350 - .L_349)
.L_349:
        /*000c*/ 	.word	0x00000000
        /*0010*/ 	.short	0x0000
        /*0012*/ 	.short	0x0000
        /*0014*/ 	.byte	0x00, 0xf0, 0xc1, 0x09


	//----- nvinfo : EIATTR_SPARSE_MMA_MASK
	.align		4
.L_350:
        /*0018*/ 	.byte	0x03, 0x50
        /*001a*/ 	.short	0x0000


	//----- nvinfo : EIATTR_MAXREG_COUNT
	.align		4
        /*001c*/ 	.byte	0x03, 0x1b
        /*001e*/ 	.short	0x00ff


	//----- nvinfo : EIATTR_MERCURY_ISA_VERSION
	.align		4
        /*0020*/ 	.byte	0x03, 0x5f
        /*0022*/ 	.short	0x0101


	//----- nvinfo : EIATTR_EXIT_INSTR_OFFSETS
	.align		4
        /*0024*/ 	.byte	0x04, 0x1c
        /*0026*/ 	.short	(.L_352 - .L_351)


	//   ....[0]....
.L_351:
        /*0028*/ 	.word	0x00000010


	//----- nvinfo : EIATTR_MAX_THREADS
	.align		4
.L_352:
        /*002c*/ 	.byte	0x04, 0x05
        /*002e*/ 	.short	(.L_354 - .L_353)
.L_353:
        /*0030*/ 	.word	0x00000100
        /*0034*/ 	.word	0x00000001
        /*0038*/ 	.word	0x00000001


	//----- nvinfo : EIATTR_CBANK_PARAM_SIZE
	.align		4
.L_354:
        /*003c*/ 	.byte	0x03, 0x19
        /*003e*/ 	.short	0x0270


	//----- nvinfo : EIATTR_PARAM_CBANK
	.align		4
        /*0040*/ 	.byte	0x04, 0x0a
        /*0042*/ 	.short	(.L_356 - .L_355)
	.align		4
.L_355:
        /*0044*/ 	.word	index@(.nv.constant0._ZN7cutlass13device_kernelIN5flash19enable_sm80_to_sm89INS1_16FlashAttnBwdSm80INS1_25CollectiveMainloopBwdSm80ILi2ELi2EN4cute5tupleIJNS5_1CILi64EEENS7_ILi128EEES8_EEENS_6half_tEfNS_4arch4Sm80ELb0ELb0ELb0ELb0ELb1ELb0ELb0ELb0ELi2ELi2ELi4ELi2ELb1EEENS1_21CollectiveEpilogueBwdISA_SB_SD_Li256ELb0ELb0ELi2EEENS1_19SingleTileSchedulerILb0ELb0ELb0ELi128EEEEEEEEEvNT_6ParamsE)
        /*0048*/ 	.short	0x0210
        /*004a*/ 	.short	0x0270


	//----- nvinfo : EIATTR_SW_WAR
	.align		4
.L_356:
        /*004c*/ 	.byte	0x04, 0x36
        /*004e*/ 	.short	(.L_358 - .L_357)
.L_357:
        /*0050*/ 	.word	0x00000008
.L_358:


//--------------------- .nv.info._ZN7cutlass13device_kernelIN5flash19enable_sm80_to_sm89INS1_16FlashAttnBwdSm80INS1_25CollectiveMainloopBwdSm80ILi2ELi2EN4cute5tupleIJNS5_1CILi64EEENS7_ILi128EEES8_EEENS_6half_tEfNS_4arch4Sm80ELb0ELb0ELb0ELb0ELb0ELb0ELb0ELb0ELi2ELi2ELi4ELi2ELb1EEENS1_24CollectiveEpilogueBwdGQAISA_fSD_Li256ELb0ELb0EEENS1_19SingleTileSchedulerILb0ELb0ELb0ELi128EEEEEEEEEvNT_6ParamsE --------------------------
	.section	.nv.info._ZN7cutlass13device_kernelIN5flash19enable_sm80_to_sm89INS1_16FlashAttnBwdSm80INS1_25CollectiveMainloopBwdSm80ILi2ELi2EN4cute5tupleIJNS5_1CILi64EEENS7_ILi128EEES8_EEENS_6half_tEfNS_4arch4Sm80ELb0ELb0ELb0ELb0ELb0ELb0ELb0ELb0ELi2ELi2ELi4ELi2ELb1EEENS1_24CollectiveEpilogueBwdGQAISA_fSD_Li256ELb0ELb0EEENS1_19SingleTileSchedulerILb0ELb0ELb0ELi128EEEEEEEEEvNT_6ParamsE,"",@"SHT_CUDA_INFO"
	.sectionflags	@""
	.align	4


	//----- nvinfo : EIATTR_CUDA_API_VERSION
	.align		4
        /*0000*/ 	.byte	0x04, 0x37
        /*0002*/ 	.short	(.L_360 - .L_359)
.L_359:
        /*0004*/ 	.word	0x00000082


	//----- nvinfo : EIATTR_KPARAM_INFO
	.align		4
.L_360:
        /*0008*/ 	.byte	0x04, 0x17
        /*000a*/ 	.short	(.L_362 - .L_361)
.L_361:
        /*000c*/ 	.word	0x00000000
        /*0010*/ 	.short	0x0000
        /*0012*/ 	.short	0x0000
        /*0014*/ 	.byte	0x00, 0xf0, 0xe1, 0x09


	//----- nvinfo : EIATTR_SPARSE_MMA_MASK
	.align		4
.L_362:
        /*0018*/ 	.byte	0x03, 0x50
        /*001a*/ 	.short	0x0000


	//----- nvinfo : EIATTR_MAXREG_COUNT
	.align		4
        /*001c*/ 	.byte	0x03, 0x1b
        /*001e*/ 	.short	0x00ff


	//----- nvinfo : EIATTR_MERCURY_ISA_VERSION
	.align		4
        /*0020*/ 	.byte	0x03, 0x5f
        /*0022*/ 	.short	0x0101


	//----- nvinfo : EIATTR_EXIT_INSTR_OFFSETS
	.align		4
        /*0024*/ 	.byte	0x04, 0x1c
        /*0026*/ 	.short	(.L_364 - .L_363)


	//   ....[0]....
.L_363:
        /*0028*/ 	.word	0x00000010


	//----- nvinfo : EIATTR_MAX_THREADS
	.align		4
.L_364:
        /*002c*/ 	.byte	0x04, 0x05
        /*002e*/ 	.short	(.L_366 - .L_365)
.L_365:
        /*0030*/ 	.word	0x00000100
        /*0034*/ 	.word	0x00000001
        /*0038*/ 	.word	0x00000001


	//----- nvinfo : EIATTR_CBANK_PARAM_SIZE
	.align		4
.L_366:
        /*003c*/ 	.byte	0x03, 0x19
        /*003e*/ 	.short	0x0278


	//----- nvinfo : EIATTR_PARAM_CBANK
	.align		4
        /*0040*/ 	.byte	0x04, 0x0a
        /*0042*/ 	.short	(.L_368 - .L_367)
	.align		4
.L_367:
        /*0044*/ 	.word	index@(.nv.constant0._ZN7cutlass13device_kernelIN5flash19enable_sm80_to_sm89INS1_16FlashAttnBwdSm80INS1_25CollectiveMainloopBwdSm80ILi2ELi2EN4cute5tupleIJNS5_1CILi64EEENS7_ILi128EEES8_EEENS_6half_tEfNS_4arch4Sm80ELb0ELb0ELb0ELb0ELb0ELb0ELb0ELb0ELi2ELi2ELi4ELi2ELb1EEENS1_24CollectiveEpilogueBwdGQAISA_fSD_Li256ELb0ELb0EEENS1_19SingleTileSchedulerILb0ELb0ELb0ELi128EEEEEEEEEvNT_6ParamsE)
        /*0048*/ 	.short	0x0210
        /*004a*/ 	.short	0x0278


	//----- nvinfo : EIATTR_SW_WAR
	.align		4
.L_368:
        /*004c*/ 	.byte	0x04, 0x36
        /*004e*/ 	.short	(.L_370 - .L_369)
.L_369:
        /*0050*/ 	.word	0x00000008
.L_370:


//--------------------- .nv.info._ZN7cutlass13device_kernelIN5flash19enable_sm80_to_sm89INS1_16FlashAttnBwdSm80INS1_25CollectiveMainloopBwdSm80ILi2ELi2EN4cute5tupleIJNS5_1CILi64EEENS7_ILi128EEES8_EEENS_6half_tEfNS_4arch4Sm80ELb0ELb0ELb0ELb0ELb1ELb0ELb0ELb0ELi2ELi2ELi4ELi2ELb1EEENS1_24CollectiveEpilogueBwdGQAISA_fSD_Li256ELb0ELb1EEENS1_19SingleTileSchedulerILb0ELb0ELb0ELi128EEEEEEEEEvNT_6ParamsE --------------------------
	.section	.nv.info._ZN7cutlass13device_kernelIN5flash19enable_sm80_to_sm89INS1_16FlashAttnBwdSm80INS1_25CollectiveMainloopBwdSm80ILi2ELi2EN4cute5tupleIJNS5_1CILi64EEENS7_ILi128EEES8_EEENS_6half_tEfNS_4arch4Sm80ELb0ELb0ELb0ELb0ELb1ELb0ELb0ELb0ELi2ELi2ELi4ELi2ELb1EEENS1_24CollectiveEpilogueBwdGQAISA_fSD_Li256ELb0ELb1EEENS1_19SingleTileSchedulerILb0ELb0ELb0ELi128EEEEEEEEEvNT_6ParamsE,"",@"SHT_CUDA_INFO"
	.sectionflags	@""
	.align	4


	//----- nvinfo : EIATTR_CUDA_API_VERSION
	.align		4
        /*0000*/ 	.byte	0x04, 0x37
        /*0002*/ 	.short	(.L_372 - .L_371)
.L_371:
        /*0004*/ 	.word	0x00000082


	//----- nvinfo : EIATTR_KPARAM_INFO
	.align		4
.L_372:
        /*0008*/ 	.byte	0x04, 0x17
        /*000a*/ 	.short	(.L_374 - .L_373)
.L_373:
        /*000c*/ 	.word	0x00000000
        /*0010*/ 	.short	0x0000
        /*0012*/ 	.short	0x0000
        /*0014*/ 	.byte	0x00, 0xf0, 0xe1, 0x09


	//----- nvinfo : EIATTR_SPARSE_MMA_MASK
	.align		4
.L_374:
        /*0018*/ 	.byte	0x03, 0x50
        /*001a*/ 	.short	0x0000


	//----- nvinfo : EIATTR_MAXREG_COUNT
	.align		4
        /*001c*/ 	.byte	0x03, 0x1b
        /*001e*/ 	.short	0x00ff


	//----- nvinfo : EIATTR_MERCURY_ISA_VERSION
	.align		4
        /*0020*/ 	.byte	0x03, 0x5f
        /*0022*/ 	.short	0x0101


	//----- nvinfo : EIATTR_EXIT_INSTR_OFFSETS
	.align		4
        /*0024*/ 	.byte	0x04, 0x1c
        /*0026*/ 	.short	(.L_376 - .L_375)


	//   ....[0]....
.L_375:
        /*0028*/ 	.word	0x00000010


	//----- nvinfo : EIATTR_MAX_THREADS
	.align		4
.L_376:
        /*002c*/ 	.byte	0x04, 0x05
        /*002e*/ 	.short	(.L_378 - .L_377)
.L_377:
        /*0030*/ 	.word	0x00000100
        /*0034*/ 	.word	0x00000001
        /*0038*/ 	.word	0x00000001


	//----- nvinfo : EIATTR_CBANK_PARAM_SIZE
	.align		4
.L_378:
        /*003c*/ 	.byte	0x03, 0x19
        /*003e*/ 	.short	0x0278


	//----- nvinfo : EIATTR_PARAM_CBANK
	.align		4
        /*0040*/ 	.byte	0x04, 0x0a
        /*0042*/ 	.short	(.L_380 - .L_379)
	.align		4
.L_379:
        /*0044*/ 	.word	index@(.nv.constant0._ZN7cutlass13device_kernelIN5flash19enable_sm80_to_sm89INS1_16FlashAttnBwdSm80INS1_25CollectiveMainloopBwdSm80ILi2ELi2EN4cute5tupleIJNS5_1CILi64EEENS7_ILi128EEES8_EEENS_6half_tEfNS_4arch4Sm80ELb0ELb0ELb0ELb0ELb1ELb0ELb0ELb0ELi2ELi2ELi4ELi2ELb1EEENS1_24CollectiveEpilogueBwdGQAISA_fSD_Li256ELb0ELb1EEENS1_19SingleTileSchedulerILb0ELb0ELb0ELi128EEEEEEEEEvNT_6ParamsE)
        /*0048*/ 	.short	0x0210
        /*004a*/ 	.short	0x0278


	//----- nvinfo : EIATTR_SW_WAR
	.align		4
.L_380:
        /*004c*/ 	.byte	0x04, 0x36
        /*004e*/ 	.short	(.L_382 - .L_381)
.L_381:
        /*0050*/ 	.word	0x00000008
.L_382:


//--------------------- .nv.info._ZN7cutlass13device_kernelIN5flash19enable_sm80_to_sm89INS1_16FlashAttnBwdSm80INS1_25CollectiveMainloopBwdSm80ILi2ELi2EN4cute5tupleIJNS5_1CILi64EEENS7_ILi128EEES8_EEENS_6half_tEfNS_4arch4Sm80ELb0ELb0ELb0ELb1ELb0ELb0ELb0ELb0ELi2ELi2ELi4ELi2ELb1EEENS1_21CollectiveEpilogueBwdISA_SB_SD_Li256ELb1ELb0ELi2EEENS1_19SingleTileSchedulerILb1ELb0ELb0ELi128EEEEEEEEEvNT_6ParamsE --------------------------
	.section	.nv.info._ZN7cutlass13device_kernelIN5flash19enable_sm80_to_sm89INS1_16FlashAttnBwdSm80INS1_25CollectiveMainloopBwdSm80ILi2ELi2EN4cute5tupleIJNS5_1CILi64EEENS7_ILi128EEES8_EEENS_6half_tEfNS_4arch4Sm80ELb0ELb0ELb0ELb1ELb0ELb0ELb0ELb0ELi2ELi2ELi4ELi2ELb1EEENS1_21CollectiveEpilogueBwdISA_SB_SD_Li256ELb1ELb0ELi2EEENS1_19SingleTileSchedulerILb1ELb0ELb0ELi128EEEEEEEEEvNT_6ParamsE,"",@"SHT_CUDA_INFO"
	.sectionflags	@""
	.align	4


	//----- nvinfo : EIATTR_CUDA_API_VERSION
	.align		4
        /*0000*/ 	.byte	0x04, 0x37
        /*0002*/ 	.short	(.L_384 - .L_383)
.L_383:
        /*0004*/ 	.word	0x00000082


	//----- nvinfo : EIATTR_KPARAM_INFO
	.align		4
.L_384:
        /*0008*/ 	.byte	0x04, 0x17
        /*000a*/ 	.short	(.L_386 - .L_385)
.L_385:
        /*000c*/ 	.word	0x00000000
        /*0010*/ 	.short	0x0000
        /*0012*/ 	.short	0x0000
        /*0014*/ 	.byte	0x00, 0xf0, 0xc1, 0x09


	//----- nvinfo : EIATTR_SPARSE_MMA_MASK
	.align		4
.L_386:
        /*0018*/ 	.byte	0x03, 0x50
        /*001a*/ 	.short	0x0000


	//----- nvinfo : EIATTR_MAXREG_COUNT
	.align		4
        /*001c*/ 	.byte	0x03, 0x1b
        /*001e*/ 	.short	0x00ff


	//----- nvinfo : EIATTR_MERCURY_ISA_VERSION
	.align		4
        /*0020*/ 	.byte	0x03, 0x5f
        /*0022*/ 	.short	0x0101


	//----- nvinfo : EIATTR_EXIT_INSTR_OFFSETS
	.align		4
        /*0024*/ 	.byte	0x04, 0x1c
        /*0026*/ 	.short	(.L_388 - .L_387)


	//   ....[0]....
.L_387:
        /*0028*/ 	.word	0x00000010


	//----- nvinfo : EIATTR_MAX_THREADS
	.align		4
.L_388:
        /*002c*/ 	.byte	0x04, 0x05
        /*002e*/ 	.short	(.L_390 - .L_389)
.L_389:
        /*0030*/ 	.word	0x00000100
        /*0034*/ 	.word	0x00000001
        /*0038*/ 	.word	0x00000001


	//----- nvinfo : EIATTR_CBANK_PARAM_SIZE
	.align		4
.L_390:
        /*003c*/ 	.byte	0x03, 0x19
        /*003e*/ 	.short	0x0270


	//----- nvinfo : EIATTR_PARAM_CBANK
	.align		4
        /*0040*/ 	.byte	0x04, 0x0a
        /*0042*/ 	.short	(.L_392 - .L_391)
	.align		4
.L_391:
        /*0044*/ 	.word	index@(.nv.constant0._ZN7cutlass13device_kernelIN5flash19enable_sm80_to_sm89INS1_16FlashAttnBwdSm80INS1_25CollectiveMainloopBwdSm80ILi2ELi2EN4cute5tupleIJNS5_1CILi64EEENS7_ILi128EEES8_EEENS_6half_tEfNS_4arch4Sm80ELb0ELb0ELb0ELb1ELb0ELb0ELb0ELb0ELi2ELi2ELi4ELi2ELb1EEENS1_21CollectiveEpilogueBwdISA_SB_SD_Li256ELb1ELb0ELi2EEENS1_19SingleTileSchedulerILb1ELb0ELb0ELi128EEEEEEEEEvNT_6ParamsE)
        /*0048*/ 	.short	0x0210
        /*004a*/ 	.short	0x0270


	//----- nvinfo : EIATTR_SW_WAR
	.align		4
.L_392:
        /*004c*/ 	.byte	0x04, 0x36
        /*004e*/ 	.short	(.L_394 - .L_393)
.L_393:
        /*0050*/ 	.word	0x00000008
.L_394:


//--------------------- .nv.info._ZN7cutlass13device_kernelIN5flash19enable_sm80_to_sm89INS1_16FlashAttnBwdSm80INS1_25CollectiveMainloopBwdSm80ILi2ELi2EN4cute5tupleIJNS5_1CILi64EEENS7_ILi128EEES8_EEENS_6half_tEfNS_4arch4Sm80ELb0ELb0ELb0ELb1ELb1ELb0ELb0ELb0ELi2ELi2ELi4ELi2ELb1EEENS1_21CollectiveEpilogueBwdISA_SB_SD_Li256ELb1ELb0ELi2EEENS1_19SingleTileSchedulerILb1ELb0ELb0ELi128EEEEEEEEEvNT_6ParamsE --------------------------
	.section	.nv.info._ZN7cutlass13device_kernelIN5flash19enable_sm80_to_sm89INS1_16FlashAttnBwdSm80INS1_25CollectiveMainloopBwdSm80ILi2ELi2EN4cute5tupleIJNS5_1CILi64EEENS7_ILi128EEES8_EEENS_6half_tEfNS_4arch4Sm80ELb0ELb0ELb0ELb1ELb1ELb0ELb0ELb0ELi2ELi2ELi4ELi2ELb1EEENS1_21CollectiveEpilogueBwdISA_SB_SD_Li256ELb1ELb0ELi2EEENS1_19SingleTileSchedulerILb1ELb0ELb0ELi128EEEEEEEEEvNT_6ParamsE,"",@"SHT_CUDA_INFO"
	.sectionflags	@""
	.align	4


	//----- nvinfo : EIATTR_CUDA_API_VERSION
	.align		4
        /*0000*/ 	.byte	0x04, 0x37
        /*0002*/ 	.short	(.L_396 - .L_395)
.L_395:
        /*0004*/ 	.word	0x00000082


	//----- nvinfo : EIATTR_KPARAM_INFO
	.align		4
.L_396:
        /*0008*/ 	.byte	0x04, 0x17
        /*000a*/ 	.short	(.L_398 - .L_397)
.L_397:
        /*000c*/ 	.word	0x00000000
        /*0010*/ 	.short	0x0000
        /*0012*/ 	.short	0x0000
        /*0014*/ 	.byte	0x00, 0xf0, 0xc1, 0x09


	//----- nvinfo : EIATTR_SPARSE_MMA_MASK
	.align		4
.L_398:
        /*0018*/ 	.byte	0x03, 0x50
        /*001a*/ 	.short	0x0000


	//----- nvinfo : EIATTR_MAXREG_COUNT
	.align		4
        /*001c*/ 	.byte	0x03, 0x1b
        /*001e*/ 	.short	0x00ff


	//----- nvinfo : EIATTR_MERCURY_ISA_VERSION
	.align		4
        /*0020*/ 	.byte	0x03, 0x5f
        /*0022*/ 	.short	0x0101


	//----- nvinfo : EIATTR_EXIT_INSTR_OFFSETS
	.align		4
        /*0024*/ 	.byte	0x04, 0x1c
        /*0026*/ 	.short	(.L_400 - .L_399)


	//   ....[0]....
.L_399:
        /*0028*/ 	.word	0x00000010


	//----- nvinfo : EIATTR_MAX_THREADS
	.align		4
.L_400:
        /*002c*/ 	.byte	0x04, 0x05
        /*002e*/ 	.short	(.L_402 - .L_401)
.L_401:
        /*0030*/ 	.word	0x00000100
        /*0034*/ 	.word	0x00000001
        /*0038*/ 	.word	0x00000001


	//----- nvinfo : EIATTR_CBANK_PARAM_SIZE
	.align		4
.L_402:
        /*003c*/ 	.byte	0x03, 0x19
        /*003e*/ 	.short	0x0270


	//----- nvinfo : EIATTR_PARAM_CBANK
	.align		4
        /*0040*/ 	.byte	0x04, 0x0a
        /*0042*/ 	.short	(.L_404 - .L_403)
	.align		4
.L_403:
        /*0044*/ 	.word	index@(.nv.constant0._ZN7cutlass13device_kernelIN5flash19enable_sm80_to_sm89INS1_16FlashAttnBwdSm80INS1_25CollectiveMainloopBwdSm80ILi2ELi2EN4cute5tupleIJNS5_1CILi64EEENS7_ILi128EEES8_EEENS_6half_tEfNS_4arch4Sm80ELb0ELb0ELb0ELb1ELb1ELb0ELb0ELb0ELi2ELi2ELi4ELi2ELb1EEENS1_21CollectiveEpilogueBwdISA_SB_SD_Li256ELb1ELb0ELi2EEENS1_19SingleTileSchedulerILb1ELb0ELb0ELi128EEEEEEEEEvNT_6ParamsE)
        /*0048*/ 	.short	0x0210
        /*004a*/ 	.short	0x0270


	//----- nvinfo : EIATTR_SW_WAR
	.align		4
.L_404:
        /*004c*/ 	.byte	0x04, 0x36
        /*004e*/ 	.short	(.L_406 - .L_405)
.L_405:
        /*0050*/ 	.word	0x00000008
.L_406:


//--------------------- .nv.info._ZN7cutlass13device_kernelIN5flash19enable_sm80_to_sm89INS1_16FlashAttnBwdSm80INS1_25CollectiveMainloopBwdSm80ILi2ELi2EN4cute5tupleIJNS5_1CILi64EEENS7_ILi128EEES8_EEENS_6half_tEfNS_4arch4Sm80ELb0ELb0ELb0ELb1ELb0ELb0ELb0ELb0ELi2ELi2ELi4ELi2ELb1EEENS1_24CollectiveEpilogueBwdGQAISA_fSD_Li256ELb1ELb0EEENS1_19SingleTileSchedulerILb1ELb0ELb0ELi128EEEEEEEEEvNT_6ParamsE --------------------------
	.section	.nv.info._ZN7cutlass13device_kernelIN5flash19enable_sm80_to_sm89INS1_16FlashAttnBwdSm80INS1_25CollectiveMainloopBwdSm80ILi2ELi2EN4cute5tupleIJNS5_1CILi64EEENS7_ILi128EEES8_EEENS_6half_tEfNS_4arch4Sm80ELb0ELb0ELb0ELb1ELb0ELb0ELb0ELb0ELi2ELi2ELi4ELi2ELb1EEENS1_24CollectiveEpilogueBwdGQAISA_fSD_Li256ELb1ELb0EEENS1_19SingleTileSchedulerILb1ELb0ELb0ELi128EEEEEEEEEvNT_6ParamsE,"",@"SHT_CUDA_INFO"
	.sectionflags	@""
	.align	4


	//----- nvinfo : EIATTR_CUDA_API_VERSION
	.align		4
        /*0000*/ 	.byte	0x04, 0x37
        /*0002*/ 	.short	(.L_408 - .L_407)
.L_407:
        /*0004*/ 	.word	0x00000082


	//----- nvinfo : EIATTR_KPARAM_INFO
	.align		4
.L_408:
        /*0008*/ 	.byte	0x04, 0x17
        /*000a*/ 	.short	(.L_410 - .L_409)
.L_409:
        /*000c*/ 	.word	0x00000000
        /*0010*/ 	.short	0x0000
        /*0012*/ 	.short	0x0000
        /*0014*/ 	.byte	0x00, 0xf0, 0xe1, 0x09


	//----- nvinfo : EIATTR_SPARSE_MMA_MASK
	.align		4
.L_410:
        /*0018*/ 	.byte	0x03, 0x50
        /*001a*/ 	.short	0x0000


	//----- nvinfo : EIATTR_MAXREG_COUNT
	.align		4
        /*001c*/ 	.byte	0x03, 0x1b
        /*001e*/ 	.short	0x00ff


	//----- nvinfo : EIATTR_MERCURY_ISA_VERSION
	.align		4
        /*0020*/ 	.byte	0x03, 0x5f
        /*0022*/ 	.short	0x0101


	//----- nvinfo : EIATTR_EXIT_INSTR_OFFSETS
	.align		4
        /*0024*/ 	.byte	0x04, 0x1c
        /*0026*/ 	.short	(.L_412 - .L_411)


	//   ....[0]....
.L_411:
        /*0028*/ 	.word	0x00000010


	//----- nvinfo : EIATTR_MAX_THREADS
	.align		4
.L_412:
        /*002c*/ 	.byte	0x04, 0x05
        /*002e*/ 	.short	(.L_414 - .L_413)
.L_413:
        /*0030*/ 	.word	0x00000100
        /*0034*/ 	.word	0x00000001
        /*0038*/ 	.word	0x00000001


	//----- nvinfo : EIATTR_CBANK_PARAM_SIZE
	.align		4
.L_414:
        /*003c*/ 	.byte	0x03, 0x19
        /*003e*/ 	.short	0x0278


	//----- nvinfo : EIATTR_PARAM_CBANK
	.align		4
        /*0040*/ 	.byte	0x04, 0x0a
        /*0042*/ 	.short	(.L_416 - .L_415)
	.align		4
.L_415:
        /*0044*/ 	.word	index@(.nv.constant0._ZN7cutlass13device_kernelIN5flash19enable_sm80_to_sm89INS1_16FlashAttnBwdSm80INS1_25CollectiveMainloopBwdSm80ILi2ELi2EN4cute5tupleIJNS5_1CILi64EEENS7_ILi128EEES8_EEENS_6half_tEfNS_4arch4Sm80ELb0ELb0ELb0ELb1ELb0ELb0ELb0ELb0ELi2ELi2ELi4ELi2ELb1EEENS1_24CollectiveEpilogueBwdGQAISA_fSD_Li256ELb1ELb0EEENS1_19SingleTileSchedulerILb1ELb0ELb0ELi128EEEEEEEEEvNT_6ParamsE)
        /*0048*/ 	.short	0x0210
        /*004a*/ 	.short	0x0278


	//----- nvinfo : EIATTR_SW_WAR
	.align		4
.L_416:
        /*004c*/ 	.byte	0x04, 0x36
        /*004e*/ 	.short	(.L_418 - .L_417)
.L_417:
        /*0050*/ 	.word	0x00000008
.L_418:


//--------------------- .nv.info._ZN7cutlass13device_kernelIN5flash19enable_sm80_to_sm89INS1_16FlashAttnBwdSm80INS1_25CollectiveMainloopBwdSm80ILi2ELi2EN4cute5tupleIJNS5_1CILi64EEENS7_ILi128EEES8_EEENS_6half_tEfNS_4arch4Sm80ELb0ELb0ELb0ELb1ELb1ELb0ELb0ELb0ELi2ELi2ELi4ELi2ELb1EEENS1_24CollectiveEpilogueBwdGQAISA_fSD_Li256ELb1ELb1EEENS1_19SingleTileSchedulerILb1ELb0ELb0ELi128EEEEEEEEEvNT_6ParamsE --------------------------
	.section	.nv.info._ZN7cutlass13device_kernelIN5flash19enable_sm80_to_sm89INS1_16FlashAttnBwdSm80INS1_25CollectiveMainloopBwdSm80ILi2ELi2EN4cute5tupleIJNS5_1CILi64EEENS7_ILi128EEES8_EEENS_6half_tEfNS_4arch4Sm80ELb0ELb0ELb0ELb1ELb1ELb0ELb0ELb0ELi2ELi2ELi4ELi2ELb1EEENS1_24CollectiveEpilogueBwdGQAISA_fSD_Li256ELb1ELb1EEENS1_19SingleTileSchedulerILb1ELb0ELb0ELi128EEEEEEEEEvNT_6ParamsE,"",@"SHT_CUDA_INFO"
	.sectionflags	@""
	.align	4


	//----- nvinfo : EIATTR_CUDA_API_VERSION
	.align		4
        /*0000*/ 	.byte	0x04, 0x37
        /*0002*/ 	.short	(.L_420 - .L_419)
.L_419:
        /*0004*/ 	.word	0x00000082


	//----- nvinfo : EIATTR_KPARAM_INFO
	.align		4
.L_420:
        /*0008*/ 	.byte	0x04, 0x17
        /*000a*/ 	.short	(.L_422 - .L_421)
.L_421:
        /*000c*/ 	.word	0x00000000
        /*0010*/ 	.short	0x0000
        /*0012*/ 	.short	0x0000
        /*0014*/ 	.byte	0x00, 0xf0, 0xe1, 0x09


	//----- nvinfo : EIATTR_SPARSE_MMA_MASK
	.align		4
.L_422:
        /*0018*/ 	.byte	0x03, 0x50
        /*001a*/ 	.short	0x0000


	//----- nvinfo : EIATTR_MAXREG_COUNT
	.align		4
        /*001c*/ 	.byte	0x03, 0x1b
        /*001e*/ 	.short	0x00ff


	//----- nvinfo : EIATTR_MERCURY_ISA_VERSION
	.align		4
        /*0020*/ 	.byte	0x03, 0x5f
        /*0022*/ 	.short	0x0101


	//----- nvinfo : EIATTR_EXIT_INSTR_OFFSETS
	.align		4
        /*0024*/ 	.byte	0x04, 0x1c
        /*0026*/ 	.short	(.L_424 - .L_423)


	//   ....[0]....
.L_423:
        /*0028*/ 	.word	0x00000010


	//----- nvinfo : EIATTR_MAX_THREADS
	.align		4
.L_424:
        /*002c*/ 	.byte	0x04, 0x05
        /*002e*/ 	.short	(.L_426 - .L_425)
.L_425:
        /*0030*/ 	.word	0x00000100
        /*0034*/ 	.word	0x00000001
        /*0038*/ 	.word	0x00000001


	//----- nvinfo : EIATTR_CBANK_PARAM_SIZE
	.align		4
.L_426:
        /*003c*/ 	.byte	0x03, 0x19
        /*003e*/ 	.short	0x0278


	//----- nvinfo : EIATTR_PARAM_CBANK
	.align		4
        /*0040*/ 	.byte	0x04, 0x0a
        /*0042*/ 	.short	(.L_428 - .L_427)
	.align		4
.L_427:
        /*0044*/ 	.word	index@(.nv.constant0._ZN7cutlass13device_kernelIN5flash19enable_sm80_to_sm89INS1_16FlashAttnBwdSm80INS1_25CollectiveMainloopBwdSm80ILi2ELi2EN4cute5tupleIJNS5_1CILi64EEENS7_ILi128EEES8_EEENS_6half_tEfNS_4arch4Sm80ELb0ELb0ELb0ELb1ELb1ELb0ELb0ELb0ELi2ELi2ELi4ELi2ELb1EEENS1_24CollectiveEpilogueBwdGQAISA_fSD_Li256ELb1ELb1EEENS1_19SingleTileSchedulerILb1ELb0ELb0ELi128EEEEEEEEEvNT_6ParamsE)
        /*0048*/ 	.short	0x0210
        /*004a*/ 	.short	0x0278


	//----- nvinfo : EIATTR_SW_WAR
	.align		4
.L_428:
        /*004c*/ 	.byte	0x04, 0x36
        /*004e*/ 	.short	(.L_430 - .L_429)
.L_429:
        /*0050*/ 	.word	0x00000008
.L_430:


//--------------------- .nv.info._ZN7cutlass13device_kernelIN5flash19enable_sm80_to_sm89INS1_16FlashAttnBwdSm80INS1_25CollectiveMainloopBwdSm80ILi2ELi2EN4cute5tupleIJNS5_1CILi64EEENS7_ILi128EEES8_EEENS_6half_tEfNS_4arch4Sm80ELb0ELb1ELb0ELb0ELb0ELb0ELb0ELb0ELi2ELi2ELi4ELi2ELb1EEENS1_21CollectiveEpilogueBwdISA_SB_SD_Li256ELb0ELb0ELi2EEENS1_19SingleTileSchedulerILb0ELb0ELb0ELi128EEEEEEEEEvNT_6ParamsE --------------------------
	.section	.nv.info._ZN7cutlass13device_kernelIN5flash19enable_sm80_to_sm89INS1_16FlashAttnBwdSm80INS1_25CollectiveMainloopBwdSm80ILi2ELi2EN4cute5tupleIJNS5_1CILi64EEENS7_ILi128EEES8_EEENS_6half_tEfNS_4arch4Sm80ELb0ELb1ELb0ELb0ELb0ELb0ELb0ELb0ELi2ELi2ELi4ELi2ELb1EEENS1_21CollectiveEpilogueBwdISA_SB_SD_Li256ELb0ELb0ELi2EEENS1_19SingleTileSchedulerILb0ELb0ELb0ELi128EEEEEEEEEvNT_6ParamsE,"",@"SHT_CUDA_INFO"
	.sectionflags	@""
	.align	4


	//----- nvinfo : EIATTR_CUDA_API_VERSION
	.align		4
        /*0000*/ 	.byte	0x04, 0x37
        /*0002*/ 	.short	(.L_432 - .L_431)
.L_431:
        /*0004*/ 	.word	0x00000082


	//----- nvinfo : EIATTR_KPARAM_INFO
	.align		4
.L_432:
        /*0008*/ 	.byte	0x04, 0x17
        /*000a*/ 	.short	(.L_434 - .L_433)
.L_433:
        /*000c*/ 	.word	0x00000000
        /*0010*/ 	.short	0x0000
        /*0012*/ 	.short	0x0000
        /*0014*/ 	.byte	0x00, 0xf0, 0xc1, 0x09


	//----- nvinfo : EIATTR_SPARSE_MMA_MASK
	.align		4
.L_434:
        /*0018*/ 	.byte	0x03, 0x50
        /*001a*/ 	.short	0x0000


	//----- nvinfo : EIATTR_MAXREG_COUNT
	.align		4
        /*001c*/ 	.byte	0x03, 0x1b
        /*001e*/ 	.short	0x00ff


	//----- nvinfo : EIATTR_MERCURY_ISA_VERSION
	.align		4
        /*0020*/ 	.byte	0x03, 0x5f
        /*0022*/ 	.short	0x0101


	//----- nvinfo : EIATTR_EXIT_INSTR_OFFSETS
	.align		4
        /*0024*/ 	.byte	0x04, 0x1c
        /*0026*/ 	.short	(.L_436 - .L_435)


	//   ....[0]....
.L_435:
        /*0028*/ 	.word	0x00000010


	//----- nvinfo : EIATTR_MAX_THREADS
	.align		4
.L_436:
        /*002c*/ 	.byte	0x04, 0x05
        /*002e*/ 	.short	(.L_438 - .L_437)
.L_437:
        /*0030*/ 	.word	0x00000100
        /*0034*/ 	.word	0x00000001
        /*0038*/ 	.word	0x00000001


	//----- nvinfo : EIATTR_CBANK_PARAM_SIZE
	.align		4
.L_438:
        /*003c*/ 	.byte	0x03, 0x19
        /*003e*/ 	.short	0x0270


	//----- nvinfo : EIATTR_PARAM_CBANK
	.align		4
        /*0040*/ 	.byte	0x04, 0x0a
        /*0042*/ 	.short	(.L_440 - .L_439)
	.align		4
.L_439:
        /*0044*/ 	.word	index@(.nv.constant0._ZN7cutlass13device_kernelIN5flash19enable_sm80_to_sm89INS1_16FlashAttnBwdSm80INS1_25CollectiveMainloopBwdSm80ILi2ELi2EN4cute5tupleIJNS5_1CILi64EEENS7_ILi128EEES8_EEENS_6half_tEfNS_4arch4Sm80ELb0ELb1ELb0ELb0ELb0ELb0ELb0ELb0ELi2ELi2ELi4ELi2ELb1EEENS1_21CollectiveEpilogueBwdISA_SB_SD_Li256ELb0ELb0ELi2EEENS1_19SingleTileSchedulerILb0ELb0ELb0ELi128EEEEEEEEEvNT_6ParamsE)
        /*0048*/ 	.short	0x0210
        /*004a*/ 	.short	0x0270


	//----- nvinfo : EIATTR_SW_WAR
	.align		4
.L_440:
        /*004c*/ 	.byte	0x04, 0x36
        /*004e*/ 	.short	(.L_442 - .L_441)
.L_441:
        /*0050*/ 	.word	0x00000008
.L_442:


//--------------------- .nv.info._ZN7cutlass13device_kernelIN5flash19enable_sm80_to_sm89INS1_16FlashAttnBwdSm80INS1_25CollectiveMainloopBwdSm80ILi2ELi2EN4cute5tupleIJNS5_1CILi64EEENS7_ILi128EEES8_EEENS_6half_tEfNS_4arch4Sm80ELb0ELb1ELb0ELb0ELb1ELb0ELb0ELb0ELi2ELi2ELi4ELi2ELb1EEENS1_21CollectiveEpilogueBwdISA_SB_SD_Li256ELb0ELb0ELi2EEENS1_19SingleTileSchedulerILb0ELb0ELb0ELi128EEEEEEEEEvNT_6ParamsE --------------------------
	.section	.nv.info._ZN7cutlass13device_kernelIN5flash19enable_sm80_to_sm89INS1_16FlashAttnBwdSm80INS1_25CollectiveMainloopBwdSm80ILi2ELi2EN4cute5tupleIJNS5_1CILi64EEENS7_ILi128EEES8_EEENS_6half_tEfNS_4arch4Sm80ELb0ELb1ELb0ELb0ELb1ELb0ELb0ELb0ELi2ELi2ELi4ELi2ELb1EEENS1_21CollectiveEpilogueBwdISA_SB_SD_Li256ELb0ELb0ELi2EEENS1_19SingleTileSchedulerILb0ELb0ELb0ELi128EEEEEEEEEvNT_6ParamsE,"",@"SHT_CUDA_INFO"
	.sectionflags	@""
	.align	4


	//----- nvinfo : EIATTR_CUDA_API_VERSION
	.align		4
        /*0000*/ 	.byte	0x04, 0x37
        /*0002*/ 	.short	(.L_444 - .L_443)
.L_443:
        /*0004*/ 	.word	0x00000082


	//----- nvinfo : EIATTR_KPARAM_INFO
	.align		4
.L_444:
        /*0008*/ 	.byte	0x04, 0x17
        /*000a*/ 	.short	(.L_446 - .L_445)
.L_445:
        /*000c*/ 	.word	0x00000000
        /*0010*/ 	.short	0x0000
        /*0012*/ 	.short	0x0000
        /*0014*/ 	.byte	0x00, 0xf0, 0xc1, 0x09


	//----- nvinfo : EIATTR_SPARSE_MMA_MASK
	.align		4
.L_446:
        /*0018*/ 	.byte	0x03, 0x50
        /*001a*/ 	.short	0x0000


	//----- nvinfo : EIATTR_MAXREG_COUNT
	.align		4
        /*001c*/ 	.byte	0x03, 0x1b
        /*001e*/ 	.short	0x00ff


	//----- nvinfo : EIATTR_MERCURY_ISA_VERSION
	.align		4
        /*0020*/ 	.byte	0x03, 0x5f
        /*0022*/ 	.short	0x0101


	//----- nvinfo : EIATTR_EXIT_INSTR_OFFSETS
	.align		4
        /*0024*/ 	.byte	0x04, 0x1c
        /*0026*/ 	.short	(.L_448 - .L_447)


	//   ....[0]....
.L_447:
        /*0028*/ 	.word	0x00000010


	//----- nvinfo : EIATTR_MAX_THREADS
	.align		4
.L_448:
        /*002c*/ 	.byte	0x04, 0x05
        /*002e*/ 	.short	(.L_450 - .L_449)
.L_449:
        /*0030*/ 	.word	0x00000100
        /*0034*/ 	.word	0x00000001
        /*0038*/ 	.word	0x00000001


	//----- nvinfo : EIATTR_CBANK_PARAM_SIZE
	.align		4
.L_450:
        /*003c*/ 	.byte	0x03, 0x19
        /*003e*/ 	.short	0x0270


	//----- nvinfo : EIATTR_PARAM_CBANK
	.align		4
        /*0040*/ 	.byte	0x04, 0x0a
        /*0042*/ 	.short	(.L_452 - .L_451)
	.align		4
.L_451:
        /*0044*/ 	.word	index@(.nv.constant0._ZN7cutlass13device_kernelIN5flash19enable_sm80_to_sm89INS1_16FlashAttnBwdSm80INS1_25CollectiveMainloopBwdSm80ILi2ELi2EN4cute5tupleIJNS5_1CILi64EEENS7_ILi128EEES8_EEENS_6half_tEfNS_4arch4Sm80ELb0ELb1ELb0ELb0ELb1ELb0ELb0ELb0ELi2ELi2ELi4ELi2ELb1EEENS1_21CollectiveEpilogueBwdISA_SB_SD_Li256ELb0ELb0ELi2EEENS1_19SingleTileSchedulerILb0ELb0ELb0ELi128EEEEEEEEEvNT_6ParamsE)
        /*0048*/ 	.short	0x0210
        /*004a*/ 	.short	0x0270


	//----- nvinfo : EIATTR_SW_WAR
	.align		4
.L_452:
        /*004c*/ 	.byte	0x04, 0x36
        /*004e*/ 	.short	(.L_454 - .L_453)
.L_453:
        /*0050*/ 	.word	0x00000008
.L_454:


//--------------------- .nv.info._ZN7cutlass13device_kernelIN5flash19enable_sm80_to_sm89INS1_16FlashAttnBwdSm80INS1_25CollectiveMainloopBwdSm80ILi2ELi2EN4cute5tupleIJNS5_1CILi64EEENS7_ILi128EEES8_EEENS_6half_tEfNS_4arch4Sm80ELb0ELb1ELb0ELb0ELb0ELb0ELb0ELb0ELi2ELi2ELi4ELi2ELb1EEENS1_24CollectiveEpilogueBwdGQAISA_fSD_Li256ELb0ELb0EEENS1_19SingleTileSchedulerILb0ELb0ELb0ELi128EEEEEEEEEvNT_6ParamsE --------------------------
	.section	.nv.info._ZN7cutlass13device_kernelIN5flash19enable_sm80_to_sm89INS1_16FlashAttnBwdSm80INS1_25CollectiveMainloopBwdSm80ILi2ELi2EN4cute5tupleIJNS5_1CILi64EEENS7_ILi128EEES8_EEENS_6half_tEfNS_4arch4Sm80ELb0ELb1ELb0ELb0ELb0ELb0ELb0ELb0ELi2ELi2ELi4ELi2ELb1EEENS1_24CollectiveEpilogueBwdGQAISA_fSD_Li256ELb0ELb0EEENS1_19SingleTileSchedulerILb0ELb0ELb0ELi128EEEEEEEEEvNT_6ParamsE,"",@"SHT_CUDA_INFO"
	.sectionflags	@""
	.align	4


	//----- nvinfo : EIATTR_CUDA_API_VERSION
	.align		4
        /*0000*/ 	.byte	0x04, 0x37
        /*0002*/ 	.short	(.L_456 - .L_455)
.L_455:
        /*0004*/ 	.word	0x00000082


	//----- nvinfo : EIATTR_KPARAM_INFO
	.align		4
.L_456:
        /*0008*/ 	.byte	0x04, 0x17
        /*000a*/ 	.short	(.L_458 - .L_457)
.L_457:
        /*000c*/ 	.word	0x00000000
        /*0010*/ 	.short	0x0000
        /*0012*/ 	.short	0x0000
        /*0014*/ 	.byte	0x00, 0xf0, 0xe1, 0x09


	//----- nvinfo : EIATTR_SPARSE_MMA_MASK
	.align		4
.L_458:
        /*0018*/ 	.byte	0x03, 0x50
        /*001a*/ 	.short	0x0000


	//----- nvinfo : EIATTR_MAXREG_COUNT
	.align		4
        /*001c*/ 	.byte	0x03, 0x1b
        /*001e*/ 	.short	0x00ff


	//----- nvinfo : EIATTR_MERCURY_ISA_VERSION
	.align		4
        /*0020*/ 	.byte	0x03, 0x5f
        /*0022*/ 	.short	0x0101


	//----- nvinfo : EIATTR_EXIT_INSTR_OFFSETS
	.align		4
        /*0024*/ 	.byte	0x04, 0x1c
        /*0026*/ 	.short	(.L_460 - .L_459)


	//   ....[0]....
.L_459:
        /*0028*/ 	.word	0x00000010


	//----- nvinfo : EIATTR_MAX_THREADS
	.align		4
.L_460:
        /*002c*/ 	.byte	0x04, 0x05
        /*002e*/ 	.short	(.L_462 - .L_461)
.L_461:
        /*0030*/ 	.word	0x00000100
        /*0034*/ 	.word	0x00000001
        /*0038*/ 	.word	0x00000001


	//----- nvinfo : EIATTR_CBANK_PARAM_SIZE
	.align		4
.L_462:
        /*003c*/ 	.byte	0x03, 0x19
        /*003e*/ 	.short	0x0278


	//----- nvinfo : EIATTR_PARAM_CBANK
	.align		4
        /*0040*/ 	.byte	0x04, 0x0a
        /*0042*/ 	.short	(.L_464 - .L_463)
	.align		4
.L_463:
        /*0044*/ 	.word	index@(.nv.constant0._ZN7cutlass13device_kernelIN5flash19enable_sm80_to_sm89INS1_16FlashAttnBwdSm80INS1_25CollectiveMainloopBwdSm80ILi2ELi2EN4cute5tupleIJNS5_1CILi64EEENS7_ILi128EEES8_EEENS_6half_tEfNS_4arch4Sm80ELb0ELb1ELb0ELb0ELb0ELb0ELb0ELb0ELi2ELi2ELi4ELi2ELb1EEENS1_24CollectiveEpilogueBwdGQAISA_fSD_Li256ELb0ELb0EEENS1_19SingleTileSchedulerILb0ELb0ELb0ELi128EEEEEEEEEvNT_6ParamsE)
        /*0048*/ 	.short	0x0210
        /*004a*/ 	.short	0x0278


	//----- nvinfo : EIATTR_SW_WAR
	.align		4
.L_464:
        /*004c*/ 	.byte	0x04, 0x36
        /*004e*/ 	.short	(.L_466 - .L_465)
.L_465:
        /*0050*/ 	.word	0x00000008
.L_466:


//--------------------- .nv.info._ZN7cutlass13device_kernelIN5flash19enable_sm80_to_sm89INS1_16FlashAttnBwdSm80INS1_25CollectiveMainloopBwdSm80ILi2ELi2EN4cute5tupleIJNS5_1CILi64EEENS7_ILi128EEES8_EEENS_6half_tEfNS_4arch4Sm80ELb0ELb1ELb0ELb0ELb1ELb0ELb0ELb0ELi2ELi2ELi4ELi2ELb1EEENS1_24CollectiveEpilogueBwdGQAISA_fSD_Li256ELb0ELb1EEENS1_19SingleTileSchedulerILb0ELb0ELb0ELi128EEEEEEEEEvNT_6ParamsE --------------------------
	.section	.nv.info._ZN7cutlass13device_kernelIN5flash19enable_sm80_to_sm89INS1_16FlashAttnBwdSm80INS1_25CollectiveMainloopBwdSm80ILi2ELi2EN4cute5tupleIJNS5_1CILi64EEENS7_ILi128EEES8_EEENS_6half_tEfNS_4arch4Sm80ELb0ELb1ELb0ELb0ELb1ELb0ELb0ELb0ELi2ELi2ELi4ELi2ELb1EEENS1_24CollectiveEpilogueBwdGQAISA_fSD_Li256ELb0ELb1EEENS1_19SingleTileSchedulerILb0ELb0ELb0ELi128EEEEEEEEEvNT_6ParamsE,"",@"SHT_CUDA_INFO"
	.sectionflags	@""
	.align	4


	//----- nvinfo : EIATTR_CUDA_API_VERSION
	.align		4
        /*0000*/ 	.byte	0x04, 0x37
        /*0002*/ 	.short	(.L_468 - .L_467)
.L_467:
        /*0004*/ 	.word	0x00000082


	//----- nvinfo : EIATTR_KPARAM_INFO
	.align		4
.L_468:
        /*0008*/ 	.byte	0x04, 0x17
        /*000a*/ 	.short	(.L_470 - .L_469)
.L_469:
        /*000c*/ 	.word	0x00000000
        /*0010*/ 	.short	0x0000
        /*0012*/ 	.short	0x0000
        /*0014*/ 	.byte	0x00, 0xf0, 0xe1, 0x09


	//----- nvinfo : EIATTR_SPARSE_MMA_MASK
	.align		4
.L_470:
        /*0018*/ 	.byte	0x03, 0x50
        /*001a*/ 	.short	0x0000


	//----- nvinfo : EIATTR_MAXREG_COUNT
	.align		4
        /*001c*/ 	.byte	0x03, 0x1b
        /*001e*/ 	.short	0x00ff


	//----- nvinfo : EIATTR_MERCURY_ISA_VERSION
	.align		4
        /*0020*/ 	.byte	0x03, 0x5f
        /*0022*/ 	.short	0x0101


	//----- nvinfo : EIATTR_EXIT_INSTR_OFFSETS
	.align		4
        /*0024*/ 	.byte	0x04, 0x1c
        /*0026*/ 	.short	(.L_472 - .L_471)


	//   ....[0]....
.L_471:
        /*0028*/ 	.word	0x00000010


	//----- nvinfo : EIATTR_MAX_THREADS
	.align		4
.L_472:
        /*002c*/ 	.byte	0x04, 0x05
        /*002e*/ 	.short	(.L_474 - .L_473)
.L_473:
        /*0030*/ 	.word	0x00000100
        /*0034*/ 	.word	0x00000001
        /*0038*/ 	.word	0x00000001


	//----- nvinfo : EIATTR_CBANK_PARAM_SIZE
	.align		4
.L_474:
        /*003c*/ 	.byte	0x03, 0x19
        /*003e*/ 	.short	0x0278


	//----- nvinfo : EIATTR_PARAM_CBANK
	.align		4
        /*0040*/ 	.byte	0x04, 0x0a
        /*0042*/ 	.short	(.L_476 - .L_475)
	.align		4
.L_475:
        /*0044*/ 	.word	index@(.nv.constant0._ZN7cutlass13device_kernelIN5flash19enable_sm80_to_sm89INS1_16FlashAttnBwdSm80INS1_25CollectiveMainloopBwdSm80ILi2ELi2EN4cute5tupleIJNS5_1CILi64EEENS7_ILi128EEES8_EEENS_6half_tEfNS_4arch4Sm80ELb0ELb1ELb0ELb0ELb1ELb0ELb0ELb0ELi2ELi2ELi4ELi2ELb1EEENS1_24CollectiveEpilogueBwdGQAISA_fSD_Li256ELb0ELb1EEENS1_19SingleTileSchedulerILb0ELb0ELb0ELi128EEEEEEEEEvNT_6ParamsE)
        /*0048*/ 	.short	0x0210
        /*004a*/ 	.short	0x0278


	//----- nvinfo : EIATTR_SW_WAR
	.align		4
.L_476:
        /*004c*/ 	.byte	0x04, 0x36
        /*004e*/ 	.short	(.L_478 - .L_477)
.L_477:
        /*0050*/ 	.word	0x00000008
.L_478:


//--------------------- .nv.info._ZN7cutlass13device_kernelIN5flash19enable_sm80_to_sm89INS1_16FlashAttnBwdSm80INS1_25CollectiveMainloopBwdSm80ILi2ELi2EN4cute5tupleIJNS5_1CILi64EEENS7_ILi128EEES8_EEENS_6half_tEfNS_4arch4Sm80ELb0ELb1ELb0ELb1ELb0ELb0ELb0ELb0ELi2ELi2ELi4ELi2ELb1EEENS1_21CollectiveEpilogueBwdISA_SB_SD_Li256ELb1ELb0ELi2EEENS1_19SingleTileSchedulerILb1ELb0ELb0ELi128EEEEEEEEEvNT_6ParamsE --------------------------
	.section	.nv.info._ZN7cutlass13device_kernelIN5flash19enable_sm80_to_sm89INS1_16FlashAttnBwdSm80INS1_25CollectiveMainloopBwdSm80ILi2ELi2EN4cute5tupleIJNS5_1CILi64EEENS7_ILi128EEES8_EEENS_6half_tEfNS_4arch4Sm80ELb0ELb1ELb0ELb1ELb0ELb0ELb0ELb0ELi2ELi2ELi4ELi2ELb1EEENS1_21CollectiveEpilogueBwdISA_SB_SD_Li256ELb1ELb0ELi2EEENS1_19SingleTileSchedulerILb1ELb0ELb0ELi128EEEEEEEEEvNT_6ParamsE,"",@"SHT_CUDA_INFO"
	.sectionflags	@""
	.align	4


	//----- nvinfo : EIATTR_CUDA_API_VERSION
	.align		4
        /*0000*/ 	.byte	0x04, 0x37
        /*0002*/ 	.short	(.L_480 - .L_479)
.L_479:
        /*0004*/ 	.word	0x00000082


	//----- nvinfo : EIATTR_KPARAM_INFO
	.align		4
.L_480:
        /*0008*/ 	.byte	0x04, 0x17
        /*000a*/ 	.short	(.L_482 - .L_481)
.L_481:
        /*000c*/ 	.word	0x00000000
        /*0010*/ 	.short	0x0000
        /*0012*/ 	.short	0x0000
        /*0014*/ 	.byte	0x00, 0xf0, 0xc1, 0x09


	//----- nvinfo : EIATTR_SPARSE_MMA_MASK
	.align		4
.L_482:
        /*0018*/ 	.byte	0x03, 0x50
        /*001a*/ 	.short	0x0000


	//----- nvinfo : EIATTR_MAXREG_COUNT
	.align		4
        /*001c*/ 	.byte	0x03, 0x1b
        /*001e*/ 	.short	0x00ff


	//----- nvinfo : EIATTR_MERCURY_ISA_VERSION
	.align		4
        /*0020*/ 	.byte	0x03, 0x5f
        /*0022*/ 	.short	0x0101


	//----- nvinfo : EIATTR_EXIT_INSTR_OFFSETS
	.align		4
        /*0024*/ 	.byte	0x04, 0x1c
        /*0026*/ 	.short	(.L_484 - .L_483)


	//   ....[0]....
.L_483:
        /*0028*/ 	.word	0x00000010


	//----- nvinfo : EIATTR_MAX_THREADS
	.align		4
.L_484:
        /*002c*/ 	.byte	0x04, 0x05
        /*002e*/ 	.short	(.L_486 - .L_485)
.L_485:
        /*0030*/ 	.word	0x00000100
        /*0034*/ 	.word	0x00000001
        /*0038*/ 	.word	0x00000001


	//----- nvinfo : EIATTR_CBANK_PARAM_SIZE
	.align		4
.L_486:
        /*003c*/ 	.byte	0x03, 0x19
        /*003e*/ 	.short	0x0270


	//----- nvinfo : EIATTR_PARAM_CBANK
	.align		4
        /*0040*/ 	.byte	0x04, 0x0a
        /*0042*/ 	.short	(.L_488 - .L_487)
	.align		4
.L_487:
        /*0044*/ 	.word	index@(.nv.constant0._ZN7cutlass13device_kernelIN5flash19enable_sm80_to_sm89INS1_16FlashAttnBwdSm80INS1_25CollectiveMainloopBwdSm80ILi2ELi2EN4cute5tupleIJNS5_1CILi64EEENS7_ILi128EEES8_EEENS_6half_tEfNS_4arch4Sm80ELb0ELb1ELb0ELb1ELb0ELb0ELb0ELb0ELi2ELi2ELi4ELi2ELb1EEENS1_21CollectiveEpilogueBwdISA_SB_SD_Li256ELb1ELb0ELi2EEENS1_19SingleTileSchedulerILb1ELb0ELb0ELi128EEEEEEEEEvNT_6ParamsE)
        /*0048*/ 	.short	0x0210
        /*004a*/ 	.short	0x0270


	//----- nvinfo : EIATTR_SW_WAR
	.align		4
.L_488:
        /*004c*/ 	.byte	0x04, 0x36
        /*004e*/ 	.short	(.L_490 - .L_489)
.L_489:
        /*0050*/ 	.word	0x00000008
.L_490:


//--------------------- .nv.info._ZN7cutlass13device_kernelIN5flash19enable_sm80_to_sm89INS1_16FlashAttnBwdSm80INS1_25CollectiveMainloopBwdSm80ILi2ELi2EN4cute5tupleIJNS5_1CILi64EEENS7_ILi128EEES8_EEENS_6half_tEfNS_4arch4Sm80ELb0ELb1ELb0ELb1ELb1ELb0ELb0ELb0ELi2ELi2ELi4ELi2ELb1EEENS1_21CollectiveEpilogueBwdISA_SB_SD_Li256ELb1ELb0ELi2EEENS1_19SingleTileSchedulerILb1ELb0ELb0ELi128EEEEEEEEEvNT_6ParamsE --------------------------
	.section	.nv.info._ZN7cutlass13device_kernelIN5flash19enable_sm80_to_sm89INS1_16FlashAttnBwdSm80INS1_25CollectiveMainloopBwdSm80ILi2ELi2EN4cute5tupleIJNS5_1CILi64EEENS7_ILi128EEES8_EEENS_6half_tEfNS_4arch4Sm80ELb0ELb1ELb0ELb1ELb1ELb0ELb0ELb0ELi2ELi2ELi4ELi2ELb1EEENS1_21CollectiveEpilogueBwdISA_SB_SD_Li256ELb1ELb0ELi2EEENS1_19SingleTileSchedulerILb1ELb0ELb0ELi128EEEEEEEEEvNT_6ParamsE,"",@"SHT_CUDA_INFO"
	.sectionflags	@""
	.align	4


	//----- nvinfo : EIATTR_CUDA_API_VERSION
	.align		4
        /*0000*/ 	.byte	0x04, 0x37
        /*0002*/ 	.short	(.L_492 - .L_491)
.L_491:
        /*0004*/ 	.word	0x00000082


	//----- nvinfo : EIATTR_KPARAM_INFO
	.align		4
.L_492:
        /*0008*/ 	.byte	0x04, 0x17
        /*000a*/ 	.short	(.L_494 - .L_493)
.L_493:
        /*000c*/ 	.word	0x00000000
        /*0010*/ 	.short	0x0000
        /*0012*/ 	.short	0x0000
        /*0014*/ 	.byte	0x00, 0xf0, 0xc1, 0x09


	//----- nvinfo : EIATTR_SPARSE_MMA_MASK
	.align		4
.L_494:
        /*0018*/ 	.byte	0x03, 0x50
        /*001a*/ 	.short	0x0000


	//----- nvinfo : EIATTR_MAXREG_COUNT
	.align		4
        /*001c*/ 	.byte	0x03, 0x1b
        /*001e*/ 	.short	0x00ff


	//----- nvinfo : EIATTR_MERCURY_ISA_VERSION
	.align		4
        /*0020*/ 	.byte	0x03, 0x5f
        /*0022*/ 	.short	0x0101


	//----- nvinfo : EIATTR_EXIT_INSTR_OFFSETS
	.align		4
        /*0024*/ 	.byte	0x04, 0x1c
        /*0026*/ 	.short	(.L_496 - .L_495)


	//   ....[0]....
.L_495:
        /*0028*/ 	.word	0x00000010


	//----- nvinfo : EIATTR_MAX_THREADS
	.align		4
.L_496:
        /*002c*/ 	.byte	0x04, 0x05
        /*002e*/ 	.short	(.L_498 - .L_497)
.L_497:
        /*0030*/ 	.word	0x00000100
        /*0034*/ 	.word	0x00000001
        /*0038*/ 	.word	0x00000001


	//----- nvinfo : EIATTR_CBANK_PARAM_SIZE
	.align		4
.L_498:
        /*003c*/ 	.byte	0x03, 0x19
        /*003e*/ 	.short	0x0270


	//----- nvinfo : EIATTR_PARAM_CBANK
	.align		4
        /*0040*/ 	.byte	0x04, 0x0a
        /*0042*/ 	.short	(.L_500 - .L_499)
	.align		4
.L_499:
        /*0044*/ 	.word	index@(.nv.constant0._ZN7cutlass13device_kernelIN5flash19enable_sm80_to_sm89INS1_16FlashAttnBwdSm80INS1_25CollectiveMainloopBwdSm80ILi2ELi2EN4cute5tupleIJNS5_1CILi64EEENS7_ILi128EEES8_EEENS_6half_tEfNS_4arch4Sm80ELb0ELb1ELb0ELb1ELb1ELb0ELb0ELb0ELi2ELi2ELi4ELi2ELb1EEENS1_21CollectiveEpilogueBwdISA_SB_SD_Li256ELb1ELb0ELi2EEENS1_19SingleTileSchedulerILb1ELb0ELb0ELi128EEEEEEEEEvNT_6ParamsE)
        /*0048*/ 	.short	0x0210
        /*004a*/ 	.short	0x0270


	//----- nvinfo : EIATTR_SW_WAR
	.align		4
.L_500:
        /*004c*/ 	.byte	0x04, 0x36
        /*004e*/ 	.short	(.L_502 - .L_501)
.L_501:
        /*0050*/ 	.word	0x00000008
.L_502:


//--------------------- .nv.info._ZN7cutlass13device_kernelIN5flash19enable_sm80_to_sm89INS1_16FlashAttnBwdSm80INS1_25CollectiveMainloopBwdSm80ILi2ELi2EN4cute5tupleIJNS5_1CILi64EEENS7_ILi128EEES8_EEENS_6half_tEfNS_4arch4Sm80ELb0ELb1ELb0ELb1ELb0ELb0ELb0ELb0ELi2ELi2ELi4ELi2ELb1EEENS1_24CollectiveEpilogueBwdGQAISA_fSD_Li256ELb1ELb0EEENS1_19SingleTileSchedulerILb1ELb0ELb0ELi128EEEEEEEEEvNT_6ParamsE --------------------------
	.section	.nv.info._ZN7cutlass13device_kernelIN5flash19enable_sm80_to_sm89INS1_16FlashAttnBwdSm80INS1_25CollectiveMainloopBwdSm80ILi2ELi2EN4cute5tupleIJNS5_1CILi64EEENS7_ILi128EEES8_EEENS_6half_tEfNS_4arch4Sm80ELb0ELb1ELb0ELb1ELb0ELb0ELb0ELb0ELi2ELi2ELi4ELi2ELb1EEENS1_24CollectiveEpilogueBwdGQAISA_fSD_Li256ELb1ELb0EEENS1_19SingleTileSchedulerILb1ELb0ELb0ELi128EEEEEEEEEvNT_6ParamsE,"",@"SHT_CUDA_INFO"
	.sectionflags	@""
	.align	4


	//----- nvinfo : EIATTR_CUDA_API_VERSION
	.align		4
        /*0000*/ 	.byte	0x04, 0x37
        /*0002*/ 	.short	(.L_504 - .L_503)
.L_503:
        /*0004*/ 	.word	0x00000082


	//----- nvinfo : EIATTR_KPARAM_INFO
	.align		4
.L_504:
        /*0008*/ 	.byte	0x04, 0x17
        /*000a*/ 	.short	(.L_506 - .L_505)
.L_505:
        /*000c*/ 	.word	0x00000000
        /*0010*/ 	.short	0x0000
        /*0012*/ 	.short	0x0000
        /*0014*/ 	.byte	0x00, 0xf0, 0xe1, 0x09


	//----- nvinfo : EIATTR_SPARSE_MMA_MASK
	.align		4
.L_506:
        /*0018*/ 	.byte	0x03, 0x50
        /*001a*/ 	.short	0x0000


	//----- nvinfo : EIATTR_MAXREG_COUNT
	.align		4
        /*001c*/ 	.byte	0x03, 0x1b
        /*001e*/ 	.short	0x00ff


	//----- nvinfo : EIATTR_MERCURY_ISA_VERSION
	.align		4
        /*0020*/ 	.byte	0x03, 0x5f
        /*0022*/ 	.short	0x0101


	//----- nvinfo : EIATTR_EXIT_INSTR_OFFSETS
	.align		4
        /*0024*/ 	.byte	0x04, 0x1c
        /*0026*/ 	.short	(.L_508 - .L_507)


	//   ....[0]....
.L_507:
        /*0028*/ 	.word	0x00000010


	//----- nvinfo : EIATTR_MAX_THREADS
	.align		4
.L_508:
        /*002c*/ 	.byte	0x04, 0x05
        /*002e*/ 	.short	(.L_510 - .L_509)
.L_509:
        /*0030*/ 	.word	0x00000100
        /*0034*/ 	.word	0x00000001
        /*0038*/ 	.word	0x00000001


	//----- nvinfo : EIATTR_CBANK_PARAM_SIZE
	.align		4
.L_510:
        /*003c*/ 	.byte	0x03, 0x19
        /*003e*/ 	.short	0x0278


	//----- nvinfo : EIATTR_PARAM_CBANK
	.align		4
        /*0040*/ 	.byte	0x04, 0x0a
        /*0042*/ 	.short	(.L_512 - .L_511)
	.align		4
.L_511:
        /*0044*/ 	.word	index@(.nv.constant0._ZN7cutlass13device_kernelIN5flash19enable_sm80_to_sm89INS1_16FlashAttnBwdSm80INS1_25CollectiveMainloopBwdSm80ILi2ELi2EN4cute5tupleIJNS5_1CILi64EEENS7_ILi128EEES8_EEENS_6half_tEfNS_4arch4Sm80ELb0ELb1ELb0ELb1ELb0ELb0ELb0ELb0ELi2ELi2ELi4ELi2ELb1EEENS1_24CollectiveEpilogueBwdGQAISA_fSD_Li256ELb1ELb0EEENS1_19SingleTileSchedulerILb1ELb0ELb0ELi128EEEEEEEEEvNT_6ParamsE)
        /*0048*/ 	.short	0x0210
        /*004a*/ 	.short	0x0278


	//----- nvinfo : EIATTR_SW_WAR
	.align		4
.L_512:
        /*004c*/ 	.byte	0x04, 0x36
        /*004e*/ 	.short	(.L_514 - .L_513)
.L_513:
        /*0050*/ 	.word	0x00000008
.L_514:


//--------------------- .nv.info._ZN7cutlass13device_kernelIN5flash19enable_sm80_to_sm89INS1_16FlashAttnBwdSm80INS1_25CollectiveMainloopBwdSm80ILi2ELi2EN4cute5tupleIJNS5_1CILi64EEENS7_ILi128EEES8_EEENS_6half_tEfNS_4arch4Sm80ELb0ELb1ELb0ELb1ELb1ELb0ELb0ELb0ELi2ELi2ELi4ELi2ELb1EEENS1_24CollectiveEpilogueBwdGQAISA_fSD_Li256ELb1ELb1EEENS1_19SingleTileSchedulerILb1ELb0ELb0ELi128EEEEEEEEEvNT_6ParamsE --------------------------
	.section	.nv.info._ZN7cutlass13device_kernelIN5flash19enable_sm80_to_sm89INS1_16FlashAttnBwdSm80INS1_25CollectiveMainloopBwdSm80ILi2ELi2EN4cute5tupleIJNS5_1CILi64EEENS7_ILi128EEES8_EEENS_6half_tEfNS_4arch4Sm80ELb0ELb1ELb0ELb1ELb1ELb0ELb0ELb0ELi2ELi2ELi4ELi2ELb1EEENS1_24CollectiveEpilogueBwdGQAISA_fSD_Li256ELb1ELb1EEENS1_19SingleTileSchedulerILb1ELb0ELb0ELi128EEEEEEEEEvNT_6ParamsE,"",@"SHT_CUDA_INFO"
	.sectionflags	@""
	.align	4


	//----- nvinfo : EIATTR_CUDA_API_VERSION
	.align		4
        /*0000*/ 	.byte	0x04, 0x37
        /*0002*/ 	.short	(.L_516 - .L_515)
.L_515:
        /*0004*/ 	.word	0x00000082


	//----- nvinfo : EIATTR_KPARAM_INFO
	.align		4
.L_516:
        /*0008*/ 	.byte	0x04, 0x17
        /*000a*/ 	.short	(.L_518 - .L_517)
.L_517:
        /*000c*/ 	.word	0x00000000
        /*0010*/ 	.short	0x0000
        /*0012*/ 	.short	0x0000
        /*0014*/ 	.byte	0x00, 0xf0, 0xe1, 0x09


	//----- nvinfo : EIATTR_SPARSE_MMA_MASK
	.align		4
.L_518:
        /*0018*/ 	.byte	0x03, 0x50
        /*001a*/ 	.short	0x0000


	//----- nvinfo : EIATTR_MAXREG_COUNT
	.align		4
        /*001c*/ 	.byte	0x03, 0x1b
        /*001e*/ 	.short	0x00ff


	//----- nvinfo : EIATTR_MERCURY_ISA_VERSION
	.align		4
        /*0020*/ 	.byte	0x03, 0x5f
        /*0022*/ 	.short	0x0101


	//----- nvinfo : EIATTR_EXIT_INSTR_OFFSETS
	.align		4
        /*0024*/ 	.byte	0x04, 0x1c
        /*0026*/ 	.short	(.L_520 - .L_519)


	//   ....[0]....
.L_519:
        /*0028*/ 	.word	0x00000010


	//----- nvinfo : EIATTR_MAX_THREADS
	.align		4
.L_520:
        /*002c*/ 	.byte	0x04, 0x05
        /*002e*/ 	.short	(.L_522 - .L_521)
.L_521:
        /*0030*/ 	.word	0x00000100
        /*0034*/ 	.word	0x00000001
        /*0038*/ 	.word	0x00000001


	//----- nvinfo : EIATTR_CBANK_PARAM_SIZE
	.align		4
.L_522:
        /*003c*/ 	.byte	0x03, 0x19
        /*003e*/ 	.short	0x0278


	//----- nvinfo : EIATTR_PARAM_CBANK
	.align		4
        /*0040*/ 	.byte	0x04, 0x0a
        /*0042*/ 	.short	(.L_524 - .L_523)
	.align		4
.L_523:
        /*0044*/ 	.word	index@(.nv.constant0._ZN7cutlass13device_kernelIN5flash19enable_sm80_to_sm89INS1_16FlashAttnBwdSm80INS1_25CollectiveMainloopBwdSm80ILi2ELi2EN4cute5tupleIJNS5_1CILi64EEENS7_ILi128EEES8_EEENS_6half_tEfNS_4arch4Sm80ELb0ELb1ELb0ELb1ELb1ELb0ELb0ELb0ELi2ELi2ELi4ELi2ELb1EEENS1_24CollectiveEpilogueBwdGQAISA_fSD_Li256ELb1ELb1EEENS1_19SingleTileSchedulerILb1ELb0ELb0ELi128EEEEEEEEEvNT_6ParamsE)
        /*0048*/ 	.short	0x0210
        /*004a*/ 	.short	0x0278


	//----- nvinfo : EIATTR_SW_WAR
	.align		4
.L_524:
        /*004c*/ 	.byte	0x04, 0x36
        /*004e*/ 	.short	(.L_526 - .L_525)
.L_525:
        /*0050*/ 	.word	0x00000008
.L_526:


//--------------------- .nv.info._ZN7cutlass13device_kernelIN5flash19enable_sm80_to_sm89INS1_16FlashAttnBwdSm80INS1_25CollectiveMainloopBwdSm80ILi2ELi2EN4cute5tupleIJNS5_1CILi64EEENS7_ILi128EEES8_EEENS_6half_tEfNS_4arch4Sm80ELb1ELb0ELb0ELb0ELb0ELb0ELb0ELb0ELi2ELi2ELi4ELi2ELb1EEENS1_21CollectiveEpilogueBwdISA_SB_SD_Li256ELb0ELb0ELi2EEENS1_25SingleTileBwdLPTSchedulerILb0ELi128ELb0EEEEEEEEEvNT_6ParamsE --------------------------
	.section	.nv.info._ZN7cutlass13device_kernelIN5flash19enable_sm80_to_sm89INS1_16FlashAttnBwdSm80INS1_25CollectiveMainloopBwdSm80ILi2ELi2EN4cute5tupleIJNS5_1CILi64EEENS7_ILi128EEES8_EEENS_6half_tEfNS_4arch4Sm80ELb1ELb0ELb0ELb0ELb0ELb0ELb0ELb0ELi2ELi2ELi4ELi2ELb1EEENS1_21CollectiveEpilogueBwdISA_SB_SD_Li256ELb0ELb0ELi2EEENS1_25SingleTileBwdLPTSchedulerILb0ELi128ELb0EEEEEEEEEvNT_6ParamsE,"",@"SHT_CUDA_INFO"
	.sectionflags	@""
	.align	4


	//----- nvinfo : EIATTR_CUDA_API_VERSION
	.align		4
        /*0000*/ 	.byte	0x04, 0x37
        /*0002*/ 	.short	(.L_528 - .L_527)
.L_527:
        /*0004*/ 	.word	0x00000082


	//----- nvinfo : EIATTR_KPARAM_INFO
	.align		4
.L_528:
        /*0008*/ 	.byte	0x04, 0x17
        /*000a*/ 	.short	(.L_530 - .L_529)
.L_529:
        /*000c*/ 	.word	0x00000000
        /*0010*/ 	.short	0x0000
        /*0012*/ 	.short	0x0000
        /*0014*/ 	.byte	0x00, 0xf0, 0x21, 0x0a


	//----- nvinfo : EIATTR_SPARSE_MMA_MASK
	.align		4
.L_530:
        /*0018*/ 	.byte	0x03, 0x50
        /*001a*/ 	.short	0x0000


	//----- nvinfo : EIATTR_MAXREG_COUNT
	.align		4
        /*001c*/ 	.byte	0x03, 0x1b
        /*001e*/ 	.short	0x00ff


	//----- nvinfo : EIATTR_MERCURY_ISA_VERSION
	.align		4
        /*0020*/ 	.byte	0x03, 0x5f
        /*0022*/ 	.short	0x0101


	//----- nvinfo : EIATTR_EXIT_INSTR_OFFSETS
	.align		4
        /*0024*/ 	.byte	0x04, 0x1c
        /*0026*/ 	.short	(.L_532 - .L_531)


	//   ....[0]....
.L_531:
        /*0028*/ 	.word	0x00000010


	//----- nvinfo : EIATTR_MAX_THREADS
	.align		4
.L_532:
        /*002c*/ 	.byte	0x04, 0x05
        /*002e*/ 	.short	(.L_534 - .L_533)
.L_533:
        /*0030*/ 	.word	0x00000100
        /*0034*/ 	.word	0x00000001
        /*0038*/ 	.word	0x00000001


	//----- nvinfo : EIATTR_CBANK_PARAM_SIZE
	.align		4
.L_534:
        /*003c*/ 	.byte	0x03, 0x19
        /*003e*/ 	.short	0x0288


	//----- nvinfo : EIATTR_PARAM_CBANK
	.align		4
        /*0040*/ 	.byte	0x04, 0x0a
        /*0042*/ 	.short	(.L_536 - .L_535)
	.align		4
.L_535:
        /*0044*/ 	.word	index@(.nv.constant0._ZN7cutlass13device_kernelIN5flash19enable_sm80_to_sm89INS1_16FlashAttnBwdSm80INS1_25CollectiveMainloopBwdSm80ILi2ELi2EN4cute5tupleIJNS5_1CILi64EEENS7_ILi128EEES8_EEENS_6half_tEfNS_4arch4Sm80ELb1ELb0ELb0ELb0ELb0ELb0ELb0ELb0ELi2ELi2ELi4ELi2ELb1EEENS1_21CollectiveEpilogueBwdISA_SB_SD_Li256ELb0ELb0ELi2EEENS1_25SingleTileBwdLPTSchedulerILb0ELi128ELb0EEEEEEEEEvNT_6ParamsE)
        /*0048*/ 	.short	0x0210
        /*004a*/ 	.short	0x0288


	//----- nvinfo : EIATTR_SW_WAR
	.align		4
.L_536:
        /*004c*/ 	.byte	0x04, 0x36
        /*004e*/ 	.short	(.L_538 - .L_537)
.L_537:
        /*0050*/ 	.word	0x00000008
.L_538:


//--------------------- .nv.info._ZN7cutlass13device_kernelIN5flash19enable_sm80_to_sm89INS1_16FlashAttnBwdSm80INS1_25CollectiveMainloopBwdSm80ILi2ELi2EN4cute5tupleIJNS5_1CILi64EEENS7_ILi128EEES8_EEENS_6half_tEfNS_4arch4Sm80ELb1ELb0ELb0ELb0ELb1ELb0ELb0ELb0ELi2ELi2ELi4ELi2ELb1EEENS1_21CollectiveEpilogueBwdISA_SB_SD_Li256ELb0ELb0ELi2EEENS1_25SingleTileBwdLPTSchedulerILb0ELi128ELb1EEEEEEEEEvNT_6ParamsE --------------------------
	.section	.nv.info._ZN7cutlass13device_kernelIN5flash19enable_sm80_to_sm89INS1_16FlashAttnBwdSm80INS1_25CollectiveMainloopBwdSm80ILi2ELi2EN4cute5tupleIJNS5_1CILi64EEENS7_ILi128EEES8_EEENS_6half_tEfNS_4arch4Sm80ELb1ELb0ELb0ELb0ELb1ELb0ELb0ELb0ELi2ELi2ELi4ELi2ELb1EEENS1_21CollectiveEpilogueBwdISA_SB_SD_Li256ELb0ELb0ELi2EEENS1_25SingleTileBwdLPTSchedulerILb0ELi128ELb1EEEEEEEEEvNT_6ParamsE,"",@"SHT_CUDA_INFO"
	.sectionflags	@""
	.align	4


	//----- nvinfo : EIATTR_CUDA_API_VERSION
	.align		4
        /*0000*/ 	.byte	0x04, 0x37
        /*0002*/ 	.short	(.L_540 - .L_539)
.L_539:
        /*0004*/ 	.word	0x00000082


	//----- nvinfo : EIATTR_KPARAM_INFO
	.align		4
.L_540:
        /*0008*/ 	.byte	0x04, 0x17
        /*000a*/ 	.short	(.L_542 - .L_541)
.L_541:
        /*000c*/ 	.word	0x00000000
        /*0010*/ 	.short	0x0000
        /*0012*/ 	.short	0x0000
        /*0014*/ 	.byte	0x00, 0xf0, 0x21, 0x0a


	//----- nvinfo : EIATTR_SPARSE_MMA_MASK
	.align		4
.L_542:
        /*0018*/ 	.byte	0x03, 0x50
        /*001a*/ 	.short	0x0000


	//----- nvinfo : EIATTR_MAXREG_COUNT
	.align		4
        /*001c*/ 	.byte	0x03, 0x1b
        /*001e*/ 	.short	0x00ff


	//----- nvinfo : EIATTR_MERCURY_ISA_VERSION
	.align		4
        /*0020*/ 	.byte	0x03, 0x5f
        /*0022*/ 	.short	0x0101


	//----- nvinfo : EIATTR_EXIT_INSTR_OFFSETS
	.align		4
        /*0024*/ 	.byte	0x04, 0x1c
        /*0026*/ 	.short	(.L_544 - .L_543)


	//   ....[0]....
.L_543:
        /*0028*/ 	.word	0x00000010


	//----- nvinfo : EIATTR_MAX_THREADS
	.align		4
.L_544:
        /*002c*/ 	.byte	0x04, 0x05
        /*002e*/ 	.short	(.L_546 - .L_545)
.L_545:
        /*0030*/ 	.word	0x00000100
        /*0034*/ 	.word	0x00000001
        /*0038*/ 	.word	0x00000001


	//----- nvinfo : EIATTR_CBANK_PARAM_SIZE
	.align		4
.L_546:
        /*003c*/ 	.byte	0x03, 0x19
        /*003e*/ 	.short	0x0288


	//----- nvinfo : EIATTR_PARAM_CBANK
	.align		4
        /*0040*/ 	.byte	0x04, 0x0a
        /*0042*/ 	.short	(.L_548 - .L_547)
	.align		4
.L_547:
        /*0044*/ 	.word	index@(.nv.constant0._ZN7cutlass13device_kernelIN5flash19enable_sm80_to_sm89INS1_16FlashAttnBwdSm80INS1_25CollectiveMainloopBwdSm80ILi2ELi2EN4cute5tupleIJNS5_1CILi64EEENS7_ILi128EEES8_EEENS_6half_tEfNS_4arch4Sm80ELb1ELb0ELb0ELb0ELb1ELb0ELb0ELb0ELi2ELi2ELi4ELi2ELb1EEENS1_21CollectiveEpilogueBwdISA_SB_SD_Li256ELb0ELb0ELi2EEENS1_25SingleTileBwdLPTSchedulerILb0ELi128ELb1EEEEEEEEEvNT_6ParamsE)
        /*0048*/ 	.short	0x0210
        /*004a*/ 	.short	0x0288


	//----- nvinfo : EIATTR_SW_WAR
	.align		4
.L_548:
        /*004c*/ 	.byte	0x04, 0x36
        /*004e*/ 	.short	(.L_550 - .L_549)
.L_549:
        /*0050*/ 	.word	0x00000008
.L_550:


//--------------------- .nv.info._ZN7cutlass13device_kernelIN5flash19enable_sm80_to_sm89INS1_16FlashAttnBwdSm80INS1_25CollectiveMainloopBwdSm80ILi2ELi2EN4cute5tupleIJNS5_1CILi64EEENS7_ILi128EEES8_EEENS_6half_tEfNS_4arch4Sm80ELb1ELb0ELb0ELb0ELb0ELb0ELb0ELb0ELi2ELi2ELi4ELi2ELb1EEENS1_24CollectiveEpilogueBwdGQAISA_fSD_Li256ELb0ELb0EEENS1_25SingleTileBwdLPTSchedulerILb0ELi128ELb0EEEEEEEEEvNT_6ParamsE --------------------------
	.section	.nv.info._ZN7cutlass13device_kernelIN5flash19enable_sm80_to_sm89INS1_16FlashAttnBwdSm80INS1_25CollectiveMainloopBwdSm80ILi2ELi2EN4cute5tupleIJNS5_1CILi64EEENS7_ILi128EEES8_EEENS_6half_tEfNS_4arch4Sm80ELb1ELb0ELb0ELb0ELb0ELb0ELb0ELb0ELi2ELi2ELi4ELi2ELb1EEENS1_24CollectiveEpilogueBwdGQAISA_fSD_Li256ELb0ELb0EEENS1_25SingleTileBwdLPTSchedulerILb0ELi128ELb0EEEEEEEEEvNT_6ParamsE,"",@"SHT_CUDA_INFO"
	.sectionflags	@""
	.align	4


	//----- nvinfo : EIATTR_CUDA_API_VERSION
	.align		4
        /*0000*/ 	.byte	0x04, 0x37
        /*0002*/ 	.short	(.L_552 - .L_551)
.L_551:
        /*0004*/ 	.word	0x00000082


	//----- nvinfo : EIATTR_KPARAM_INFO
	.align		4
.L_552:
        /*0008*/ 	.byte	0x04, 0x17
        /*000a*/ 	.short	(.L_554 - .L_553)
.L_553:
        /*000c*/ 	.word	0x00000000
        /*0010*/ 	.short	0x0000
        /*0012*/ 	.short	0x0000
        /*0014*/ 	.byte	0x00, 0xf0, 0x41, 0x0a


	//----- nvinfo : EIATTR_SPARSE_MMA_MASK
	.align		4
.L_554:
        /*0018*/ 	.byte	0x03, 0x50
        /*001a*/ 	.short	0x0000


	//----- nvinfo : EIATTR_MAXREG_COUNT
	.align		4
        /*001c*/ 	.byte	0x03, 0x1b
        /*001e*/ 	.short	0x00ff


	//----- nvinfo : EIATTR_MERCURY_ISA_VERSION
	.align		4
        /*0020*/ 	.byte	0x03, 0x5f
        /*0022*/ 	.short	0x0101


	//----- nvinfo : EIATTR_EXIT_INSTR_OFFSETS
	.align		4
        /*0024*/ 	.byte	0x04, 0x1c
        /*0026*/ 	.short	(.L_556 - .L_555)


	//   ....[0]....
.L_555:
        /*0028*/ 	.word	0x00000010


	//----- nvinfo : EIATTR_MAX_THREADS
	.align		4
.L_556:
        /*002c*/ 	.byte	0x04, 0x05
        /*002e*/ 	.short	(.L_558 - .L_557)
.L_557:
        /*0030*/ 	.word	0x00000100
        /*0034*/ 	.word	0x00000001
        /*0038*/ 	.word	0x00000001


	//----- nvinfo : EIATTR_CBANK_PARAM_SIZE
	.align		4
.L_558:
        /*003c*/ 	.byte	0x03, 0x19
        /*003e*/ 	.short	0x0290


	//----- nvinfo : EIATTR_PARAM_CBANK
	.align		4
        /*0040*/ 	.byte	0x04, 0x0a
        /*0042*/ 	.short	(.L_560 - .L_559)
	.align		4
.L_559:
        /*0044*/ 	.word	index@(.nv.constant0._ZN7cutlass13device_kernelIN5flash19enable_sm80_to_sm89INS1_16FlashAttnBwdSm80INS1_25CollectiveMainloopBwdSm80ILi2ELi2EN4cute5tupleIJNS5_1CILi64EEENS7_ILi128EEES8_EEENS_6half_tEfNS_4arch4Sm80ELb1ELb0ELb0ELb0ELb0ELb0ELb0ELb0ELi2ELi2ELi4ELi2ELb1EEENS1_24CollectiveEpilogueBwdGQAISA_fSD_Li256ELb0ELb0EEENS1_25SingleTileBwdLPTSchedulerILb0ELi128ELb0EEEEEEEEEvNT_6ParamsE)
        /*0048*/ 	.short	0x0210
        /*004a*/ 	.short	0x0290


	//----- nvinfo : EIATTR_SW_WAR
	.align		4
.L_560:
        /*004c*/ 	.byte	0x04, 0x36
        /*004e*/ 	.short	(.L_562 - .L_561)
.L_561:
        /*0050*/ 	.word	0x00000008
.L_562:


//--------------------- .nv.info._ZN7cutlass13device_kernelIN5flash19enable_sm80_to_sm89INS1_16FlashAttnBwdSm80INS1_25CollectiveMainloopBwdSm80ILi2ELi2EN4cute5tupleIJNS5_1CILi64EEENS7_ILi128EEES8_EEENS_6half_tEfNS_4arch4Sm80ELb1ELb0ELb0ELb0ELb1ELb0ELb0ELb0ELi2ELi2ELi4ELi2ELb1EEENS1_24CollectiveEpilogueBwdGQAISA_fSD_Li256ELb0ELb1EEENS1_25SingleTileBwdLPTSchedulerILb0ELi128ELb1EEEEEEEEEvNT_6ParamsE --------------------------
	.section	.nv.info._ZN7cutlass13device_kernelIN5flash19enable_sm80_to_sm89INS1_16FlashAttnBwdSm80INS1_25CollectiveMainloopBwdSm80ILi2ELi2EN4cute5tupleIJNS5_1CILi64EEENS7_ILi128EEES8_EEENS_6half_tEfNS_4arch4Sm80ELb1ELb0ELb0ELb0ELb1ELb0ELb0ELb0ELi2ELi2ELi4ELi2ELb1EEENS1_24CollectiveEpilogueBwdGQAISA_fSD_Li256ELb0ELb1EEENS1_25SingleTileBwdLPTSchedulerILb0ELi128ELb1EEEEEEEEEvNT_6ParamsE,"",@"SHT_CUDA_INFO"
	.sectionflags	@""
	.align	4


	//----- nvinfo : EIATTR_CUDA_API_VERSION
	.align		4
        /*0000*/ 	.byte	0x04, 0x37
        /*0002*/ 	.short	(.L_564 - .L_563)
.L_563:
        /*0004*/ 	.word	0x00000082


	//----- nvinfo : EIATTR_KPARAM_INFO
	.align		4
.L_564:
        /*0008*/ 	.byte	0x04, 0x17
        /*000a*/ 	.short	(.L_566 - .L_565)
.L_565:
        /*000c*/ 	.word	0x00000000
        /*0010*/ 	.short	0x0000
        /*0012*/ 	.short	0x0000
        /*0014*/ 	.byte	0x00, 0xf0, 0x41, 0x0a


	//----- nvinfo : EIATTR_SPARSE_MMA_MASK
	.align		4
.L_566:
        /*0018*/ 	.byte	0x03, 0x50
        /*001a*/ 	.short	0x0000


	//----- nvinfo : EIATTR_MAXREG_COUNT
	.align		4
        /*001c*/ 	.byte	0x03, 0x1b
        /*001e*/ 	.short	0x00ff


	//----- nvinfo : EIATTR_MERCURY_ISA_VERSION
	.align		4
        /*0020*/ 	.byte	0x03, 0x5f
        /*0022*/ 	.short	0x0101


	//----- nvinfo : EIATTR_EXIT_INSTR_OFFSETS
	.align		4
        /*0024*/ 	.byte	0x04, 0x1c
        /*0026*/ 	.short	(.L_568 - .L_567)


	//   ....[0]....
.L_567:
        /*0028*/ 	.word	0x00000010


	//----- nvinfo : EIATTR_MAX_THREADS
	.align		4
.L_568:
        /*002c*/ 	.byte	0x04, 0x05
        /*002e*/ 	.short	(.L_570 - .L_569)
.L_569:
        /*0030*/ 	.word	0x00000100
        /*0034*/ 	.word	0x00000001
        /*0038*/ 	.word	0x00000001


	//----- nvinfo : EIATTR_CBANK_PARAM_SIZE
	.align		4
.L_570:
        /*003c*/ 	.byte	0x03, 0x19
        /*003e*/ 	.short	0x0290


	//----- nvinfo : EIATTR_PARAM_CBANK
	.align		4
        /*0040*/ 	.byte	0x04, 0x0a
        /*0042*/ 	.short	(.L_572 - .L_571)
	.align		4
.L_571:
        /*0044*/ 	.word	index@(.nv.constant0._ZN7cutlass13device_kernelIN5flash19enable_sm80_to_sm89INS1_16FlashAttnBwdSm80INS1_25CollectiveMainloopBwdSm80ILi2ELi2EN4cute5tupleIJNS5_1CILi64EEENS7_ILi128EEES8_EEENS_6half_tEfNS_4arch4Sm80ELb1ELb0ELb0ELb0ELb1ELb0ELb0ELb0ELi2ELi2ELi4ELi2ELb1EEENS1_24CollectiveEpilogueBwdGQAISA_fSD_Li256ELb0ELb1EEENS1_25SingleTileBwdLPTSchedulerILb0ELi128ELb1EEEEEEEEEvNT_6ParamsE)
        /*0048*/ 	.short	0x0210
        /*004a*/ 	.short	0x0290


	//----- nvinfo : EIATTR_SW_WAR
	.align		4
.L_572:
        /*004c*/ 	.byte	0x04, 0x36
        /*004e*/ 	.short	(.L_574 - .L_573)
.L_573:
        /*0050*/ 	.word	0x00000008
.L_574:


//--------------------- .nv.info._ZN7cutlass13device_kernelIN5flash22FlashAttnBwdPreprocessIN4cute5tupleIJNS3_1CILi64EEES6_EEENS_6half_tEfNS_4arch4Sm80ELb1ELb0EEEEEvNT_6ParamsE --------------------------
	.section	.nv.info._ZN7cutlass13device_kernelIN5flash22FlashAttnBwdPreprocessIN4cute5tupleIJNS3_1CILi64EEES6_EEENS_6half_tEfNS_4arch4Sm80ELb1ELb0EEEEEvNT_6ParamsE,"",@"SHT_CUDA_INFO"
	.sectionflags	@""
	.align	4


	//----- nvinfo : EIATTR_CUDA_API_VERSION
	.align		4
        /*0000*/ 	.byte	0x04, 0x37
        /*0002*/ 	.short	(.L_576 - .L_575)
.L_575:
        /*0004*/ 	.word	0x00000082


	//----- nvinfo : EIATTR_KPARAM_INFO
	.align		4
.L_576:
        /*0008*/ 	.byte	0x04, 0x17
        /*000a*/ 	.short	(.L_578 - .L_577)
.L_577:
        /*000c*/ 	.word	0x00000000
        /*0010*/ 	.short	0x0000
        /*0012*/ 	.short	0x0000
        /*0014*/ 	.byte	0x00, 0xf0, 0xc1, 0x03


	//----- nvinfo : EIATTR_SPARSE_MMA_MASK
	.align		4
.L_578:
        /*0018*/ 	.byte	0x03, 0x50
        /*001a*/ 	.short	0x0000


	//----- nvinfo : EIATTR_MAXREG_COUNT
	.align		4
        /*001c*/ 	.byte	0x03, 0x1b
        /*001e*/ 	.short	0x0080


	//----- nvinfo : EIATTR_MERCURY_ISA_VERSION
	.align		4
        /*0020*/ 	.byte	0x03, 0x5f
        /*0022*/ 	.short	0x0101


	//----- nvinfo : EIATTR_COOP_GROUP_MASK_REGIDS
	.align		4
        /*0024*/ 	.byte	0x04, 0x29
        /*0026*/ 	.short	(.L_580 - .L_579)


	//   ....[0]....
.L_579:
        /*0028*/ 	.word	0xffffffff


	//   ....[1]....
        /*002c*/ 	.word	0xffffffff


	//   ....[2]....
        /*0030*/ 	.word	0xffffffff


	//   ....[3]....
        /*0034*/ 	.word	0xffffffff


	//   ....[4]....
        /*0038*/ 	.word	0xffffffff


	//   ....[5]....
        /*003c*/ 	.word	0xffffffff


	//----- nvinfo : EIATTR_COOP_GROUP_INSTR_OFFSETS
	.align		4
.L_580:
        /*0040*/ 	.byte	0x04, 0x28
        /*0042*/ 	.short	(.L_582 - .L_581)


	//   ....[0]....
.L_581:
        /*0044*/ 	.word	0x00000a70


	//   ....[1]....
        /*0048*/ 	.word	0x00000a90


	//   ....[2]....
        /*004c*/ 	.word	0x00000ad0


	//   ....[3]....
        /*0050*/ 	.word	0x00000ae0


	//   ....[4]....
        /*0054*/ 	.word	0x00000b10


	//   ....[5]....
        /*0058*/ 	.word	0x00000b30


	//----- nvinfo : EIATTR_EXIT_INSTR_OFFSETS
	.align		4
.L_582:
        /*005c*/ 	.byte	0x04, 0x1c
        /*005e*/ 	.short	(.L_584 - .L_583)


	//   ....[0]....
.L_583:
        /*0060*/ 	.word	0x00000fe0


	//   ....[1]....
        /*0064*/ 	.word	0x00001060


	//----- nvinfo : EIATTR_MAX_THREADS
	.align		4
.L_584:
        /*0068*/ 	.byte	0x04, 0x05
        /*006a*/ 	.short	(.L_586 - .L_585)
.L_585:
        /*006c*/ 	.word	0x00000100
        /*0070*/ 	.word	0x00000001
        /*0074*/ 	.word	0x00000001


	//----- nvinfo : EIATTR_CRS_STACK_SIZE
	.align		4
.L_586:
        /*0078*/ 	.byte	0x04, 0x1e
        /*007a*/ 	.short	(.L_588 - .L_587)
.L_587:
        /*007c*/ 	.word	0x00000000


	//----- nvinfo : EIATTR_CBANK_PARAM_SIZE
	.align		4
.L_588:
        /*0080*/ 	.byte	0x03, 0x19
        /*0082*/ 	.short	0x00f0


	//----- nvinfo : EIATTR_PARAM_CBANK
	.align		4
        /*0084*/ 	.byte	0x04, 0x0a
        /*0086*/ 	.short	(.L_590 - .L_589)
	.align		4
.L_589:
        /*0088*/ 	.word	index@(.nv.constant0._ZN7cutlass13device_kernelIN5flash22FlashAttnBwdPreprocessIN4cute5tupleIJNS3_1CILi64EEES6_EEENS_6half_tEfNS_4arch4Sm80ELb1ELb0EEEEEvNT_6ParamsE)
        /*008c*/ 	.short	0x0210
        /*008e*/ 	.short	0x00f0


	//----- nvinfo : EIATTR_SW_WAR
	.align		4
.L_590:
        /*0090*/ 	.byte	0x04, 0x36
        /*0092*/ 	.short	(.L_592 - .L_591)
.L_591:
        /*0094*/ 	.word	0x00000008
.L_592:


//--------------------- .nv.info._ZN7cutlass13device_kernelIN5flash19enable_sm80_to_sm89INS1_16FlashAttnBwdSm80INS1_25CollectiveMainloopBwdSm80ILi2ELi2EN4cute5tupleIJNS5_1CILi64EEENS7_ILi128EEES8_EEENS_6half_tEfNS_4arch4Sm80ELb1ELb0ELb0ELb1ELb0ELb0ELb0ELb0ELi2ELi2ELi4ELi2ELb1EEENS1_21CollectiveEpilogueBwdISA_SB_SD_Li256ELb1ELb0ELi2EEENS1_25SingleTileBwdLPTSchedulerILb1ELi128ELb0EEEEEEEEEvNT_6ParamsE --------------------------
	.section	.nv.info._ZN7cutlass13device_kernelIN5flash19enable_sm80_to_sm89INS1_16FlashAttnBwdSm80INS1_25CollectiveMainloopBwdSm80ILi2ELi2EN4cute5tupleIJNS5_1CILi64EEENS7_ILi128EEES8_EEENS_6half_tEfNS_4arch4Sm80ELb1ELb0ELb0ELb1ELb0ELb0ELb0ELb0ELi2ELi2ELi4ELi2ELb1EEENS1_21CollectiveEpilogueBwdISA_SB_SD_Li256ELb1ELb0ELi2EEENS1_25SingleTileBwdLPTSchedulerILb1ELi128ELb0EEEEEEEEEvNT_6ParamsE,"",@"SHT_CUDA_INFO"
	.sectionflags	@""
	.align	4


	//----- nvinfo : EIATTR_CUDA_API_VERSION
	.align		4
        /*0000*/ 	.byte	0x04, 0x37
        /*0002*/ 	.short	(.L_594 - .L_593)
.L_593:
        /*0004*/ 	.word	0x00000082


	//----- nvinfo : EIATTR_KPARAM_INFO
	.align		4
.L_594:
        /*0008*/ 	.byte	0x04, 0x17
        /*000a*/ 	.short	(.L_596 - .L_595)
.L_595:
        /*000c*/ 	.word	0x00000000
        /*0010*/ 	.short	0x0000
        /*0012*/ 	.short	0x0000
        /*0014*/ 	.byte	0x00, 0xf0, 0x21, 0x0a


	//----- nvinfo : EIATTR_SPARSE_MMA_MASK
	.align		4
.L_596:
        /*0018*/ 	.byte	0x03, 0x50
        /*001a*/ 	.short	0x0000


	//----- nvinfo : EIATTR_MAXREG_COUNT
	.align		4
        /*001c*/ 	.byte	0x03, 0x1b
        /*001e*/ 	.short	0x00ff


	//----- nvinfo : EIATTR_MERCURY_ISA_VERSION
	.align		4
        /*0020*/ 	.byte	0x03, 0x5f
        /*0022*/ 	.short	0x0101


	//----- nvinfo : EIATTR_EXIT_INSTR_OFFSETS
	.align		4
        /*0024*/ 	.byte	0x04, 0x1c
        /*0026*/ 	.short	(.L_598 - .L_597)


	//   ....[0]....
.L_597:
        /*0028*/ 	.word	0x00000010


	//----- nvinfo : EIATTR_MAX_THREADS
	.align		4
.L_598:
        /*002c*/ 	.byte	0x04, 0x05
        /*002e*/ 	.short	(.L_600 - .L_599)
.L_599:
        /*0030*/ 	.word	0x00000100
        /*0034*/ 	.word	0x00000001
        /*0038*/ 	.word	0x00000001


	//----- nvinfo : EIATTR_CBANK_PARAM_SIZE
	.align		4
.L_600:
        /*003c*/ 	.byte	0x03, 0x19
        /*003e*/ 	.short	0x0288


	//----- nvinfo : EIATTR_PARAM_CBANK
	.align		4
        /*0040*/ 	.byte	0x04, 0x0a
        /*0042*/ 	.short	(.L_602 - .L_601)
	.align		4
.L_601:
        /*0044*/ 	.word	index@(.nv.constant0._ZN7cutlass13device_kernelIN5flash19enable_sm80_to_sm89INS1_16FlashAttnBwdSm80INS1_25CollectiveMainloopBwdSm80ILi2ELi2EN4cute5tupleIJNS5_1CILi64EEENS7_ILi128EEES8_EEENS_6half_tEfNS_4arch4Sm80ELb1ELb0ELb0ELb1ELb0ELb0ELb0ELb0ELi2ELi2ELi4ELi2ELb1EEENS1_21CollectiveEpilogueBwdISA_SB_SD_Li256ELb1ELb0ELi2EEENS1_25SingleTileBwdLPTSchedulerILb1ELi128ELb0EEEEEEEEEvNT_6ParamsE)
        /*0048*/ 	.short	0x0210
        /*004a*/ 	.short	0x0288


	//----- nvinfo : EIATTR_SW_WAR
	.align		4
.L_602:
        /*004c*/ 	.byte	0x04, 0x36
        /*004e*/ 	.short	(.L_604 - .L_603)
.L_603:
        /*0050*/ 	.word	0x00000008
.L_604:


//--------------------- .nv.info._ZN7cutlass13device_kernelIN5flash19enable_sm80_to_sm89INS1_16FlashAttnBwdSm80INS1_25CollectiveMainloopBwdSm80ILi2ELi2EN4cute5tupleIJNS5_1CILi64EEENS7_ILi128EEES8_EEENS_6half_tEfNS_4arch4Sm80ELb1ELb0ELb0ELb1ELb1ELb0ELb0ELb0ELi2ELi2ELi4ELi2ELb1EEENS1_21CollectiveEpilogueBwdISA_SB_SD_Li256ELb1ELb0ELi2EEENS1_25SingleTileBwdLPTSchedulerILb1ELi128ELb1EEEEEEEEEvNT_6ParamsE --------------------------
	.section	.nv.info._ZN7cutlass13device_kernelIN5flash19enable_sm80_to_sm89INS1_16FlashAttnBwdSm80INS1_25CollectiveMainloopBwdSm80ILi2ELi2EN4cute5tupleIJNS5_1CILi64EEENS7_ILi128EEES8_EEENS_6half_tEfNS_4arch4Sm80ELb1ELb0ELb0ELb1ELb1ELb0ELb0ELb0ELi2ELi2ELi4ELi2ELb1EEENS1_21CollectiveEpilogueBwdISA_SB_SD_Li256ELb1ELb0ELi2EEENS1_25SingleTileBwdLPTSchedulerILb1ELi128ELb1EEEEEEEEEvNT_6ParamsE,"",@"SHT_CUDA_INFO"
	.sectionflags	@""
	.align	4


	//----- nvinfo : EIATTR_CUDA_API_VERSION
	.align		4
        /*0000*/ 	.byte	0x04, 0x37
        /*0002*/ 	.short	(.L_606 - .L_605)
.L_605:
        /*0004*/ 	.word	0x00000082


	//----- nvinfo : EIATTR_KPARAM_INFO
	.align		4
.L_606:
        /*0008*/ 	.byte	0x04, 0x17
        /*000a*/ 	.short	(.L_608 - .L_607)
.L_607:
        /*000c*/ 	.word	0x00000000
        /*0010*/ 	.short	0x0000
        /*0012*/ 	.short	0x0000
        /*0014*/ 	.byte	0x00, 0xf0, 0x21, 0x0a


	//----- nvinfo : EIATTR_SPARSE_MMA_MASK
	.align		4
.L_608:
        /*0018*/ 	.byte	0x03, 0x50
        /*001a*/ 	.short	0x0000


	//----- nvinfo : EIATTR_MAXREG_COUNT
	.align		4
        /*001c*/ 	.byte	0x03, 0x1b
        /*001e*/ 	.short	0x00ff


	//----- nvinfo : EIATTR_MERCURY_ISA_VERSION
	.align		4
        /*0020*/ 	.byte	0x03, 0x5f
        /*0022*/ 	.short	0x0101


	//----- nvinfo : EIATTR_EXIT_INSTR_OFFSETS
	.align		4
        /*0024*/ 	.byte	0x04, 0x1c
        /*0026*/ 	.short	(.L_610 - .L_609)


	//   ....[0]....
.L_609:
        /*0028*/ 	.word	0x00000010


	//----- nvinfo : EIATTR_MAX_THREADS
	.align		4
.L_610:
        /*002c*/ 	.byte	0x04, 0x05
        /*002e*/ 	.short	(.L_612 - .L_611)
.L_611:
        /*0030*/ 	.word	0x00000100
        /*0034*/ 	.word	0x00000001
        /*0038*/ 	.word	0x00000001


	//----- nvinfo : EIATTR_CBANK_PARAM_SIZE
	.align		4
.L_612:
        /*003c*/ 	.byte	0x03, 0x19
        /*003e*/ 	.short	0x0288


	//----- nvinfo : EIATTR_PARAM_CBANK
	.align		4
        /*0040*/ 	.byte	0x04, 0x0a
        /*0042*/ 	.short	(.L_614 - .L_613)
	.align		4
.L_613:
        /*0044*/ 	.word	index@(.nv.constant0._ZN7cutlass13device_kernelIN5flash19enable_sm80_to_sm89INS1_16FlashAttnBwdSm80INS1_25CollectiveMainloopBwdSm80ILi2ELi2EN4cute5tupleIJNS5_1CILi64EEENS7_ILi128EEES8_EEENS_6half_tEfNS_4arch4Sm80ELb1ELb0ELb0ELb1ELb1ELb0ELb0ELb0ELi2ELi2ELi4ELi2ELb1EEENS1_21CollectiveEpilogueBwdISA_SB_SD_Li256ELb1ELb0ELi2EEENS1_25SingleTileBwdLPTSchedulerILb1ELi128ELb1EEEEEEEEEvNT_6ParamsE)
        /*0048*/ 	.short	0x0210
        /*004a*/ 	.short	0x0288


	//----- nvinfo : EIATTR_SW_WAR
	.align		4
.L_614:
        /*004c*/ 	.byte	0x04, 0x36
        /*004e*/ 	.short	(.L_616 - .L_615)
.L_615:
        /*0050*/ 	.word	0x00000008
.L_616:


//--------------------- .nv.info._ZN7cutlass13device_kernelIN5flash19enable_sm80_to_sm89INS1_16FlashAttnBwdSm80INS1_25CollectiveMainloopBwdSm80ILi2ELi2EN4cute5tupleIJNS5_1CILi64EEENS7_ILi128EEES8_EEENS_6half_tEfNS_4arch4Sm80ELb1ELb0ELb0ELb1ELb0ELb0ELb0ELb0ELi2ELi2ELi4ELi2ELb1EEENS1_24CollectiveEpilogueBwdGQAISA_fSD_Li256ELb1ELb0EEENS1_25SingleTileBwdLPTSchedulerILb1ELi128ELb0EEEEEEEEEvNT_6ParamsE --------------------------
	.section	.nv.info._ZN7cutlass13device_kernelIN5flash19enable_sm80_to_sm89INS1_16FlashAttnBwdSm80INS1_25CollectiveMainloopBwdSm80ILi2ELi2EN4cute5tupleIJNS5_1CILi64EEENS7_ILi128EEES8_EEENS_6half_tEfNS_4arch4Sm80ELb1ELb0ELb0ELb1ELb0ELb0ELb0ELb0ELi2ELi2ELi4ELi2ELb1EEENS1_24CollectiveEpilogueBwdGQAISA_fSD_Li256ELb1ELb0EEENS1_25SingleTileBwdLPTSchedulerILb1ELi128ELb0EEEEEEEEEvNT_6ParamsE,"",@"SHT_CUDA_INFO"
	.sectionflags	@""
	.align	4


	//----- nvinfo : EIATTR_CUDA_API_VERSION
	.align		4
        /*0000*/ 	.byte	0x04, 0x37
        /*0002*/ 	.short	(.L_618 - .L_617)
.L_617:
        /*0004*/ 	.word	0x00000082


	//----- nvinfo : EIATTR_KPARAM_INFO
	.align		4
.L_618:
        /*0008*/ 	.byte	0x04, 0x17
        /*000a*/ 	.short	(.L_620 - .L_619)
.L_619:
        /*000c*/ 	.word	0x00000000
        /*0010*/ 	.short	0x0000
        /*0012*/ 	.short	0x0000
        /*0014*/ 	.byte	0x00, 0xf0, 0x41, 0x0a


	//----- nvinfo : EIATTR_SPARSE_MMA_MASK
	.align		4
.L_620:
        /*0018*/ 	.byte	0x03, 0x50
        /*001a*/ 	.short	0x0000


	//----- nvinfo : EIATTR_MAXREG_COUNT
	.align		4
        /*001c*/ 	.byte	0x03, 0x1b
        /*001e*/ 	.short	0x00ff


	//----- nvinfo : EIATTR_MERCURY_ISA_VERSION
	.align		4
        /*0020*/ 	.byte	0x03, 0x5f
        /*0022*/ 	.short	0x0101


	//----- nvinfo : EIATTR_EXIT_INSTR_OFFSETS
	.align		4
        /*0024*/ 	.byte	0x04, 0x1c
        /*0026*/ 	.short	(.L_622 - .L_621)


	//   ....[0]....
.L_621:
        /*0028*/ 	.word	0x00000010


	//----- nvinfo : EIATTR_MAX_THREADS
	.align		4
.L_622:
        /*002c*/ 	.byte	0x04, 0x05
        /*002e*/ 	.short	(.L_624 - .L_623)
.L_623:
        /*0030*/ 	.word	0x00000100
        /*0034*/ 	.word	0x00000001
        /*0038*/ 	.word	0x00000001


	//----- nvinfo : EIATTR_CBANK_PARAM_SIZE
	.align		4
.L_624:
        /*003c*/ 	.byte	0x03, 0x19
        /*003e*/ 	.short	0x0290


	//----- nvinfo : EIATTR_PARAM_CBANK
	.align		4
        /*0040*/ 	.byte	0x04, 0x0a
        /*0042*/ 	.short	(.L_626 - .L_625)
	.align		4
.L_625:
        /*0044*/ 	.word	index@(.nv.constant0._ZN7cutlass13device_kernelIN5flash19enable_sm80_to_sm89INS1_16FlashAttnBwdSm80INS1_25CollectiveMainloopBwdSm80ILi2ELi2EN4cute5tupleIJNS5_1CILi64EEENS7_ILi128EEES8_EEENS_6half_tEfNS_4arch4Sm80ELb1ELb0ELb0ELb1ELb0ELb0ELb0ELb0ELi2ELi2ELi4ELi2ELb1EEENS1_24CollectiveEpilogueBwdGQAISA_fSD_Li256ELb1ELb0EEENS1_25SingleTileBwdLPTSchedulerILb1ELi128ELb0EEEEEEEEEvNT_6ParamsE)
        /*0048*/ 	.short	0x0210
        /*004a*/ 	.short	0x0290


	//----- nvinfo : EIATTR_SW_WAR
	.align		4
.L_626:
        /*004c*/ 	.byte	0x04, 0x36
        /*004e*/ 	.short	(.L_628 - .L_627)
.L_627:
        /*0050*/ 	.word	0x00000008
.L_628:


//--------------------- .nv.info._ZN7cutlass13device_kernelIN5flash32FlashAttnBwdPostprocessConvertdQIN4cute5tupleIJNS3_1CILi64EEES6_EEENS_6half_tEfNS_4arch4Sm80ELi256ENS3_8TiledMMAINS3_8MMA_AtomIJNS3_28SM80_16x8x16_F32F16F16F32_TNEEEENS3_6LayoutINS4_IJNS5_ILi2EEENS5_ILi4EEENS5_ILi1EEEEEENS4_IJSI_SG_NS5_ILi0EEEEEEEENS4_IJNS5_ILi32EEES6_NS5_ILi16EEEEEEEELb0EEEEEvNT_6ParamsE --------------------------
	.section	.nv.info._ZN7cutlass13device_kernelIN5flash32FlashAttnBwdPostprocessConvertdQIN4cute5tupleIJNS3_1CILi64EEES6_EEENS_6half_tEfNS_4arch4Sm80ELi256ENS3_8TiledMMAINS3_8MMA_AtomIJNS3_28SM80_16x8x16_F32F16F16F32_TNEEEENS3_6LayoutINS4_IJNS5_ILi2EEENS5_ILi4EEENS5_ILi1EEEEEENS4_IJSI_SG_NS5_ILi0EEEEEEEENS4_IJNS5_ILi32EEES6_NS5_ILi16EEEEEEEELb0EEEEEvNT_6ParamsE,"",@"SHT_CUDA_INFO"
	.sectionflags	@""
	.align	4


	//----- nvinfo : EIATTR_CUDA_API_VERSION
	.align		4
        /*0000*/ 	.byte	0x04, 0x37
        /*0002*/ 	.short	(.L_630 - .L_629)
.L_629:
        /*0004*/ 	.word	0x00000082


	//----- nvinfo : EIATTR_KPARAM_INFO
	.align		4
.L_630:
        /*0008*/ 	.byte	0x04, 0x17
        /*000a*/ 	.short	(.L_632 - .L_631)
.L_631:
        /*000c*/ 	.word	0x00000000
        /*0010*/ 	.short	0x0000
        /*0012*/ 	.short	0x0000
        /*0014*/ 	.byte	0x00, 0xf0, 0xc1, 0x01


	//----- nvinfo : EIATTR_SPARSE_MMA_MASK
	.align		4
.L_632:
        /*0018*/ 	.byte	0x03, 0x50
        /*001a*/ 	.short	0x0000


	//----- nvinfo : EIATTR_MAXREG_COUNT
	.align		4
        /*001c*/ 	.byte	0x03, 0x1b
        /*001e*/ 	.short	0x0080


	//----- nvinfo : EIATTR_NUM_BARRIERS
	.align		4
        /*0020*/ 	.byte	0x02, 0x4c
        /*0022*/ 	.byte	0x01
	.zero		1


	//----- nvinfo : EIATTR_MERCURY_ISA_VERSION
	.align		4
        /*0024*/ 	.byte	0x03, 0x5f
        /*0026*/ 	.short	0x0101


	//----- nvinfo : EIATTR_EXIT_INSTR_OFFSETS
	.align		4
        /*0028*/ 	.byte	0x04, 0x1c
        /*002a*/ 	.short	(.L_634 - .L_633)


	//   ....[0]....
.L_633:
        /*002c*/ 	.word	0x000001b0


	//   ....[1]....
        /*0030*/ 	.word	0x00000db0


	//   ....[2]....
        /*0034*/ 	.word	0x00000e90


	//----- nvinfo : EIATTR_MAX_THREADS
	.align		4
.L_634:
        /*0038*/ 	.byte	0x04, 0x05
        /*003a*/ 	.short	(.L_636 - .L_635)
.L_635:
        /*003c*/ 	.word	0x00000100
        /*0040*/ 	.word	0x00000001
        /*0044*/ 	.word	0x00000001


	//----- nvinfo : EIATTR_CRS_STACK_SIZE
	.align		4
.L_636:
        /*0048*/ 	.byte	0x04, 0x1e
        /*004a*/ 	.short	(.L_638 - .L_637)
.L_637:
        /*004c*/ 	.word	0x00000000


	//----- nvinfo : EIATTR_CBANK_PARAM_SIZE
	.align		4
.L_638:
        /*0050*/ 	.byte	0x03, 0x19
        /*0052*/ 	.short	0x0070


	//----- nvinfo : EIATTR_PARAM_CBANK
	.align		4
        /*0054*/ 	.byte	0x04, 0x0a
        /*0056*/ 	.short	(.L_640 - .L_639)
	.align		4
.L_639:
        /*0058*/ 	.word	index@(.nv.constant0._ZN7cutlass13device_kernelIN5flash32FlashAttnBwdPostprocessConvertdQIN4cute5tupleIJNS3_1CILi64EEES6_EEENS_6half_tEfNS_4arch4Sm80ELi256ENS3_8TiledMMAINS3_8MMA_AtomIJNS3_28SM80_16x8x16_F32F16F16F32_TNEEEENS3_6LayoutINS4_IJNS5_ILi2EEENS5_ILi4EEENS5_ILi1EEEEEENS4_IJSI_SG_NS5_ILi0EEEEEEEENS4_IJNS5_ILi32EEES6_NS5_ILi16EEEEEEEELb0EEEEEvNT_6ParamsE)
        /*005c*/ 	.short	0x0210
        /*005e*/ 	.short	0x0070


	//----- nvinfo : EIATTR_SW_WAR
	.align		4
.L_640:
        /*0060*/ 	.byte	0x04, 0x36
        /*0062*/ 	.short	(.L_642 - .L_641)
.L_641:
        /*0064*/ 	.word	0x00000008
.L_642:


//--------------------- .nv.info._ZN7cutlass13device_kernelIN5flash19enable_sm80_to_sm89INS1_16FlashAttnBwdSm80INS1_25CollectiveMainloopBwdSm80ILi2ELi2EN4cute5tupleIJNS5_1CILi64EEENS7_ILi128EEES8_EEENS_6half_tEfNS_4arch4Sm80ELb1ELb0ELb0ELb1ELb1ELb0ELb0ELb0ELi2ELi2ELi4ELi2ELb1EEENS1_24CollectiveEpilogueBwdGQAISA_fSD_Li256ELb1ELb1EEENS1_25SingleTileBwdLPTSchedulerILb1ELi128ELb1EEEEEEEEEvNT_6ParamsE --------------------------
	.section	.nv.info._ZN7cutlass13device_kernelIN5flash19enable_sm80_to_sm89INS1_16FlashAttnBwdSm80INS1_25CollectiveMainloopBwdSm80ILi2ELi2EN4cute5tupleIJNS5_1CILi64EEENS7_ILi128EEES8_EEENS_6half_tEfNS_4arch4Sm80ELb1ELb0ELb0ELb1ELb1ELb0ELb0ELb0ELi2ELi2ELi4ELi2ELb1EEENS1_24CollectiveEpilogueBwdGQAISA_fSD_Li256ELb1ELb1EEENS1_25SingleTileBwdLPTSchedulerILb1ELi128ELb1EEEEEEEEEvNT_6ParamsE,"",@"SHT_CUDA_INFO"
	.sectionflags	@""
	.align	4


	//----- nvinfo : EIATTR_CUDA_API_VERSION
	.align		4
        /*0000*/ 	.byte	0x04, 0x37
        /*0002*/ 	.short	(.L_644 - .L_643)
.L_643:
        /*0004*/ 	.word	0x00000082


	//----- nvinfo : EIATTR_KPARAM_INFO
	.align		4
.L_644:
        /*0008*/ 	.byte	0x04, 0x17
        /*000a*/ 	.short	(.L_646 - .L_645)
.L_645:
        /*000c*/ 	.word	0x00000000
        /*0010*/ 	.short	0x0000
        /*0012*/ 	.short	0x0000
        /*0014*/ 	.byte	0x00, 0xf0, 0x41, 0x0a


	//----- nvinfo : EIATTR_SPARSE_MMA_MASK
	.align		4
.L_646:
        /*0018*/ 	.byte	0x03, 0x50
        /*001a*/ 	.short	0x0000


	//----- nvinfo : EIATTR_MAXREG_COUNT
	.align		4
        /*001c*/ 	.byte	0x03, 0x1b
        /*001e*/ 	.short	0x00ff


	//----- nvinfo : EIATTR_MERCURY_ISA_VERSION
	.align		4
        /*0020*/ 	.byte	0x03, 0x5f
        /*0022*/ 	.short	0x0101


	//----- nvinfo : EIATTR_EXIT_INSTR_OFFSETS
	.align		4
        /*0024*/ 	.byte	0x04, 0x1c
        /*0026*/ 	.short	(.L_648 - .L_647)


	//   ....[0]....
.L_647:
        /*0028*/ 	.word	0x00000010


	//----- nvinfo : EIATTR_MAX_THREADS
	.align		4
.L_648:
        /*002c*/ 	.byte	0x04, 0x05
        /*002e*/ 	.short	(.L_650 - .L_649)
.L_649:
        /*0030*/ 	.word	0x00000100
        /*0034*/ 	.word	0x00000001
        /*0038*/ 	.word	0x00000001


	//----- nvinfo : EIATTR_CBANK_PARAM_SIZE
	.align		4
.L_650:
        /*003c*/ 	.byte	0x03, 0x19
        /*003e*/ 	.short	0x0290


	//----- nvinfo : EIATTR_PARAM_CBANK
	.align		4
        /*0040*/ 	.byte	0x04, 0x0a
        /*0042*/ 	.short	(.L_652 - .L_651)
	.align		4
.L_651:
        /*0044*/ 	.word	index@(.nv.constant0._ZN7cutlass13device_kernelIN5flash19enable_sm80_to_sm89INS1_16FlashAttnBwdSm80INS1_25CollectiveMainloopBwdSm80ILi2ELi2EN4cute5tupleIJNS5_1CILi64EEENS7_ILi128EEES8_EEENS_6half_tEfNS_4arch4Sm80ELb1ELb0ELb0ELb1ELb1ELb0ELb0ELb0ELi2ELi2ELi4ELi2ELb1EEENS1_24CollectiveEpilogueBwdGQAISA_fSD_Li256ELb1ELb1EEENS1_25SingleTileBwdLPTSchedulerILb1ELi128ELb1EEEEEEEEEvNT_6ParamsE)
        /*0048*/ 	.short	0x0210
        /*004a*/ 	.short	0x0290


	//----- nvinfo : EIATTR_SW_WAR
	.align		4
.L_652:
        /*004c*/ 	.byte	0x04, 0x36
        /*004e*/ 	.short	(.L_654 - .L_653)
.L_653:
        /*0050*/ 	.word	0x00000008
.L_654:


//--------------------- .nv.info._ZN7cutlass13device_kernelIN5flash22FlashAttnBwdPreprocessIN4cute5tupleIJNS3_1CILi64EEES6_EEENS_6half_tEfNS_4arch4Sm80ELb1ELb1EEEEEvNT_6ParamsE --------------------------
	.section	.nv.info._ZN7cutlass13device_kernelIN5flash22FlashAttnBwdPreprocessIN4cute5tupleIJNS3_1CILi64EEES6_EEENS_6half_tEfNS_4arch4Sm80ELb1ELb1EEEEEvNT_6ParamsE,"",@"SHT_CUDA_INFO"
	.sectionflags	@""
	.align	4


	//----- nvinfo : EIATTR_CUDA_API_VERSION
	.align		4
        /*0000*/ 	.byte	0x04, 0x37
        /*0002*/ 	.short	(.L_656 - .L_655)
.L_655:
        /*0004*/ 	.word	0x00000082


	//----- nvinfo : EIATTR_KPARAM_INFO
	.align		4
.L_656:
        /*0008*/ 	.byte	0x04, 0x17
        /*000a*/ 	.short	(.L_658 - .L_657)
.L_657:
        /*000c*/ 	.word	0x00000000
        /*0010*/ 	.short	0x0000
        /*0012*/ 	.short	0x0000
        /*0014*/ 	.byte	0x00, 0xf0, 0xc1, 0x03


	//----- nvinfo : EIATTR_SPARSE_MMA_MASK
	.align		4
.L_658:
        /*0018*/ 	.byte	0x03, 0x50
        /*001a*/ 	.short	0x0000


	//----- nvinfo : EIATTR_MAXREG_COUNT
	.align		4
        /*001c*/ 	.byte	0x03, 0x1b
        /*001e*/ 	.short	0x0080


	//----- nvinfo : EIATTR_MERCURY_ISA_VERSION
	.align		4
        /*0020*/ 	.byte	0x03, 0x5f
        /*0022*/ 	.short	0x0101


	//----- nvinfo : EIATTR_COOP_GROUP_MASK_REGIDS
	.align		4
        /*0024*/ 	.byte	0x04, 0x29
        /*0026*/ 	.short	(.L_660 - .L_659)


	//   ....[0]....
.L_659:
        /*0028*/ 	.word	0xffffffff


	//   ....[1]....
        /*002c*/ 	.word	0xffffffff


	//   ....[2]....
        /*0030*/ 	.word	0xffffffff


	//   ....[3]....
        /*0034*/ 	.word	0xffffffff


	//   ....[4]....
        /*0038*/ 	.word	0xffffffff


	//   ....[5]....
        /*003c*/ 	.word	0xffffffff


	//----- nvinfo : EIATTR_COOP_GROUP_INSTR_OFFSETS
	.align		4
.L_660:
        /*0040*/ 	.byte	0x04, 0x28
        /*0042*/ 	.short	(.L_662 - .L_661)


	//   ....[0]....
.L_661:
        /*0044*/ 	.word	0x00000c80


	//   ....[1]....
        /*0048*/ 	.word	0x00000c90


	//   ....[2]....
        /*004c*/ 	.word	0x00000cc0


	//   ....[3]....
        /*0050*/ 	.word	0x00000cd0


	//   ....[4]....
        /*0054*/ 	.word	0x00000d00


	//   ....[5]....
        /*0058*/ 	.word	0x00000d20


	//----- nvinfo : EIATTR_EXIT_INSTR_OFFSETS
	.align		4
.L_662:
        /*005c*/ 	.byte	0x04, 0x1c
        /*005e*/ 	.short	(.L_664 - .L_663)


	//   ....[0]....
.L_663:
        /*0060*/ 	.word	0x000001c0


	//   ....[1]....
        /*0064*/ 	.word	0x000012c0


	//   ....[2]....
        /*0068*/ 	.word	0x00001340


	//----- nvinfo : EIATTR_MAX_THREADS
	.align		4
.L_664:
        /*006c*/ 	.byte	0x04, 0x05
        /*006e*/ 	.short	(.L_666 - .L_665)
.L_665:
        /*0070*/ 	.word	0x00000100
        /*0074*/ 	.word	0x00000001
        /*0078*/ 	.word	0x00000001


	//----- nvinfo : EIATTR_CRS_STACK_SIZE
	.align		4
.L_666:
        /*007c*/ 	.byte	0x04, 0x1e
        /*007e*/ 	.short	(.L_668 - .L_667)
.L_667:
        /*0080*/ 	.word	0x00000000


	//----- nvinfo : EIATTR_CBANK_PARAM_SIZE
	.align		4
.L_668:
        /*0084*/ 	.byte	0x03, 0x19
        /*0086*/ 	.short	0x00f0


	//----- nvinfo : EIATTR_PARAM_CBANK
	.align		4
        /*0088*/ 	.byte	0x04, 0x0a
        /*008a*/ 	.short	(.L_670 - .L_669)
	.align		4
.L_669:
        /*008c*/ 	.word	index@(.nv.constant0._ZN7cutlass13device_kernelIN5flash22FlashAttnBwdPreprocessIN4cute5tupleIJNS3_1CILi64EEES6_EEENS_6half_tEfNS_4arch4Sm80ELb1ELb1EEEEEvNT_6ParamsE)
        /*0090*/ 	.short	0x0210
        /*0092*/ 	.short	0x00f0


	//----- nvinfo : EIATTR_SW_WAR
	.align		4
.L_670:
        /*0094*/ 	.byte	0x04, 0x36
        /*0096*/ 	.short	(.L_672 - .L_671)
.L_671:
        /*0098*/ 	.word	0x00000008
.L_672:


//--------------------- .nv.info._ZN7cutlass13device_kernelIN5flash19enable_sm80_to_sm89INS1_16FlashAttnBwdSm80INS1_25CollectiveMainloopBwdSm80ILi2ELi2EN4cute5tupleIJNS5_1CILi128EEES8_NS7_ILi64EEEEEENS_6half_tEfNS_4arch4Sm80ELb0ELb0ELb0ELb0ELb0ELb0ELb0ELb0ELi2ELi4ELi4ELi4ELb0EEENS1_21CollectiveEpilogueBwdISA_SB_SD_Li256ELb0ELb0ELi2EEENS1_19SingleTileSchedulerILb0ELb0ELb0ELi128EEEEEEEEEvNT_6ParamsE --------------------------
	.section	.nv.info._ZN7cutlass13device_kernelIN5flash19enable_sm80_to_sm89INS1_16FlashAttnBwdSm80INS1_25CollectiveMainloopBwdSm80ILi2ELi2EN4cute5tupleIJNS5_1CILi128EEES8_NS7_ILi64EEEEEENS_6half_tEfNS_4arch4Sm80ELb0ELb0ELb0ELb0ELb0ELb0ELb0ELb0ELi2ELi4ELi4ELi4ELb0EEENS1_21CollectiveEpilogueBwdISA_SB_SD_Li256ELb0ELb0ELi2EEENS1_19SingleTileSchedulerILb0ELb0ELb0ELi128EEEEEEEEEvNT_6ParamsE,"",@"SHT_CUDA_INFO"
	.sectionflags	@""
	.align	4


	//----- nvinfo : EIATTR_CUDA_API_VERSION
	.align		4
        /*0000*/ 	.byte	0x04, 0x37
        /*0002*/ 	.short	(.L_674 - .L_673)
.L_673:
        /*0004*/ 	.word	0x00000082


	//----- nvinfo : EIATTR_KPARAM_INFO
	.align		4
.L_674:
        /*0008*/ 	.byte	0x04, 0x17
        /*000a*/ 	.short	(.L_676 - .L_675)
.L_675:
        /*000c*/ 	.word	0x00000000
        /*0010*/ 	.short	0x0000
        /*0012*/ 	.short	0x0000
        /*0014*/ 	.byte	0x00, 0xf0, 0xc1, 0x09


	//----- nvinfo : EIATTR_SPARSE_MMA_MASK
	.align		4
.L_676:
        /*0018*/ 	.byte	0x03, 0x50
        /*001a*/ 	.short	0x0000


	//----- nvinfo : EIATTR_MAXREG_COUNT
	.align		4
        /*001c*/ 	.byte	0x03, 0x1b
        /*001e*/ 	.short	0x00ff


	//----- nvinfo : EIATTR_MERCURY_ISA_VERSION
	.align		4
        /*0020*/ 	.byte	0x03, 0x5f
        /*0022*/ 	.short	0x0101


	//----- nvinfo : EIATTR_EXIT_INSTR_OFFSETS
	.align		4
        /*0024*/ 	.byte	0x04, 0x1c
        /*0026*/ 	.short	(.L_678 - .L_677)


	//   ....[0]....
.L_677:
        /*0028*/ 	.word	0x00000010


	//----- nvinfo : EIATTR_MAX_THREADS
	.align		4
.L_678:
        /*002c*/ 	.byte	0x04, 0x05
        /*002e*/ 	.short	(.L_680 - .L_679)
.L_679:
        /*0030*/ 	.word	0x00000100
        /*0034*/ 	.word	0x00000001
        /*0038*/ 	.word	0x00000001


	//----- nvinfo : EIATTR_CBANK_PARAM_SIZE
	.align		4
.L_680:
        /*003c*/ 	.byte	0x03, 0x19
        /*003e*/ 	.short	0x0270


	//----- nvinfo : EIATTR_PARAM_CBANK
	.align		4
        /*0040*/ 	.byte	0x04, 0x0a
        /*0042*/ 	.short	(.L_682 - .L_681)
	.align		4
.L_681:
        /*0044*/ 	.word	index@(.nv.constant0._ZN7cutlass13device_kernelIN5flash19enable_sm80_to_sm89INS1_16FlashAttnBwdSm80INS1_25CollectiveMainloopBwdSm80ILi2ELi2EN4cute5tupleIJNS5_1CILi128EEES8_NS7_ILi64EEEEEENS_6half_tEfNS_4arch4Sm80ELb0ELb0ELb0ELb0ELb0ELb0ELb0ELb0ELi2ELi4ELi4ELi4ELb0EEENS1_21CollectiveEpilogueBwdISA_SB_SD_Li256ELb0ELb0ELi2EEENS1_19SingleTileSchedulerILb0ELb0ELb0ELi128EEEEEEEEEvNT_6ParamsE)
        /*0048*/ 	.short	0x0210
        /*004a*/ 	.short	0x0270


	//----- nvinfo : EIATTR_SW_WAR
	.align		4
.L_682:
        /*004c*/ 	.byte	0x04, 0x36
        /*004e*/ 	.short	(.L_684 - .L_683)
.L_683:
        /*0050*/ 	.word	0x00000008
.L_684:


//--------------------- .nv.info._ZN7cutlass13device_kernelIN5flash19enable_sm80_to_sm89INS1_16FlashAttnBwdSm80INS1_25CollectiveMainloopBwdSm80ILi2ELi2EN4cute5tupleIJNS5_1CILi128EEES8_NS7_ILi64EEEEEENS_6half_tEfNS_4arch4Sm80ELb0ELb0ELb0ELb0ELb1ELb0ELb0ELb0ELi2ELi4ELi4ELi4ELb0EEENS1_21CollectiveEpilogueBwdISA_SB_SD_Li256ELb0ELb0ELi2EEENS1_19SingleTileSchedulerILb0ELb0ELb0ELi128EEEEEEEEEvNT_6ParamsE --------------------------
	.section	.nv.info._ZN7cutlass13device_kernelIN5flash19enable_sm80_to_sm89INS1_16FlashAttnBwdSm80INS1_25CollectiveMainloopBwdSm80ILi2ELi2EN4cute5tupleIJNS5_1CILi128EEES8_NS7_ILi64EEEEEENS_6half_tEfNS_4arch4Sm80ELb0ELb0ELb0ELb0ELb1ELb0ELb0ELb0ELi2ELi4ELi4ELi4ELb0EEENS1_21CollectiveEpilogueBwdISA_SB_SD_Li256ELb0ELb0ELi2EEENS1_19SingleTileSchedulerILb0ELb0ELb0ELi128EEEEEEEEEvNT_6ParamsE,"",@"SHT_CUDA_INFO"
	.sectionflags	@""
	.align	4


	//----- nvinfo : EIATTR_CUDA_API_VERSION
	.align		4
        /*0000*/ 	.byte	0x04, 0x37
        /*0002*/ 	.short	(.L_686 - .L_685)
.L_685:
        /*0004*/ 	.word	0x00000082


	//----- nvinfo : EIATTR_KPARAM_INFO
	.align		4
.L_686:
        /*0008*/ 	.byte	0x04, 0x17
        /*000a*/ 	.short	(.L_688 - .L_687)
.L_687:
        /*000c*/ 	.word	0x00000000
        /*0010*/ 	.short	0x0000
        /*0012*/ 	.short	0x0000
        /*0014*/ 	.byte	0x00, 0xf0, 0xc1, 0x09


	//----- nvinfo : EIATTR_SPARSE_MMA_MASK
	.align		4
.L_688:
        /*0018*/ 	.byte	0x03, 0x50
        /*001a*/ 	.short	0x0000


	//----- nvinfo : EIATTR_MAXREG_COUNT
	.align		4
        /*001c*/ 	.byte	0x03, 0x1b
        /*001e*/ 	.short	0x00ff


	//----- nvinfo : EIATTR_MERCURY_ISA_VERSION
	.align		4
        /*0020*/ 	.byte	0x03, 0x5f
        /*0022*/ 	.short	0x0101


	//----- nvinfo : EIATTR_EXIT_INSTR_OFFSETS
	.align		4
        /*0024*/ 	.byte	0x04, 0x1c
        /*0026*/ 	.short	(.L_690 - .L_689)


	//   ....[0]....
.L_689:
        /*0028*/ 	.word	0x00000010


	//----- nvinfo : EIATTR_MAX_THREADS
	.align		4
.L_690:
        /*002c*/ 	.byte	0x04, 0x05
        /*002e*/ 	.short	(.L_692 - .L_691)
.L_691:
        /*0030*/ 	.word	0x00000100
        /*0034*/ 	.word	0x00000001
        /*0038*/ 	.word	0x00000001


	//----- nvinfo : EIATTR_CBANK_PARAM_SIZE
	.align		4
.L_692:
        /*003c*/ 	.byte	0x03, 0x19
        /*003e*/ 	.short	0x0270


	//----- nvinfo : EIATTR_PARAM_CBANK
	.align		4
        /*0040*/ 	.byte	0x04, 0x0a
        /*0042*/ 	.short	(.L_694 - .L_693)
	.align		4
.L_693:
        /*0044*/ 	.word	index@(.nv.constant0._ZN7cutlass13device_kernelIN5flash19enable_sm80_to_sm89INS1_16FlashAttnBwdSm80INS1_25CollectiveMainloopBwdSm80ILi2ELi2EN4cute5tupleIJNS5_1CILi128EEES8_NS7_ILi64EEEEEENS_6half_tEfNS_4arch4Sm80ELb0ELb0ELb0ELb0ELb1ELb0ELb0ELb0ELi2ELi4ELi4ELi4ELb0EEENS1_21CollectiveEpilogueBwdISA_SB_SD_Li256ELb0ELb0ELi2EEENS1_19SingleTileSchedulerILb0ELb0ELb0ELi128EEEEEEEEEvNT_6ParamsE)
        /*0048*/ 	.short	0x0210
        /*004a*/ 	.short	0x0270


	//----- nvinfo : EIATTR_SW_WAR
	.align		4
.L_694:
        /*004c*/ 	.byte	0x04, 0x36
        /*004e*/ 	.short	(.L_696 - .L_695)
.L_695:
        /*0050*/ 	.word	0x00000008
.L_696:


//--------------------- .nv.info._ZN7cutlass13device_kernelIN5flash19enable_sm80_to_sm89INS1_16FlashAttnBwdSm80INS1_25CollectiveMainloopBwdSm80ILi2ELi2EN4cute5tupleIJNS5_1CILi128EEES8_NS7_ILi64EEEEEENS_6half_tEfNS_4arch4Sm80ELb0ELb0ELb0ELb0ELb0ELb0ELb0ELb0ELi2ELi4ELi4ELi4ELb0EEENS1_24CollectiveEpilogueBwdGQAISA_fSD_Li256ELb0ELb0EEENS1_19SingleTileSchedulerILb0ELb0ELb0ELi128EEEEEEEEEvNT_6ParamsE --------------------------
	.section	.nv.info._ZN7cutlass13device_kernelIN5flash19enable_sm80_to_sm89INS1_16FlashAttnBwdSm80INS1_25CollectiveMainloopBwdSm80ILi2ELi2EN4cute5tupleIJNS5_1CILi128EEES8_NS7_ILi64EEEEEENS_6half_tEfNS_4arch4Sm80ELb0ELb0ELb0ELb0ELb0ELb0ELb0ELb0ELi2ELi4ELi4ELi4ELb0EEENS1_24CollectiveEpilogueBwdGQAISA_fSD_Li256ELb0ELb0EEENS1_19SingleTileSchedulerILb0ELb0ELb0ELi128EEEEEEEEEvNT_6ParamsE,"",@"SHT_CUDA_INFO"
	.sectionflags	@""
	.align	4


	//----- nvinfo : EIATTR_CUDA_API_VERSION
	.align		4
        /*0000*/ 	.byte	0x04, 0x37
        /*0002*/ 	.short	(.L_698 - .L_697)
.L_697:
        /*0004*/ 	.word	0x00000082


	//----- nvinfo : EIATTR_KPARAM_INFO
	.align		4
.L_698:
        /*0008*/ 	.byte	0x04, 0x17
        /*000a*/ 	.short	(.L_700 - .L_699)
.L_699:
        /*000c*/ 	.word	0x00000000
        /*0010*/ 	.short	0x0000
        /*0012*/ 	.short	0x0000
        /*0014*/ 	.byte	0x00, 0xf0, 0xe1, 0x09


	//----- nvinfo : EIATTR_SPARSE_MMA_MASK
	.align		4
.L_700:
        /*0018*/ 	.byte	0x03, 0x50
        /*001a*/ 	.short	0x0000


	//----- nvinfo : EIATTR_MAXREG_COUNT
	.align		4
        /*001c*/ 	.byte	0x03, 0x1b
        /*001e*/ 	.short	0x00ff


	//----- nvinfo : EIATTR_MERCURY_ISA_VERSION
	.align		4
        /*0020*/ 	.byte	0x03, 0x5f
        /*0022*/ 	.short	0x0101


	//----- nvinfo : EIATTR_EXIT_INSTR_OFFSETS
	.align		4
        /*0024*/ 	.byte	0x04, 0x1c
        /*0026*/ 	.short	(.L_702 - .L_701)


	//   ....[0]....
.L_701:
        /*0028*/ 	.word	0x00000010


	//----- nvinfo : EIATTR_MAX_THREADS
	.align		4
.L_702:
        /*002c*/ 	.byte	0x04, 0x05
        /*002e*/ 	.short	(.L_704 - .L_703)
.L_703:
        /*0030*/ 	.word	0x00000100
        /*0034*/ 	.word	0x00000001
        /*0038*/ 	.word	0x00000001


	//----- nvinfo : EIATTR_CBANK_PARAM_SIZE
	.align		4
.L_704:
        /*003c*/ 	.byte	0x03, 0x19
        /*003e*/ 	.short	0x0278


	//----- nvinfo : EIATTR_PARAM_CBANK
	.align		4
        /*0040*/ 	.byte	0x04, 0x0a
        /*0042*/ 	.short	(.L_706 - .L_705)
	.align		4
.L_705:
        /*0044*/ 	.word	index@(.nv.constant0._ZN7cutlass13device_kernelIN5flash19enable_sm80_to_sm89INS1_16FlashAttnBwdSm80INS1_25CollectiveMainloopBwdSm80ILi2ELi2EN4cute5tupleIJNS5_1CILi128EEES8_NS7_ILi64EEEEEENS_6half_tEfNS_4arch4Sm80ELb0ELb0ELb0ELb0ELb0ELb0ELb0ELb0ELi2ELi4ELi4ELi4ELb0EEENS1_24CollectiveEpilogueBwdGQAISA_fSD_Li256ELb0ELb0EEENS1_19SingleTileSchedulerILb0ELb0ELb0ELi128EEEEEEEEEvNT_6ParamsE)
        /*0048*/ 	.short	0x0210
        /*004a*/ 	.short	0x0278


	//----- nvinfo : EIATTR_SW_WAR
	.align		4
.L_706:
        /*004c*/ 	.byte	0x04, 0x36
        /*004e*/ 	.short	(.L_708 - .L_707)
.L_707:
        /*0050*/ 	.word	0x00000008
.L_708:


//--------------------- .nv.info._ZN7cutlass13device_kernelIN5flash19enable_sm80_to_sm89INS1_16FlashAttnBwdSm80INS1_25CollectiveMainloopBwdSm80ILi2ELi2EN4cute5tupleIJNS5_1CILi128EEES8_NS7_ILi64EEEEEENS_6half_tEfNS_4arch4Sm80ELb0ELb0ELb0ELb0ELb1ELb0ELb0ELb0ELi2ELi4ELi4ELi4ELb0EEENS1_24CollectiveEpilogueBwdGQAISA_fSD_Li256ELb0ELb1EEENS1_19SingleTileSchedulerILb0ELb0ELb0ELi128EEEEEEEEEvNT_6ParamsE --------------------------
	.section	.nv.info._ZN7cutlass13device_kernelIN5flash19enable_sm80_to_sm89INS1_16FlashAttnBwdSm80INS1_25CollectiveMainloopBwdSm80ILi2ELi2EN4cute5tupleIJNS5_1CILi128EEES8_NS7_ILi64EEEEEENS_6half_tEfNS_4arch4Sm80ELb0ELb0ELb0ELb0ELb1ELb0ELb0ELb0ELi2ELi4ELi4ELi4ELb0EEENS1_24CollectiveEpilogueBwdGQAISA_fSD_Li256ELb0ELb1EEENS1_19SingleTileSchedulerILb0ELb0ELb0ELi128EEEEEEEEEvNT_6ParamsE,"",@"SHT_CUDA_INFO"
	.sectionflags	@""
	.align	4


	//----- nvinfo : EIATTR_CUDA_API_VERSION
	.align		4
        /*0000*/ 	.byte	0x04, 0x37
        /*0002*/ 	.short	(.L_710 - .L_709)
.L_709:
        /*0004*/ 	.word	0x00000082


	//----- nvinfo : EIATTR_KPARAM_INFO
	.align		4
.L_710:
        /*0008*/ 	.byte	0x04, 0x17
        /*000a*/ 	.short	(.L_712 - .L_711)
.L_711:
        /*000c*/ 	.word	0x00000000
        /*0010*/ 	.short	0x0000
        /*0012*/ 	.short	0x0000
        /*0014*/ 	.byte	0x00, 0xf0, 0xe1, 0x09


	//----- nvinfo : EIATTR_SPARSE_MMA_MASK
	.align		4
.L_712:
        /*0018*/ 	.byte	0x03, 0x50
        /*001a*/ 	.short	0x0000


	//----- nvinfo : EIATTR_MAXREG_COUNT
	.align		4
        /*001c*/ 	.byte	0x03, 0x1b
        /*001e*/ 	.short	0x00ff


	//----- nvinfo : EIATTR_MERCURY_ISA_VERSION
	.align		4
        /*0020*/ 	.byte	0x03, 0x5f
        /*0022*/ 	.short	0x0101


	//----- nvinfo : EIATTR_EXIT_INSTR_OFFSETS
	.align		4
        /*0024*/ 	.byte	0x04, 0x1c
        /*0026*/ 	.short	(.L_714 - .L_713)


	//   ....[0]....
.L_713:
        /*0028*/ 	.word	0x00000010


	//----- nvinfo : EIATTR_MAX_THREADS
	.align		4
.L_714:
        /*002c*/ 	.byte	0x04, 0x05
        /*002e*/ 	.short	(.L_716 - .L_715)
.L_715:
        /*0030*/ 	.word	0x00000100
        /*0034*/ 	.word	0x00000001
        /*0038*/ 	.word	0x00000001


	//----- nvinfo : EIATTR_CBANK_PARAM_SIZE
	.align		4
.L_716:
        /*003c*/ 	.byte	0x03, 0x19
        /*003e*/ 	.short	0x0278


	//----- nvinfo : EIATTR_PARAM_CBANK
	.align		4
        /*0040*/ 	.byte	0x04, 0x0a
        /*0042*/ 	.short	(.L_718 - .L_717)
	.align		4
.L_717:
        /*0044*/ 	.word	index@(.nv.constant0._ZN7cutlass13device_kernelIN5flash19enable_sm80_to_sm89INS1_16FlashAttnBwdSm80INS1_25CollectiveMainloopBwdSm80ILi2ELi2EN4cute5tupleIJNS5_1CILi128EEES8_NS7_ILi64EEEEEENS_6half_tEfNS_4arch4Sm80ELb0ELb0ELb0ELb0ELb1ELb0ELb0ELb0ELi2ELi4ELi4ELi4ELb0EEENS1_24CollectiveEpilogueBwdGQAISA_fSD_Li256ELb0ELb1EEENS1_19SingleTileSchedulerILb0ELb0ELb0ELi128EEEEEEEEEvNT_6ParamsE)
        /*0048*/ 	.short	0x0210
        /*004a*/ 	.short	0x0278


	//----- nvinfo : EIATTR_SW_WAR
	.align		4
.L_718:
        /*004c*/ 	.byte	0x04, 0x36
        /*004e*/ 	.short	(.L_720 - .L_719)
.L_719:
        /*0050*/ 	.word	0x00000008
.L_720:


//--------------------- .nv.info._ZN7cutlass13device_kernelIN5flash19enable_sm80_to_sm89INS1_16FlashAttnBwdSm80INS1_25CollectiveMainloopBwdSm80ILi2ELi2EN4cute5tupleIJNS5_1CILi128EEES8_NS7_ILi64EEEEEENS_6half_tEfNS_4arch4Sm80ELb0ELb0ELb0ELb1ELb0ELb0ELb0ELb0ELi2ELi4ELi4ELi4ELb0EEENS1_21CollectiveEpilogueBwdISA_SB_SD_Li256ELb1ELb0ELi2EEENS1_19SingleTileSchedulerILb1ELb0ELb0ELi128EEEEEEEEEvNT_6ParamsE --------------------------
	.section	.nv.info._ZN7cutlass13device_kernelIN5flash19enable_sm80_to_sm89INS1_16FlashAttnBwdSm80INS1_25CollectiveMainloopBwdSm80ILi2ELi2EN4cute5tupleIJNS5_1CILi128EEES8_NS7_ILi64EEEEEENS_6half_tEfNS_4arch4Sm80ELb0ELb0ELb0ELb1ELb0ELb0ELb0ELb0ELi2ELi4ELi4ELi4ELb0EEENS1_21CollectiveEpilogueBwdISA_SB_SD_Li256ELb1ELb0ELi2EEENS1_19SingleTileSchedulerILb1ELb0ELb0ELi128EEEEEEEEEvNT_6ParamsE,"",@"SHT_CUDA_INFO"
	.sectionflags	@""
	.align	4


	//----- nvinfo : EIATTR_CUDA_API_VERSION
	.align		4
        /*0000*/ 	.byte	0x04, 0x37
        /*0002*/ 	.short	(.L_722 - .L_721)
.L_721:
        /*0004*/ 	.word	0x00000082


	//----- nvinfo : EIATTR_KPARAM_INFO
	.align		4
.L_722:
        /*0008*/ 	.byte	0x04, 0x17
        /*000a*/ 	.short	(.L_724 - .L_723)
.L_723:
        /*000c*/ 	.word	0x00000000
        /*0010*/ 	.short	0x0000
        /*0012*/ 	.short	0x0000
        /*0014*/ 	.byte	0x00, 0xf0, 0xc1, 0x09


	//----- nvinfo : EIATTR_SPARSE_MMA_MASK
	.align		4
.L_724:
        /*0018*/ 	.byte	0x03, 0x50
        /*001a*/ 	.short	0x0000


	//----- nvinfo : EIATTR_MAXREG_COUNT
	.align		4
        /*001c*/ 	.byte	0x03, 0x1b
        /*001e*/ 	.short	0x00ff


	//----- nvinfo : EIATTR_MERCURY_ISA_VERSION
	.align		4
        /*0020*/ 	.byte	0x03, 0x5f
        /*0022*/ 	.short	0x0101


	//----- nvinfo : EIATTR_EXIT_INSTR_OFFSETS
	.align		4
        /*0024*/ 	.byte	0x04, 0x1c
        /*0026*/ 	.short	(.L_726 - .L_725)


	//   ....[0]....
.L_725:
        /*0028*/ 	.word	0x00000010


	//----- nvinfo : EIATTR_MAX_THREADS
	.align		4
.L_726:
        /*002c*/ 	.byte	0x04, 0x05
        /*002e*/ 	.short	(.L_728 - .L_727)
.L_727:
        /*0030*/ 	.word	0x00000100
        /*0034*/ 	.word	0x00000001
        /*0038*/ 	.word	0x00000001


	//----- nvinfo : EIATTR_CBANK_PARAM_SIZE
	.align		4
.L_728:
        /*003c*/ 	.byte	0x03, 0x19
        /*003e*/ 	.short	0x0270


	//----- nvinfo : EIATTR_PARAM_CBANK
	.align		4
        /*0040*/ 	.byte	0x04, 0x0a
        /*0042*/ 	.short	(.L_730 - .L_729)
	.align		4
.L_729:
        /*0044*/ 	.word	index@(.nv.constant0._ZN7cutlass13device_kernelIN5flash19enable_sm80_to_sm89INS1_16FlashAttnBwdSm80INS1_25CollectiveMainloopBwdSm80ILi2ELi2EN4cute5tupleIJNS5_1CILi128EEES8_NS7_ILi64EEEEEENS_6half_tEfNS_4arch4Sm80ELb0ELb0ELb0ELb1ELb0ELb0ELb0ELb0ELi2ELi4ELi4ELi4ELb0EEENS1_21CollectiveEpilogueBwdISA_SB_SD_Li256ELb1ELb0ELi2EEENS1_19SingleTileSchedulerILb1ELb0ELb0ELi128EEEEEEEEEvNT_6ParamsE)
        /*0048*/ 	.short	0x0210
        /*004a*/ 	.short	0x0270


	//----- nvinfo : EIATTR_SW_WAR
	.align		4
.L_730:
        /*004c*/ 	.byte	0x04, 0x36
        /*004e*/ 	.short	(.L_732 - .L_731)
.L_731:
        /*0050*/ 	.word	0x00000008
.L_732:


//--------------------- .nv.info._ZN7cutlass13device_kernelIN5flash19enable_sm80_to_sm89INS1_16FlashAttnBwdSm80INS1_25CollectiveMainloopBwdSm80ILi2ELi2EN4cute5tupleIJNS5_1CILi128EEES8_NS7_ILi64EEEEEENS_6half_tEfNS_4arch4Sm80ELb0ELb0ELb0ELb1ELb1ELb0ELb0ELb0ELi2ELi4ELi4ELi4ELb0EEENS1_21CollectiveEpilogueBwdISA_SB_SD_Li256ELb1ELb0ELi2EEENS1_19SingleTileSchedulerILb1ELb0ELb0ELi128EEEEEEEEEvNT_6ParamsE --------------------------
	.section	.nv.info._ZN7cutlass13device_kernelIN5flash19enable_sm80_to_sm89INS1_16FlashAttnBwdSm80INS1_25CollectiveMainloopBwdSm80ILi2ELi2EN4cute5tupleIJNS5_1CILi128EEES8_NS7_ILi64EEEEEENS_6half_tEfNS_4arch4Sm80ELb0ELb0ELb0ELb1ELb1ELb0ELb0ELb0ELi2ELi4ELi4ELi4ELb0EEENS1_21CollectiveEpilogueBwdISA_SB_SD_Li256ELb1ELb0ELi2EEENS1_19SingleTileSchedulerILb1ELb0ELb0ELi128EEEEEEEEEvNT_6ParamsE,"",@"SHT_CUDA_INFO"
	.sectionflags	@""
	.align	4


	//----- nvinfo : EIATTR_CUDA_API_VERSION
	.align		4
        /*0000*/ 	.byte	0x04, 0x37
        /*0002*/ 	.short	(.L_734 - .L_733)
.L_733:
        /*0004*/ 	.word	0x00000082


	//----- nvinfo : EIATTR_KPARAM_INFO
	.align		4
.L_734:
        /*0008*/ 	.byte	0x04, 0x17
        /*000a*/ 	.short	(.L_736 - .L_735)
.L_735:
        /*000c*/ 	.word	0x00000000
        /*0010*/ 	.short	0x0000
        /*0012*/ 	.short	0x0000
        /*0014*/ 	.byte	0x00, 0xf0, 0xc1, 0x09


	//----- nvinfo : EIATTR_SPARSE_MMA_MASK
	.align		4
.L_736:
        /*0018*/ 	.byte	0x03, 0x50
        /*001a*/ 	.short	0x0000


	//----- nvinfo : EIATTR_MAXREG_COUNT
	.align		4
        /*001c*/ 	.byte	0x03, 0x1b
        /*001e*/ 	.short	0x00ff


	//----- nvinfo : EIATTR_MERCURY_ISA_VERSION
	.align		4
        /*0020*/ 	.byte	0x03, 0x5f
        /*0022*/ 	.short	0x0101


	//----- nvinfo : EIATTR_EXIT_INSTR_OFFSETS
	.align		4
        /*0024*/ 	.byte	0x04, 0x1c
        /*0026*/ 	.short	(.L_738 - .L_737)


	//   ....[0]....
.L_737:
        /*0028*/ 	.word	0x00000010


	//----- nvinfo : EIATTR_MAX_THREADS
	.align		4
.L_738:
        /*002c*/ 	.byte	0x04, 0x05
        /*002e*/ 	.short	(.L_740 - .L_739)
.L_739:
        /*0030*/ 	.word	0x00000100
        /*0034*/ 	.word	0x00000001
        /*0038*/ 	.word	0x00000001


	//----- nvinfo : EIATTR_CBANK_PARAM_SIZE
	.align		4
.L_740:
        /*003c*/ 	.byte	0x03, 0x19
        /*003e*/ 	.short	0x0270


	//----- nvinfo : EIATTR_PARAM_CBANK
	.align		4
        /*0040*/ 	.byte	0x04, 0x0a
        /*0042*/ 	.short	(.L_742 - .L_741)
	.align		4
.L_741:
        /*0044*/ 	.word	index@(.nv.constant0._ZN7cutlass13device_kernelIN5flash19enable_sm80_to_sm89INS1_16FlashAttnBwdSm80INS1_25CollectiveMainloopBwdSm80ILi2ELi2EN4cute5tupleIJNS5_1CILi128EEES8_NS7_ILi64EEEEEENS_6half_tEfNS_4arch4Sm80ELb0ELb0ELb0ELb1ELb1ELb0ELb0ELb0ELi2ELi4ELi4ELi4ELb0EEENS1_21CollectiveEpilogueBwdISA_SB_SD_Li256ELb1ELb0ELi2EEENS1_19SingleTileSchedulerILb1ELb0ELb0ELi128EEEEEEEEEvNT_6ParamsE)
        /*0048*/ 	.short	0x0210
        /*004a*/ 	.short	0x0270


	//----- nvinfo : EIATTR_SW_WAR
	.align		4
.L_742:
        /*004c*/ 	.byte	0x04, 0x36
        /*004e*/ 	.short	(.L_744 - .L_743)
.L_743:
        /*0050*/ 	.word	0x00000008
.L_744:


//--------------------- .nv.info._ZN7cutlass13device_kernelIN5flash19enable_sm80_to_sm89INS1_16FlashAttnBwdSm80INS1_25CollectiveMainloopBwdSm80ILi2ELi2EN4cute5tupleIJNS5_1CILi128EEES8_NS7_ILi64EEEEEENS_6half_tEfNS_4arch4Sm80ELb0ELb0ELb0ELb1ELb0ELb0ELb0ELb0ELi2ELi4ELi4ELi4ELb0EEENS1_24CollectiveEpilogueBwdGQAISA_fSD_Li256ELb1ELb0EEENS1_19SingleTileSchedulerILb1ELb0ELb0ELi128EEEEEEEEEvNT_6ParamsE --------------------------
	.section	.nv.info._ZN7cutlass13device_kernelIN5flash19enable_sm80_to_sm89INS1_16FlashAttnBwdSm80INS1_25CollectiveMainloopBwdSm80ILi2ELi2EN4cute5tupleIJNS5_1CILi128EEES8_NS7_ILi64EEEEEENS_6half_tEfNS_4arch4Sm80ELb0ELb0ELb0ELb1ELb0ELb0ELb0ELb0ELi2ELi4ELi4ELi4ELb0EEENS1_24CollectiveEpilogueBwdGQAISA_fSD_Li256ELb1ELb0EEENS1_19SingleTileSchedulerILb1ELb0ELb0ELi128EEEEEEEEEvNT_6ParamsE,"",@"SHT_CUDA_INFO"
	.sectionflags	@""
	.align	4


	//----- nvinfo : EIATTR_CUDA_API_VERSION
	.align		4
        /*0000*/ 	.byte	0x04, 0x37
        /*0002*/ 	.short	(.L_746 - .L_745)
.L_745:
        /*0004*/ 	.word	0x00000082


	//----- nvinfo : EIATTR_KPARAM_INFO
	.align		4
.L_746:
        /*0008*/ 	.byte	0x04, 0x17
        /*000a*/ 	.short	(.L_748 - .L_747)
.L_747:
        /*000c*/ 	.word	0x00000000
        /*0010*/ 	.short	0x0000
        /*0012*/ 	.short	0x0000
        /*0014*/ 	.byte	0x00, 0xf0, 0xe1, 0x09


	//----- nvinfo : EIATTR_SPARSE_MMA_MASK
	.align		4
.L_748:
        /*0018*/ 	.byte	0x03, 0x50
        /*001a*/ 	.short	0x0000


	//----- nvinfo : EIATTR_MAXREG_COUNT
	.align		4
        /*001c*/ 	.byte	0x03, 0x1b
        /*001e*/ 	.short	0x00ff


	//----- nvinfo : EIATTR_MERCURY_ISA_VERSION
	.align		4
        /*0020*/ 	.byte	0x03, 0x5f
        /*0022*/ 	.short	0x0101


	//----- nvinfo : EIATTR_EXIT_INSTR_OFFSETS
	.align		4
        /*0024*/ 	.byte	0x04, 0x1c
        /*0026*/ 	.short	(.L_750 - .L_749)


	//   ....[0]....
.L_749:
        /*0028*/ 	.word	0x00000010


	//----- nvinfo : EIATTR_MAX_THREADS
	.align		4
.L_750:
        /*002c*/ 	.byte	0x04, 0x05
        /*002e*/ 	.short	(.L_752 - .L_751)
.L_751:
        /*0030*/ 	.word	0x00000100
        /*0034*/ 	.word	0x00000001
        /*0038*/ 	.word	0x00000001


	//----- nvinfo : EIATTR_CBANK_PARAM_SIZE
	.align		4
.L_752:
        /*003c*/ 	.byte	0x03, 0x19
        /*003e*/ 	.short	0x0278


	//----- nvinfo : EIATTR_PARAM_CBANK
	.align		4
        /*0040*/ 	.byte	0x04, 0x0a
        /*0042*/ 	.short	(.L_754 - .L_753)
	.align		4
.L_753:
        /*0044*/ 	.word	index@(.nv.constant0._ZN7cutlass13device_kernelIN5flash19enable_sm80_to_sm89INS1_16FlashAttnBwdSm80INS1_25CollectiveMainloopBwdSm80ILi2ELi2EN4cute5tupleIJNS5_1CILi128EEES8_NS7_ILi64EEEEEENS_6half_tEfNS_4arch4Sm80ELb0ELb0ELb0ELb1ELb0ELb0ELb0ELb0ELi2ELi4ELi4ELi4ELb0EEENS1_24CollectiveEpilogueBwdGQAISA_fSD_Li256ELb1ELb0EEENS1_19SingleTileSchedulerILb1ELb0ELb0ELi128EEEEEEEEEvNT_6ParamsE)
        /*0048*/ 	.short	0x0210
        /*004a*/ 	.short	0x0278


	//----- nvinfo : EIATTR_SW_WAR
	.align		4
.L_754:
        /*004c*/ 	.byte	0x04, 0x36
        /*004e*/ 	.short	(.L_756 - .L_755)
.L_755:
        /*0050*/ 	.word	0x00000008
.L_756:


//--------------------- .nv.info._ZN7cutlass13device_kernelIN5flash19enable_sm80_to_sm89INS1_16FlashAttnBwdSm80INS1_25CollectiveMainloopBwdSm80ILi2ELi2EN4cute5tupleIJNS5_1CILi128EEES8_NS7_ILi64EEEEEENS_6half_tEfNS_4arch4Sm80ELb0ELb0ELb0ELb1ELb1ELb0ELb0ELb0ELi2ELi4ELi4ELi4ELb0EEENS1_24CollectiveEpilogueBwdGQAISA_fSD_Li256ELb1ELb1EEENS1_19SingleTileSchedulerILb1ELb0ELb0ELi128EEEEEEEEEvNT_6ParamsE --------------------------
	.section	.nv.info._ZN7cutlass13device_kernelIN5flash19enable_sm80_to_sm89INS1_16FlashAttnBwdSm80INS1_25CollectiveMainloopBwdSm80ILi2ELi2EN4cute5tupleIJNS5_1CILi128EEES8_NS7_ILi64EEEEEENS_6half_tEfNS_4arch4Sm80ELb0ELb0ELb0ELb1ELb1ELb0ELb0ELb0ELi2ELi4ELi4ELi4ELb0EEENS1_24CollectiveEpilogueBwdGQAISA_fSD_Li256ELb1ELb1EEENS1_19SingleTileSchedulerILb1ELb0ELb0ELi128EEEEEEEEEvNT_6ParamsE,"",@"SHT_CUDA_INFO"
	.sectionflags	@""
	.align	4


	//----- nvinfo : EIATTR_CUDA_API_VERSION
	.align		4
        /*0000*/ 	.byte	0x04, 0x37
        /*0002*/ 	.short	(.L_758 - .L_757)
.L_757:
        /*0004*/ 	.word	0x00000082


	//----- nvinfo : EIATTR_KPARAM_INFO
	.align		4
.L_758:
        /*0008*/ 	.byte	0x04, 0x17
        /*000a*/ 	.short	(.L_760 - .L_759)
.L_759:
        /*000c*/ 	.word	0x00000000
        /*0010*/ 	.short	0x0000
        /*0012*/ 	.short	0x0000
        /*0014*/ 	.byte	0x00, 0xf0, 0xe1, 0x09


	//----- nvinfo : EIATTR_SPARSE_MMA_MASK
	.align		4
.L_760:
        /*0018*/ 	.byte	0x03, 0x50
        /*001a*/ 	.short	0x0000


	//----- nvinfo : EIATTR_MAXREG_COUNT
	.align		4
        /*001c*/ 	.byte	0x03, 0x1b
        /*001e*/ 	.short	0x00ff


	//----- nvinfo : EIATTR_MERCURY_ISA_VERSION
	.align		4
        /*0020*/ 	.byte	0x03, 0x5f
        /*0022*/ 	.short	0x0101


	//----- nvinfo : EIATTR_EXIT_INSTR_OFFSETS
	.align		4
        /*0024*/ 	.byte	0x04, 0x1c
        /*0026*/ 	.short	(.L_762 - .L_761)


	//   ....[0]....
.L_761:
        /*0028*/ 	.word	0x00000010


	//----- nvinfo : EIATTR_MAX_THREADS
	.align		4
.L_762:
        /*002c*/ 	.byte	0x04, 0x05
        /*002e*/ 	.short	(.L_764 - .L_763)
.L_763:
        /*0030*/ 	.word	0x00000100
        /*0034*/ 	.word	0x00000001
        /*0038*/ 	.word	0x00000001


	//----- nvinfo : EIATTR_CBANK_PARAM_SIZE
	.align		4
.L_764:
        /*003c*/ 	.byte	0x03, 0x19
        /*003e*/ 	.short	0x0278


	//----- nvinfo : EIATTR_PARAM_CBANK
	.align		4
        /*0040*/ 	.byte	0x04, 0x0a
        /*0042*/ 	.short	(.L_766 - .L_765)
	.align		4
.L_765:
        /*0044*/ 	.word	index@(.nv.constant0._ZN7cutlass13device_kernelIN5flash19enable_sm80_to_sm89INS1_16FlashAttnBwdSm80INS1_25CollectiveMainloopBwdSm80ILi2ELi2EN4cute5tupleIJNS5_1CILi128EEES8_NS7_ILi64EEEEEENS_6half_tEfNS_4arch4Sm80ELb0ELb0ELb0ELb1ELb1ELb0ELb0ELb0ELi2ELi4ELi4ELi4ELb0EEENS1_24CollectiveEpilogueBwdGQAISA_fSD_Li256ELb1ELb1EEENS1_19SingleTileSchedulerILb1ELb0ELb0ELi128EEEEEEEEEvNT_6ParamsE)
        /*0048*/ 	.short	0x0210
        /*004a*/ 	.short	0x0278


	//----- nvinfo : EIATTR_SW_WAR
	.align		4
.L_766:
        /*004c*/ 	.byte	0x04, 0x36
        /*004e*/ 	.short	(.L_768 - .L_767)
.L_767:
        /*0050*/ 	.word	0x00000008
.L_768:


//--------------------- .nv.info._ZN7cutlass13device_kernelIN5flash19enable_sm80_to_sm89INS1_16FlashAttnBwdSm80INS1_25CollectiveMainloopBwdSm80ILi2ELi2EN4cute5tupleIJNS5_1CILi128EEES8_NS7_ILi64EEEEEENS_6half_tEfNS_4arch4Sm80ELb0ELb1ELb0ELb0ELb0ELb0ELb0ELb0ELi2ELi4ELi4ELi4ELb0EEENS1_21CollectiveEpilogueBwdISA_SB_SD_Li256ELb0ELb0ELi2EEENS1_19SingleTileSchedulerILb0ELb0ELb0ELi128EEEEEEEEEvNT_6ParamsE --------------------------
	.section	.nv.info._ZN7cutlass13device_kernelIN5flash19enable_sm80_to_sm89INS1_16FlashAttnBwdSm80INS1_25CollectiveMainloopBwdSm80ILi2ELi2EN4cute5tupleIJNS5_1CILi128EEES8_NS7_ILi64EEEEEENS_6half_tEfNS_4arch4Sm80ELb0ELb1ELb0ELb0ELb0ELb0ELb0ELb0ELi2ELi4ELi4ELi4ELb0EEENS1_21CollectiveEpilogueBwdISA_SB_SD_Li256ELb0ELb0ELi2EEENS1_19SingleTileSchedulerILb0ELb0ELb0ELi128EEEEEEEEEvNT_6ParamsE,"",@"SHT_CUDA_INFO"
	.sectionflags	@""
	.align	4


	//----- nvinfo : EIATTR_CUDA_API_VERSION
	.align		4
        /*0000*/ 	.byte	0x04, 0x37
        /*0002*/ 	.short	(.L_770 - .L_769)
.L_769:
        /*0004*/ 	.word	0x00000082


	//----- nvinfo : EIATTR_KPARAM_INFO
	.align		4
.L_770:
        /*0008*/ 	.byte	0x04, 0x17
        /*000a*/ 	.short	(.L_772 - .L_771)
.L_771:
        /*000c*/ 	.word	0x00000000
        /*0010*/ 	.short	0x0000
        /*0012*/ 	.short	0x0000
        /*0014*/ 	.byte	0x00, 0xf0, 0xc1, 0x09


	//----- nvinfo : EIATTR_SPARSE_MMA_MASK
	.align		4
.L_772:
        /*0018*/ 	.byte	0x03, 0x50
        /*001a*/ 	.short	0x0000


	//----- nvinfo : EIATTR_MAXREG_COUNT
	.align		4
        /*001c*/ 	.byte	0x03, 0x1b
        /*001e*/ 	.short	0x00ff


	//----- nvinfo : EIATTR_MERCURY_ISA_VERSION
	.align		4
        /*0020*/ 	.byte	0x03, 0x5f
        /*0022*/ 	.short	0x0101


	//----- nvinfo : EIATTR_EXIT_INSTR_OFFSETS
	.align		4
        /*0024*/ 	.byte	0x04, 0x1c
        /*0026*/ 	.short	(.L_774 - .L_773)


	//   ....[0]....
.L_773:
        /*0028*/ 	.word	0x00000010


	//----- nvinfo : EIATTR_MAX_THREADS
	.align		4
.L_774:
        /*002c*/ 	.byte	0x04, 0x05
        /*002e*/ 	.short	(.L_776 - .L_775)
.L_775:
        /*0030*/ 	.word	0x00000100
        /*0034*/ 	.word	0x00000001
        /*0038*/ 	.word	0x00000001


	//----- nvinfo : EIATTR_CBANK_PARAM_SIZE
	.align		4
.L_776:
        /*003c*/ 	.byte	0x03, 0x19
        /*003e*/ 	.short	0x0270


	//----- nvinfo : EIATTR_PARAM_CBANK
	.align		4
        /*0040*/ 	.byte	0x04, 0x0a
        /*0042*/ 	.short	(.L_778 - .L_777)
	.align		4
.L_777:
        /*0044*/ 	.word	index@(.nv.constant0._ZN7cutlass13device_kernelIN5flash19enable_sm80_to_sm89INS1_16FlashAttnBwdSm80INS1_25CollectiveMainloopBwdSm80ILi2ELi2EN4cute5tupleIJNS5_1CILi128EEES8_NS7_ILi64EEEEEENS_6half_tEfNS_4arch4Sm80ELb0ELb1ELb0ELb0ELb0ELb0ELb0ELb0ELi2ELi4ELi4ELi4ELb0EEENS1_21CollectiveEpilogueBwdISA_SB_SD_Li256ELb0ELb0ELi2EEENS1_19SingleTileSchedulerILb0ELb0ELb0ELi128EEEEEEEEEvNT_6ParamsE)
        /*0048*/ 	.short	0x0210
        /*004a*/ 	.short	0x0270


	//----- nvinfo : EIATTR_SW_WAR
	.align		4
.L_778:
        /*004c*/ 	.byte	0x04, 0x36
        /*004e*/ 	.short	(.L_780 - .L_779)
.L_779:
        /*0050*/ 	.word	0x00000008
.L_780:


//--------------------- .nv.info._ZN7cutlass13device_kernelIN5flash19enable_sm80_to_sm89INS1_16FlashAttnBwdSm80INS1_25CollectiveMainloopBwdSm80ILi2ELi2EN4cute5tupleIJNS5_1CILi128EEES8_NS7_ILi64EEEEEENS_6half_tEfNS_4arch4Sm80ELb0ELb1ELb0ELb0ELb1ELb0ELb0ELb0ELi2ELi4ELi4ELi4ELb0EEENS1_21CollectiveEpilogueBwdISA_SB_SD_Li256ELb0ELb0ELi2EEENS1_19SingleTileSchedulerILb0ELb0ELb0ELi128EEEEEEEEEvNT_6ParamsE --------------------------
	.section	.nv.info._ZN7cutlass13device_kernelIN5flash19enable_sm80_to_sm89INS1_16FlashAttnBwdSm80INS1_25CollectiveMainloopBwdSm80ILi2ELi2EN4cute5tupleIJNS5_1CILi128EEES8_NS7_ILi64EEEEEENS_6half_tEfNS_4arch4Sm80ELb0ELb1ELb0ELb0ELb1ELb0ELb0ELb0ELi2ELi4ELi4ELi4ELb0EEENS1_21CollectiveEpilogueBwdISA_SB_SD_Li256ELb0ELb0ELi2EEENS1_19SingleTileSchedulerILb0ELb0ELb0ELi128EEEEEEEEEvNT_6ParamsE,"",@"SHT_CUDA_INFO"
	.sectionflags	@""
	.align	4


	//----- nvinfo : EIATTR_CUDA_API_VERSION
	.align		4
        /*0000*/ 	.byte	0x04, 0x37
        /*0002*/ 	.short	(.L_782 - .L_781)
.L_781:
        /*0004*/ 	.word	0x00000082


	//----- nvinfo : EIATTR_KPARAM_INFO
	.align		4
.L_782:
        /*0008*/ 	.byte	0x04, 0x17
        /*000a*/ 	.short	(.L_784 - .L_783)
.L_783:
        /*000c*/ 	.word	0x00000000
        /*0010*/ 	.short	0x0000
        /*0012*/ 	.short	0x0000
        /*0014*/ 	.byte	0x00, 0xf0, 0xc1, 0x09


	//----- nvinfo : EIATTR_SPARSE_MMA_MASK
	.align		4
.L_784:
        /*0018*/ 	.byte	0x03, 0x50
        /*001a*/ 	.short	0x0000


	//----- nvinfo : EIATTR_MAXREG_COUNT
	.align		4
        /*001c*/ 	.byte	0x03, 0x1b
        /*001e*/ 	.short	0x00ff


	//----- nvinfo : EIATTR_MERCURY_ISA_VERSION
	.align		4
        /*0020*/ 	.byte	0x03, 0x5f
        /*0022*/ 	.short	0x0101


	//----- nvinfo : EIATTR_EXIT_INSTR_OFFSETS
	.align		4
        /*0024*/ 	.byte	0x04, 0x1c
        /*0026*/ 	.short	(.L_786 - .L_785)


	//   ....[0]....
.L_785:
        /*0028*/ 	.word	0x00000010


	//----- nvinfo : EIATTR_MAX_THREADS
	.align		4
.L_786:
        /*002c*/ 	.byte	0x04, 0x05
        /*002e*/ 	.short	(.L_788 - .L_787)
.L_787:
        /*0030*/ 	.word	0x00000100
        /*0034*/ 	.word	0x00000001
        /*0038*/ 	.word	0x00000001


	//----- nvinfo : EIATTR_CBANK_PARAM_SIZE
	.align		4
.L_788:
        /*003c*/ 	.byte	0x03, 0x19
        /*003e*/ 	.short	0x0270


	//----- nvinfo : EIATTR_PARAM_CBANK
	.align		4
        /*0040*/ 	.byte	0x04, 0x0a
        /*0042*/ 	.short	(.L_790 - .L_789)
	.align		4
.L_789:
        /*0044*/ 	.word	index@(.nv.constant0._ZN7cutlass13device_kernelIN5flash19enable_sm80_to_sm89INS1_16FlashAttnBwdSm80INS1_25CollectiveMainloopBwdSm80ILi2ELi2EN4cute5tupleIJNS5_1CILi128EEES8_NS7_ILi64EEEEEENS_6half_tEfNS_4arch4Sm80ELb0ELb1ELb0ELb0ELb1ELb0ELb0ELb0ELi2ELi4ELi4ELi4ELb0EEENS1_21CollectiveEpilogueBwdISA_SB_SD_Li256ELb0ELb0ELi2EEENS1_19SingleTileSchedulerILb0ELb0ELb0ELi128EEEEEEEEEvNT_6ParamsE)
        /*0048*/ 	.short	0x0210
        /*004a*/ 	.short	0x0270


	//----- nvinfo : EIATTR_SW_WAR
	.align		4
.L_790:
        /*004c*/ 	.byte	0x04, 0x36
        /*004e*/ 	.short	(.L_792 - .L_791)
.L_791:
        /*0050*/ 	.word	0x00000008
.L_792:


//--------------------- .nv.info._ZN7cutlass13device_kernelIN5flash19enable_sm80_to_sm89INS1_16FlashAttnBwdSm80INS1_25CollectiveMainloopBwdSm80ILi2ELi2EN4cute5tupleIJNS5_1CILi128EEES8_NS7_ILi64EEEEEENS_6half_tEfNS_4arch4Sm80ELb0ELb1ELb0ELb0ELb0ELb0ELb0ELb0ELi2ELi4ELi4ELi4ELb0EEENS1_24CollectiveEpilogueBwdGQAISA_fSD_Li256ELb0ELb0EEENS1_19SingleTileSchedulerILb0ELb0ELb0ELi128EEEEEEEEEvNT_6ParamsE --------------------------
	.section	.nv.info._ZN7cutlass13device_kernelIN5flash19enable_sm80_to_sm89INS1_16FlashAttnBwdSm80INS1_25CollectiveMainloopBwdSm80ILi2ELi2EN4cute5tupleIJNS5_1CILi128EEES8_NS7_ILi64EEEEEENS_6half_tEfNS_4arch4Sm80ELb0ELb1ELb0ELb0ELb0ELb0ELb0ELb0ELi2ELi4ELi4ELi4ELb0EEENS1_24CollectiveEpilogueBwdGQAISA_fSD_Li256ELb0ELb0EEENS1_19SingleTileSchedulerILb0ELb0ELb0ELi128EEEEEEEEEvNT_6ParamsE,"",@"SHT_CUDA_INFO"
	.sectionflags	@""
	.align	4


	//----- nvinfo : EIATTR_CUDA_API_VERSION
	.align		4
        /*0000*/ 	.byte	0x04, 0x37
        /*0002*/ 	.short	(.L_794 - .L_793)
.L_793:
        /*0004*/ 	.word	0x00000082


	//----- nvinfo : EIATTR_KPARAM_INFO
	.align		4
.L_794:
        /*0008*/ 	.byte	0x04, 0x17
        /*000a*/ 	.short	(.L_796 - .L_795)
.L_795:
        /*000c*/ 	.word	0x00000000
        /*0010*/ 	.short	0x0000
        /*0012*/ 	.short	0x0000
        /*0014*/ 	.byte	0x00, 0xf0, 0xe1, 0x09


	//----- nvinfo : EIATTR_SPARSE_MMA_MASK
	.align		4
.L_796:
        /*0018*/ 	.byte	0x03, 0x50
        /*001a*/ 	.short	0x0000


	//----- nvinfo : EIATTR_MAXREG_COUNT
	.align		4
        /*001c*/ 	.byte	0x03, 0x1b
        /*001e*/ 	.short	0x00ff


	//----- nvinfo : EIATTR_MERCURY_ISA_VERSION
	.align		4
        /*0020*/ 	.byte	0x03, 0x5f
        /*0022*/ 	.short	0x0101


	//----- nvinfo : EIATTR_EXIT_INSTR_OFFSETS
	.align		4
        /*0024*/ 	.byte	0x04, 0x1c
        /*0026*/ 	.short	(.L_798 - .L_797)


	//   ....[0]....
.L_797:
        /*0028*/ 	.word	0x00000010


	//----- nvinfo : EIATTR_MAX_THREADS
	.align		4
.L_798:
        /*002c*/ 	.byte	0x04, 0x05
        /*002e*/ 	.short	(.L_800 - .L_799)
.L_799:
        /*0030*/ 	.word	0x00000100
        /*0034*/ 	.word	0x00000001
        /*0038*/ 	.word	0x00000001


	//----- nvinfo : EIATTR_CBANK_PARAM_SIZE
	.align		4
.L_800:
        /*003c*/ 	.byte	0x03, 0x19
        /*003e*/ 	.short	0x0278


	//----- nvinfo : EIATTR_PARAM_CBANK
	.align		4
        /*0040*/ 	.byte	0x04, 0x0a
        /*0042*/ 	.short	(.L_802 - .L_801)
	.align		4
.L_801:
        /*0044*/ 	.word	index@(.nv.constant0._ZN7cutlass13device_kernelIN5flash19enable_sm80_to_sm89INS1_16FlashAttnBwdSm80INS1_25CollectiveMainloopBwdSm80ILi2ELi2EN4cute5tupleIJNS5_1CILi128EEES8_NS7_ILi64EEEEEENS_6half_tEfNS_4arch4Sm80ELb0ELb1ELb0ELb0ELb0ELb0ELb0ELb0ELi2ELi4ELi4ELi4ELb0EEENS1_24CollectiveEpilogueBwdGQAISA_fSD_Li256ELb0ELb0EEENS1_19SingleTileSchedulerILb0ELb0ELb0ELi128EEEEEEEEEvNT_6ParamsE)
        /*0048*/ 	.short	0x0210
        /*004a*/ 	.short	0x0278


	//----- nvinfo : EIATTR_SW_WAR
	.align		4
.L_802:
        /*004c*/ 	.byte	0x04, 0x36
        /*004e*/ 	.short	(.L_804 - .L_803)
.L_803:
        /*0050*/ 	.word	0x00000008
.L_804:


//--------------------- .nv.info._ZN7cutlass13device_kernelIN5flash19enable_sm80_to_sm89INS1_16FlashAttnBwdSm80INS1_25CollectiveMainloopBwdSm80ILi2ELi2EN4cute5tupleIJNS5_1CILi128EEES8_NS7_ILi64EEEEEENS_6half_tEfNS_4arch4Sm80ELb0ELb1ELb0ELb0ELb1ELb0ELb0ELb0ELi2ELi4ELi4ELi4ELb0EEENS1_24CollectiveEpilogueBwdGQAISA_fSD_Li256ELb0ELb1EEENS1_19SingleTileSchedulerILb0ELb0ELb0ELi128EEEEEEEEEvNT_6ParamsE --------------------------
	.section	.nv.info._ZN7cutlass13device_kernelIN5flash19enable_sm80_to_sm89INS1_16FlashAttnBwdSm80INS1_25CollectiveMainloopBwdSm80ILi2ELi2EN4cute5tupleIJNS5_1CILi128EEES8_NS7_ILi64EEEEEENS_6half_tEfNS_4arch4Sm80ELb0ELb1ELb0ELb0ELb1ELb0ELb0ELb0ELi2ELi4ELi4ELi4ELb0EEENS1_24CollectiveEpilogueBwdGQAISA_fSD_Li256ELb0ELb1EEENS1_19SingleTileSchedulerILb0ELb0ELb0ELi128EEEEEEEEEvNT_6ParamsE,"",@"SHT_CUDA_INFO"
	.sectionflags	@""
	.align	4


	//----- nvinfo : EIATTR_CUDA_API_VERSION
	.align		4
        /*0000*/ 	.byte	0x04, 0x37
        /*0002*/ 	.short	(.L_806 - .L_805)
.L_805:
        /*0004*/ 	.word	0x00000082


	//----- nvinfo : EIATTR_KPARAM_INFO
	.align		4
.L_806:
        /*0008*/ 	.byte	0x04, 0x17
        /*000a*/ 	.short	(.L_808 - .L_807)
.L_807:
        /*000c*/ 	.word	0x00000000
        /*0010*/ 	.short	0x0000
        /*0012*/ 	.short	0x0000
        /*0014*/ 	.byte	0x00, 0xf0, 0xe1, 0x09


	//----- nvinfo : EIATTR_SPARSE_MMA_MASK
	.align		4
.L_808:
        /*0018*/ 	.byte	0x03, 0x50
        /*001a*/ 	.short	0x0000


	//----- nvinfo : EIATTR_MAXREG_COUNT
	.align		4
        /*001c*/ 	.byte	0x03, 0x1b
        /*001e*/ 	.short	0x00ff


	//----- nvinfo : EIATTR_MERCURY_ISA_VERSION
	.align		4
        /*0020*/ 	.byte	0x03, 0x5f
        /*0022*/ 	.short	0x0101


	//----- nvinfo : EIATTR_EXIT_INSTR_OFFSETS
	.align		4
        /*0024*/ 	.byte	0x04, 0x1c
        /*0026*/ 	.short	(.L_810 - .L_809)


	//   ....[0]....
.L_809:
        /*0028*/ 	.word	0x00000010


	//----- nvinfo : EIATTR_MAX_THREADS
	.align		4
.L_810:
        /*002c*/ 	.byte	0x04, 0x05
        /*002e*/ 	.short	(.L_812 - .L_811)
.L_811:
        /*0030*/ 	.word	0x00000100
        /*0034*/ 	.word	0x00000001
        /*0038*/ 	.word	0x00000001


	//----- nvinfo : EIATTR_CBANK_PARAM_SIZE
	.align		4
.L_812:
        /*003c*/ 	.byte	0x03, 0x19
        /*003e*/ 	.short	0x0278


	//----- nvinfo : EIATTR_PARAM_CBANK
	.align		4
        /*0040*/ 	.byte	0x04, 0x0a
        /*0042*/ 	.short	(.L_814 - .L_813)
	.align		4
.L_813:
        /*0044*/ 	.word	index@(.nv.constant0._ZN7cutlass13device_kernelIN5flash19enable_sm80_to_sm89INS1_16FlashAttnBwdSm80INS1_25CollectiveMainloopBwdSm80ILi2ELi2EN4cute5tupleIJNS5_1CILi128EEES8_NS7_ILi64EEEEEENS_6half_tEfNS_4arch4Sm80ELb0ELb1ELb0ELb0ELb1ELb0ELb0ELb0ELi2ELi4ELi4ELi4ELb0EEENS1_24CollectiveEpilogueBwdGQAISA_fSD_Li256ELb0ELb1EEENS1_19SingleTileSchedulerILb0ELb0ELb0ELi128EEEEEEEEEvNT_6ParamsE)
        /*0048*/ 	.short	0x0210
        /*004a*/ 	.short	0x0278


	//----- nvinfo : EIATTR_SW_WAR
	.align		4
.L_814:
        /*004c*/ 	.byte	0x04, 0x36
        /*004e*/ 	.short	(.L_816 - .L_815)
.L_815:
        /*0050*/ 	.word	0x00000008
.L_816:


//--------------------- .nv.info._ZN7cutlass13device_kernelIN5flash19enable_sm80_to_sm89INS1_16FlashAttnBwdSm80INS1_25CollectiveMainloopBwdSm80ILi2ELi2EN4cute5tupleIJNS5_1CILi128EEES8_NS7_ILi64EEEEEENS_6half_tEfNS_4arch4Sm80ELb0ELb1ELb0ELb1ELb0ELb0ELb0ELb0ELi2ELi4ELi4ELi4ELb0EEENS1_21CollectiveEpilogueBwdISA_SB_SD_Li256ELb1ELb0ELi2EEENS1_19SingleTileSchedulerILb1ELb0ELb0ELi128EEEEEEEEEvNT_6ParamsE --------------------------
	.section	.nv.info._ZN7cutlass13device_kernelIN5flash19enable_sm80_to_sm89INS1_16FlashAttnBwdSm80INS1_25CollectiveMainloopBwdSm80ILi2ELi2EN4cute5tupleIJNS5_1CILi128EEES8_NS7_ILi64EEEEEENS_6half_tEfNS_4arch4Sm80ELb0ELb1ELb0ELb1ELb0ELb0ELb0ELb0ELi2ELi4ELi4ELi4ELb0EEENS1_21CollectiveEpilogueBwdISA_SB_SD_Li256ELb1ELb0ELi2EEENS1_19SingleTileSchedulerILb1ELb0ELb0ELi128EEEEEEEEEvNT_6ParamsE,"",@"SHT_CUDA_INFO"
	.sectionflags	@""
	.align	4


	//----- nvinfo : EIATTR_CUDA_API_VERSION
	.align		4
        /*0000*/ 	.byte	0x04, 0x37
        /*0002*/ 	.short	(.L_818 - .L_817)
.L_817:
        /*0004*/ 	.word	0x00000082


	//----- nvinfo : EIATTR_KPARAM_INFO
	.align		4
.L_818:
        /*0008*/ 	.byte	0x04, 0x17
        /*000a*/ 	.short	(.L_820 - .L_819)
.L_819:
        /*000c*/ 	.word	0x00000000
        /*0010*/ 	.short	0x0000
        /*0012*/ 	.short	0x0000
        /*0014*/ 	.byte	0x00, 0xf0, 0xc1, 0x09


	//----- nvinfo : EIATTR_SPARSE_MMA_MASK
	.align		4
.L_820:
        /*0018*/ 	.byte	0x03, 0x50
        /*001a*/ 	.short	0x0000


	//----- nvinfo : EIATTR_MAXREG_COUNT
	.align		4
        /*001c*/ 	.byte	0x03, 0x1b
        /*001e*/ 	.short	0x00ff


	//----- nvinfo : EIATTR_MERCURY_ISA_VERSION
	.align		4
        /*0020*/ 	.byte	0x03, 0x5f
        /*0022*/ 	.short	0x0101


	//----- nvinfo : EIATTR_EXIT_INSTR_OFFSETS
	.align		4
        /*0024*/ 	.byte	0x04, 0x1c
        /*0026*/ 	.short	(.L_822 - .L_821)


	//   ....[0]....
.L_821:
        /*0028*/ 	.word	0x00000010


	//----- nvinfo : EIATTR_MAX_THREADS
	.align		4
.L_822:
        /*002c*/ 	.byte	0x04, 0x05
        /*002e*/ 	.short	(.L_824 - .L_823)
.L_823:
        /*0030*/ 	.word	0x00000100
        /*0034*/ 	.word	0x00000001
        /*0038*/ 	.word	0x00000001


	//----- nvinfo : EIATTR_CBANK_PARAM_SIZE
	.align		4
.L_824:
        /*003c*/ 	.byte	0x03, 0x19
        /*003e*/ 	.short	0x0270


	//----- nvinfo : EIATTR_PARAM_CBANK
	.align		4
        /*0040*/ 	.byte	0x04, 0x0a
        /*0042*/ 	.short	(.L_826 - .L_825)
	.align		4
.L_825:
        /*0044*/ 	.word	index@(.nv.constant0._ZN7cutlass13device_kernelIN5flash19enable_sm80_to_sm89INS1_16FlashAttnBwdSm80INS1_25CollectiveMainloopBwdSm80ILi2ELi2EN4cute5tupleIJNS5_1CILi128EEES8_NS7_ILi64EEEEEENS_6half_tEfNS_4arch4Sm80ELb0ELb1ELb0ELb1ELb0ELb0ELb0ELb0ELi2ELi4ELi4ELi4ELb0EEENS1_21CollectiveEpilogueBwdISA_SB_SD_Li256ELb1ELb0ELi2EEENS1_19SingleTileSchedulerILb1ELb0ELb0ELi128EEEEEEEEEvNT_6ParamsE)
        /*0048*/ 	.short	0x0210
        /*004a*/ 	.short	0x0270


	//----- nvinfo : EIATTR_SW_WAR
	.align		4
.L_826:
        /*004c*/ 	.byte	0x04, 0x36
        /*004e*/ 	.short	(.L_828 - .L_827)
.L_827:
        /*0050*/ 	.word	0x00000008
.L_828:


//--------------------- .nv.info._ZN7cutlass13device_kernelIN5flash19enable_sm80_to_sm89INS1_16FlashAttnBwdSm80INS1_25CollectiveMainloopBwdSm80ILi2ELi2EN4cute5tupleIJNS5_1CILi128EEES8_NS7_ILi64EEEEEENS_6half_tEfNS_4arch4Sm80ELb0ELb1ELb0ELb1ELb1ELb0ELb0ELb0ELi2ELi4ELi4ELi4ELb0EEENS1_21CollectiveEpilogueBwdISA_SB_SD_Li256ELb1ELb0ELi2EEENS1_19SingleTileSchedulerILb1ELb0ELb0ELi128EEEEEEEEEvNT_6ParamsE --------------------------
	.section	.nv.info._ZN7cutlass13device_kernelIN5flash19enable_sm80_to_sm89INS1_16FlashAttnBwdSm80INS1_25CollectiveMainloopBwdSm80ILi2ELi2EN4cute5tupleIJNS5_1CILi128EEES8_NS7_ILi64EEEEEENS_6half_tEfNS_4arch4Sm80ELb0ELb1ELb0ELb1ELb1ELb0ELb0ELb0ELi2ELi4ELi4ELi4ELb0EEENS1_21CollectiveEpilogueBwdISA_SB_SD_Li256ELb1ELb0ELi2EEENS1_19SingleTileSchedulerILb1ELb0ELb0ELi128EEEEEEEEEvNT_6ParamsE,"",@"SHT_CUDA_INFO"
	.sectionflags	@""
	.align	4


	//----- nvinfo : EIATTR_CUDA_API_VERSION
	.align		4
        /*0000*/ 	.byte	0x04, 0x37
        /*0002*/ 	.short	(.L_830 - .L_829)
.L_829:
        /*0004*/ 	.word	0x00000082


	//----- nvinfo : EIATTR_KPARAM_INFO
	.align		4
.L_830:
        /*0008*/ 	.byte	0x04, 0x17
        /*000a*/ 	.short	(.L_832 - .L_831)
.L_831:
        /*000c*/ 	.word	0x00000000
        /*0010*/ 	.short	0x0000
        /*0012*/ 	.short	0x0000
        /*0014*/ 	.byte	0x00, 0xf0, 0xc1, 0x09


	//----- nvinfo : EIATTR_SPARSE_MMA_MASK
	.align		4
.L_832:
        /*0018*/ 	.byte	0x03, 0x50
        /*001a*/ 	.short	0x0000


	//----- nvinfo : EIATTR_MAXREG_COUNT
	.align		4
        /*001c*/ 	.byte	0x03, 0x1b
        /*001e*/ 	.short	0x00ff


	//----- nvinfo : EIATTR_MERCURY_ISA_VERSION
	.align		4
        /*0020*/ 	.byte	0x03, 0x5f
        /*0022*/ 	.short	0x0101


	//----- nvinfo : EIATTR_EXIT_INSTR_OFFSETS
	.align		4
        /*0024*/ 	.byte	0x04, 0x1c
        /*0026*/ 	.short	(.L_834 - .L_833)


	//   ....[0]....
.L_833:
        /*0028*/ 	.word	0x00000010


	//----- nvinfo : EIATTR_MAX_THREADS
	.align		4
.L_834:
        /*002c*/ 	.byte	0x04, 0x05
        /*002e*/ 	.short	(.L_836 - .L_835)
.L_835:
        /*0030*/ 	.word	0x00000100
        /*0034*/ 	.word	0x00000001
        /*0038*/ 	.word	0x00000001


	//----- nvinfo : EIATTR_CBANK_PARAM_SIZE
	.align		4
.L_836:
        /*003c*/ 	.byte	0x03, 0x19
        /*003e*/ 	.short	0x0270


	//----- nvinfo : EIATTR_PARAM_CBANK
	.align		4
        /*0040*/ 	.byte	0x04, 0x0a
        /*0042*/ 	.short	(.L_838 - .L_837)
	.align		4
.L_837:
        /*0044*/ 	.word	index@(.nv.constant0._ZN7cutlass13device_kernelIN5flash19enable_sm80_to_sm89INS1_16FlashAttnBwdSm80INS1_25CollectiveMainloopBwdSm80ILi2ELi2EN4cute5tupleIJNS5_1CILi128EEES8_NS7_ILi64EEEEEENS_6half_tEfNS_4arch4Sm80ELb0ELb1ELb0ELb1ELb1ELb0ELb0ELb0ELi2ELi4ELi4ELi4ELb0EEENS1_21CollectiveEpilogueBwdISA_SB_SD_Li256ELb1ELb0ELi2EEENS1_19SingleTileSchedulerILb1ELb0ELb0ELi128EEEEEEEEEvNT_6ParamsE)
        /*0048*/ 	.short	0x0210
        /*004a*/ 	.short	0x0270


	//----- nvinfo : EIATTR_SW_WAR
	.align		4
.L_838:
        /*004c*/ 	.byte	0x04, 0x36
        /*004e*/ 	.short	(.L_840 - .L_839)
.L_839:
        /*0050*/ 	.word	0x00000008
.L_840:


//--------------------- .nv.info._ZN7cutlass13device_kernelIN5flash19enable_sm80_to_sm89INS1_16FlashAttnBwdSm80INS1_25CollectiveMainloopBwdSm80ILi2ELi2EN4cute5tupleIJNS5_1CILi128EEES8_NS7_ILi64EEEEEENS_6half_tEfNS_4arch4Sm80ELb0ELb1ELb0ELb1ELb0ELb0ELb0ELb0ELi2ELi4ELi4ELi4ELb0EEENS1_24CollectiveEpilogueBwdGQAISA_fSD_Li256ELb1ELb0EEENS1_19SingleTileSchedulerILb1ELb0ELb0ELi128EEEEEEEEEvNT_6ParamsE --------------------------
	.section	.nv.info._ZN7cutlass13device_kernelIN5flash19enable_sm80_to_sm89INS1_16FlashAttnBwdSm80INS1_25CollectiveMainloopBwdSm80ILi2ELi2EN4cute5tupleIJNS5_1CILi128EEES8_NS7_ILi64EEEEEENS_6half_tEfNS_4arch4Sm80ELb0ELb1ELb0ELb1ELb0ELb0ELb0ELb0ELi2ELi4ELi4ELi4ELb0EEENS1_24CollectiveEpilogueBwdGQAISA_fSD_Li256ELb1ELb0EEENS1_19SingleTileSchedulerILb1ELb0ELb0ELi128EEEEEEEEEvNT_6ParamsE,"",@"SHT_CUDA_INFO"
	.sectionflags	@""
	.align	4


	//----- nvinfo : EIATTR_CUDA_API_VERSION
	.align		4
        /*0000*/ 	.byte	0x04, 0x37
        /*0002*/ 	.short	(.L_842 - .L_841)
.L_841:
        /*0004*/ 	.word	0x00000082


	//----- nvinfo : EIATTR_KPARAM_INFO
	.align		4
.L_842:
        /*0008*/ 	.byte	0x04, 0x17
        /*000a*/ 	.short	(.L_844 - .L_843)
.L_843:
        /*000c*/ 	.word	0x00000000
        /*0010*/ 	.short	0x0000
        /*0012*/ 	.short	0x0000
        /*0014*/ 	.byte	0x00, 0xf0, 0xe1, 0x09


	//----- nvinfo : EIATTR_SPARSE_MMA_MASK
	.align		4
.L_844:
        /*0018*/ 	.byte	0x03, 0x50
        /*001a*/ 	.short	0x0000


	//----- nvinfo : EIATTR_MAXREG_COUNT
	.align		4
        /*001c*/ 	.byte	0x03, 0x1b
        /*001e*/ 	.short	0x00ff


	//----- nvinfo : EIATTR_MERCURY_ISA_VERSION
	.align		4
        /*0020*/ 	.byte	0x03, 0x5f
        /*0022*/ 	.short	0x0101


	//----- nvinfo : EIATTR_EXIT_INSTR_OFFSETS
	.align		4
        /*0024*/ 	.byte	0x04, 0x1c
        /*0026*/ 	.short	(.L_846 - .L_845)


	//   ....[0]....
.L_845:
        /*0028*/ 	.word	0x00000010


	//----- nvinfo : EIATTR_MAX_THREADS
	.align		4
.L_846:
        /*002c*/ 	.byte	0x04, 0x05
        /*002e*/ 	.short	(.L_848 - .L_847)
.L_847:
        /*0030*/ 	.word	0x00000100
        /*0034*/ 	.word	0x00000001
        /*0038*/ 	.word	0x00000001


	//----- nvinfo : EIATTR_CBANK_PARAM_SIZE
	.align		4
.L_848:
        /*003c*/ 	.byte	0x03, 0x19
        /*003e*/ 	.short	0x0278


	//----- nvinfo : EIATTR_PARAM_CBANK
	.align		4
        /*0040*/ 	.byte	0x04, 0x0a
        /*0042*/ 	.short	(.L_850 - .L_849)
	.align		4
.L_849:
        /*0044*/ 	.word	index@(.nv.constant0._ZN7cutlass13device_kernelIN5flash19enable_sm80_to_sm89INS1_16FlashAttnBwdSm80INS1_25CollectiveMainloopBwdSm80ILi2ELi2EN4cute5tupleIJNS5_1CILi128EEES8_NS7_ILi64EEEEEENS_6half_tEfNS_4arch4Sm80ELb0ELb1ELb0ELb1ELb0ELb0ELb0ELb0ELi2ELi4ELi4ELi4ELb0EEENS1_24CollectiveEpilogueBwdGQAISA_fSD_Li256ELb1ELb0EEENS1_19SingleTileSchedulerILb1ELb0ELb0ELi128EEEEEEEEEvNT_6ParamsE)
        /*0048*/ 	.short	0x0210
        /*004a*/ 	.short	0x0278


	//----- nvinfo : EIATTR_SW_WAR
	.align		4
.L_850:
        /*004c*/ 	.byte	0x04, 0x36
        /*004e*/ 	.short	(.L_852 - .L_851)
.L_851:
        /*0050*/ 	.word	0x00000008
.L_852:


//--------------------- .nv.info._ZN7cutlass13device_kernelIN5flash19enable_sm80_to_sm89INS1_16FlashAttnBwdSm80INS1_25CollectiveMainloopBwdSm80ILi2ELi2EN4cute5tupleIJNS5_1CILi128EEES8_NS7_ILi64EEEEEENS_6half_tEfNS_4arch4Sm80ELb0ELb1ELb0ELb1ELb1ELb0ELb0ELb0ELi2ELi4ELi4ELi4ELb0EEENS1_24CollectiveEpilogueBwdGQAISA_fSD_Li256ELb1ELb1EEENS1_19SingleTileSchedulerILb1ELb0ELb0ELi128EEEEEEEEEvNT_6ParamsE --------------------------
	.section	.nv.info._ZN7cutlass13device_kernelIN5flash19enable_sm80_to_sm89INS1_16FlashAttnBwdSm80INS1_25CollectiveMainloopBwdSm80ILi2ELi2EN4cute5tupleIJNS5_1CILi128EEES8_NS7_ILi64EEEEEENS_6half_tEfNS_4arch4Sm80ELb0ELb1ELb0ELb1ELb1ELb0ELb0ELb0ELi2ELi4ELi4ELi4ELb0EEENS1_24CollectiveEpilogueBwdGQAISA_fSD_Li256ELb1ELb1EEENS1_19SingleTileSchedulerILb1ELb0ELb0ELi128EEEEEEEEEvNT_6ParamsE,"",@"SHT_CUDA_INFO"
	.sectionflags	@""
	.align	4


	//----- nvinfo : EIATTR_CUDA_API_VERSION
	.align		4
        /*0000*/ 	.byte	0x04, 0x37
        /*0002*/ 	.short	(.L_854 - .L_853)
.L_853:
        /*0004*/ 	.word	0x00000082


	//----- nvinfo : EIATTR_KPARAM_INFO
	.align		4
.L_854:
        /*0008*/ 	.byte	0x04, 0x17
        /*000a*/ 	.short	(.L_856 - .L_855)
.L_855:
        /*000c*/ 	.word	0x00000000
        /*0010*/ 	.short	0x0000
        /*0012*/ 	.short	0x0000
        /*0014*/ 	.byte	0x00, 0xf0, 0xe1, 0x09


	//----- nvinfo : EIATTR_SPARSE_MMA_MASK
	.align		4
.L_856:
        /*0018*/ 	.byte	0x03, 0x50
        /*001a*/ 	.short	0x0000


	//----- nvinfo : EIATTR_MAXREG_COUNT
	.align		4
        /*001c*/ 	.byte	0x03, 0x1b
        /*001e*/ 	.short	0x00ff


	//----- nvinfo : EIATTR_MERCURY_ISA_VERSION
	.align		4
        /*0020*/ 	.byte	0x03, 0x5f
        /*0022*/ 	.short	0x0101


	//----- nvinfo : EIATTR_EXIT_INSTR_OFFSETS
	.align		4
        /*0024*/ 	.byte	0x04, 0x1c
        /*0026*/ 	.short	(.L_858 - .L_857)


	//   ....[0]....
.L_857:
        /*0028*/ 	.word	0x00000010


	//----- nvinfo : EIATTR_MAX_THREADS
	.align		4
.L_858:
        /*002c*/ 	.byte	0x04, 0x05
        /*002e*/ 	.short	(.L_860 - .L_859)
.L_859:
        /*0030*/ 	.word	0x00000100
        /*0034*/ 	.word	0x00000001
        /*0038*/ 	.word	0x00000001


	//----- nvinfo : EIATTR_CBANK_PARAM_SIZE
	.align		4
.L_860:
        /*003c*/ 	.byte	0x03, 0x19
        /*003e*/ 	.short	0x0278


	//----- nvinfo : EIATTR_PARAM_CBANK
	.align		4
        /*0040*/ 	.byte	0x04, 0x0a
        /*0042*/ 	.short	(.L_862 - .L_861)
	.align		4
.L_861:
        /*0044*/ 	.word	index@(.nv.constant0._ZN7cutlass13device_kernelIN5flash19enable_sm80_to_sm89INS1_16FlashAttnBwdSm80INS1_25CollectiveMainloopBwdSm80ILi2ELi2EN4cute5tupleIJNS5_1CILi128EEES8_NS7_ILi64EEEEEENS_6half_tEfNS_4arch4Sm80ELb0ELb1ELb0ELb1ELb1ELb0ELb0ELb0ELi2ELi4ELi4ELi4ELb0EEENS1_24CollectiveEpilogueBwdGQAISA_fSD_Li256ELb1ELb1EEENS1_19SingleTileSchedulerILb1ELb0ELb0ELi128EEEEEEEEEvNT_6ParamsE)
        /*0048*/ 	.short	0x0210
        /*004a*/ 	.short	0x0278


	//----- nvinfo : EIATTR_SW_WAR
	.align		4
.L_862:
        /*004c*/ 	.byte	0x04, 0x36
        /*004e*/ 	.short	(.L_864 - .L_863)
.L_863:
        /*0050*/ 	.word	0x00000008
.L_864:


//--------------------- .nv.info._ZN7cutlass13device_kernelIN5flash19enable_sm80_to_sm89INS1_16FlashAttnBwdSm80INS1_25CollectiveMainloopBwdSm80ILi2ELi2EN4cute5tupleIJNS5_1CILi128EEES8_NS7_ILi64EEEEEENS_6half_tEfNS_4arch4Sm80ELb1ELb0ELb0ELb0ELb0ELb0ELb0ELb0ELi2ELi4ELi4ELi4ELb0EEENS1_21CollectiveEpilogueBwdISA_SB_SD_Li256ELb0ELb0ELi2EEENS1_25SingleTileBwdLPTSchedulerILb0ELi128ELb0EEEEEEEEEvNT_6ParamsE --------------------------
	.section	.nv.info._ZN7cutlass13device_kernelIN5flash19enable_sm80_to_sm89INS1_16FlashAttnBwdSm80INS1_25CollectiveMainloopBwdSm80ILi2ELi2EN4cute5tupleIJNS5_1CILi128EEES8_NS7_ILi64EEEEEENS_6half_tEfNS_4arch4Sm80ELb1ELb0ELb0ELb0ELb0ELb0ELb0ELb0ELi2ELi4ELi4ELi4ELb0EEENS1_21CollectiveEpilogueBwdISA_SB_SD_Li256ELb0ELb0ELi2EEENS1_25SingleTileBwdLPTSchedulerILb0ELi128ELb0EEEEEEEEEvNT_6ParamsE,"",@"SHT_CUDA_INFO"
	.sectionflags	@""
	.align	4


	//----- nvinfo : EIATTR_CUDA_API_VERSION
	.align		4
        /*0000*/ 	.byte	0x04, 0x37
        /*0002*/ 	.short	(.L_866 - .L_865)
.L_865:
        /*0004*/ 	.word	0x00000082


	//----- nvinfo : EIATTR_KPARAM_INFO
	.align		4
.L_866:
        /*0008*/ 	.byte	0x04, 0x17
        /*000a*/ 	.short	(.L_868 - .L_867)
.L_867:
        /*000c*/ 	.word	0x00000000
        /*0010*/ 	.short	0x0000
        /*0012*/ 	.short	0x0000
        /*0014*/ 	.byte	0x00, 0xf0, 0x21, 0x0a


	//----- nvinfo : EIATTR_SPARSE_MMA_MASK
	.align		4
.L_868:
        /*0018*/ 	.byte	0x03, 0x50
        /*001a*/ 	.short	0x0000


	//----- nvinfo : EIATTR_MAXREG_COUNT
	.align		4
        /*001c*/ 	.byte	0x03, 0x1b
        /*001e*/ 	.short	0x00ff


	//----- nvinfo : EIATTR_MERCURY_ISA_VERSION
	.align		4
        /*0020*/ 	.byte	0x03, 0x5f
        /*0022*/ 	.short	0x0101


	//----- nvinfo : EIATTR_EXIT_INSTR_OFFSETS
	.align		4
        /*0024*/ 	.byte	0x04, 0x1c
        /*0026*/ 	.short	(.L_870 - .L_869)


	//   ....[0]....
.L_869:
        /*0028*/ 	.word	0x00000010


	//----- nvinfo : EIATTR_MAX_THREADS
	.align		4
.L_870:
        /*002c*/ 	.byte	0x04, 0x05
        /*002e*/ 	.short	(.L_872 - .L_871)
.L_871:
        /*0030*/ 	.word	0x00000100
        /*0034*/ 	.word	0x00000001
        /*0038*/ 	.word	0x00000001


	//----- nvinfo : EIATTR_CBANK_PARAM_SIZE
	.align		4
.L_872:
        /*003c*/ 	.byte	0x03, 0x19
        /*003e*/ 	.short	0x0288


	//----- nvinfo : EIATTR_PARAM_CBANK
	.align		4
        /*0040*/ 	.byte	0x04, 0x0a
        /*0042*/ 	.short	(.L_874 - .L_873)
	.align		4
.L_873:
        /*0044*/ 	.word	index@(.nv.constant0._ZN7cutlass13device_kernelIN5flash19enable_sm80_to_sm89INS1_16FlashAttnBwdSm80INS1_25CollectiveMainloopBwdSm80ILi2ELi2EN4cute5tupleIJNS5_1CILi128EEES8_NS7_ILi64EEEEEENS_6half_tEfNS_4arch4Sm80ELb1ELb0ELb0ELb0ELb0ELb0ELb0ELb0ELi2ELi4ELi4ELi4ELb0EEENS1_21CollectiveEpilogueBwdISA_SB_SD_Li256ELb0ELb0ELi2EEENS1_25SingleTileBwdLPTSchedulerILb0ELi128ELb0EEEEEEEEEvNT_6ParamsE)
        /*0048*/ 	.short	0x0210
        /*004a*/ 	.short	0x0288


	//----- nvinfo : EIATTR_SW_WAR
	.align		4
.L_874:
        /*004c*/ 	.byte	0x04, 0x36
        /*004e*/ 	.short	(.L_876 - .L_875)
.L_875:
        /*0050*/ 	.word	0x00000008
.L_876:


//--------------------- .nv.info._ZN7cutlass13device_kernelIN5flash19enable_sm80_to_sm89INS1_16FlashAttnBwdSm80INS1_25CollectiveMainloopBwdSm80ILi2ELi2EN4cute5tupleIJNS5_1CILi128EEES8_NS7_ILi64EEEEEENS_6half_tEfNS_4arch4Sm80ELb1ELb0ELb0ELb0ELb1ELb0ELb0ELb0ELi2ELi4ELi4ELi4ELb0EEENS1_21CollectiveEpilogueBwdISA_SB_SD_Li256ELb0ELb0ELi2EEENS1_25SingleTileBwdLPTSchedulerILb0ELi128ELb1EEEEEEEEEvNT_6ParamsE --------------------------
	.section	.nv.info._ZN7cutlass13device_kernelIN5flash19enable_sm80_to_sm89INS1_16FlashAttnBwdSm80INS1_25CollectiveMainloopBwdSm80ILi2ELi2EN4cute5tupleIJNS5_1CILi128EEES8_NS7_ILi64EEEEEENS_6half_tEfNS_4arch4Sm80ELb1ELb0ELb0ELb0ELb1ELb0ELb0ELb0ELi2ELi4ELi4ELi4ELb0EEENS1_21CollectiveEpilogueBwdISA_SB_SD_Li256ELb0ELb0ELi2EEENS1_25SingleTileBwdLPTSchedulerILb0ELi128ELb1EEEEEEEEEvNT_6ParamsE,"",@"SHT_CUDA_INFO"
	.sectionflags	@""
	.align	4


	//----- nvinfo : EIATTR_CUDA_API_VERSION
	.align		4
        /*0000*/ 	.byte	0x04, 0x37
        /*0002*/ 	.short	(.L_878 - .L_877)
.L_877:
        /*0004*/ 	.word	0x00000082


	//----- nvinfo : EIATTR_KPARAM_INFO
	.align		4
.L_878:
        /*0008*/ 	.byte	0x04, 0x17
        /*000a*/ 	.short	(.L_880 - .L_879)
.L_879:
        /*000c*/ 	.word	0x00000000
        /*0010*/ 	.short	0x0000
        /*0012*/ 	.short	0x0000
        /*0014*/ 	.byte	0x00, 0xf0, 0x21, 0x0a


	//----- nvinfo : EIATTR_SPARSE_MMA_MASK
	.align		4
.L_880:
        /*0018*/ 	.byte	0x03, 0x50
        /*001a*/ 	.short	0x0000


	//----- nvinfo : EIATTR_MAXREG_COUNT
	.align		4
        /*001c*/ 	.byte	0x03, 0x1b
        /*001e*/ 	.short	0x00ff


	//----- nvinfo : EIATTR_MERCURY_ISA_VERSION
	.align		4
        /*0020*/ 	.byte	0x03, 0x5f
        /*0022*/ 	.short	0x0101


	//----- nvinfo : EIATTR_EXIT_INSTR_OFFSETS
	.align		4
        /*0024*/ 	.byte	0x04, 0x1c
        /*0026*/ 	.short	(.L_882 - .L_881)


	//   ....[0]....
.L_881:
        /*0028*/ 	.word	0x00000010


	//----- nvinfo : EIATTR_MAX_THREADS
	.align		4
.L_882:
        /*002c*/ 	.byte	0x04, 0x05
        /*002e*/ 	.short	(.L_884 - .L_883)
.L_883:
        /*0030*/ 	.word	0x00000100
        /*0034*/ 	.word	0x00000001
        /*0038*/ 	.word	0x00000001


	//----- nvinfo : EIATTR_CBANK_PARAM_SIZE
	.align		4
.L_884:
        /*003c*/ 	.byte	0x03, 0x19
        /*003e*/ 	.short	0x0288


	//----- nvinfo : EIATTR_PARAM_CBANK
	.align		4
        /*0040*/ 	.byte	0x04, 0x0a
        /*0042*/ 	.short	(.L_886 - .L_885)
	.align		4
.L_885:
        /*0044*/ 	.word	index@(.nv.constant0._ZN7cutlass13device_kernelIN5flash19enable_sm80_to_sm89INS1_16FlashAttnBwdSm80INS1_25CollectiveMainloopBwdSm80ILi2ELi2EN4cute5tupleIJNS5_1CILi128EEES8_NS7_ILi64EEEEEENS_6half_tEfNS_4arch4Sm80ELb1ELb0ELb0ELb0ELb1ELb0ELb0ELb0ELi2ELi4ELi4ELi4ELb0EEENS1_21CollectiveEpilogueBwdISA_SB_SD_Li256ELb0ELb0ELi2EEENS1_25SingleTileBwdLPTSchedulerILb0ELi128ELb1EEEEEEEEEvNT_6ParamsE)
        /*0048*/ 	.short	0x0210
        /*004a*/ 	.short	0x0288


	//----- nvinfo : EIATTR_SW_WAR
	.align		4
.L_886:
        /*004c*/ 	.byte	0x04, 0x36
        /*004e*/ 	.short	(.L_888 - .L_887)
.L_887:
        /*0050*/ 	.word	0x00000008
.L_888:


//--------------------- .nv.info._ZN7cutlass13device_kernelIN5flash19enable_sm80_to_sm89INS1_16FlashAttnBwdSm80INS1_25CollectiveMainloopBwdSm80ILi2ELi2EN4cute5tupleIJNS5_1CILi128EEES8_NS7_ILi64EEEEEENS_6half_tEfNS_4arch4Sm80ELb1ELb0ELb0ELb0ELb0ELb0ELb0ELb0ELi2ELi4ELi4ELi4ELb0EEENS1_24CollectiveEpilogueBwdGQAISA_fSD_Li256ELb0ELb0EEENS1_25SingleTileBwdLPTSchedulerILb0ELi128ELb0EEEEEEEEEvNT_6ParamsE --------------------------
	.section	.nv.info._ZN7cutlass13device_kernelIN5flash19enable_sm80_to_sm89INS1_16FlashAttnBwdSm80INS1_25CollectiveMainloopBwdSm80ILi2ELi2EN4cute5tupleIJNS5_1CILi128EEES8_NS7_ILi64EEEEEENS_6half_tEfNS_4arch4Sm80ELb1ELb0ELb0ELb0ELb0ELb0ELb0ELb0ELi2ELi4ELi4ELi4ELb0EEENS1_24CollectiveEpilogueBwdGQAISA_fSD_Li256ELb0ELb0EEENS1_25SingleTileBwdLPTSchedulerILb0ELi128ELb0EEEEEEEEEvNT_6ParamsE,"",@"SHT_CUDA_INFO"
	.sectionflags	@""
	.align	4


	//----- nvinfo : EIATTR_CUDA_API_VERSION
	.align		4
        /*0000*/ 	.byte	0x04, 0x37
        /*0002*/ 	.short	(.L_890 - .L_889)
.L_889:
        /*0004*/ 	.word	0x00000082


	//----- nvinfo : EIATTR_KPARAM_INFO
	.align		4
.L_890:
        /*0008*/ 	.byte	0x04, 0x17
        /*000a*/ 	.short	(.L_892 - .L_891)
.L_891:
        /*000c*/ 	.word	0x00000000
        /*0010*/ 	.short	0x0000
        /*0012*/ 	.short	0x0000
        /*0014*/ 	.byte	0x00, 0xf0, 0x41, 0x0a


	//----- nvinfo : EIATTR_SPARSE_MMA_MASK
	.align		4
.L_892:
        /*0018*/ 	.byte	0x03, 0x50
        /*001a*/ 	.short	0x0000


	//----- nvinfo : EIATTR_MAXREG_COUNT
	.align		4
        /*001c*/ 	.byte	0x03, 0x1b
        /*001e*/ 	.short	0x00ff


	//----- nvinfo : EIATTR_MERCURY_ISA_VERSION
	.align		4
        /*0020*/ 	.byte	0x03, 0x5f
        /*0022*/ 	.short	0x0101


	//----- nvinfo : EIATTR_EXIT_INSTR_OFFSETS
	.align		4
        /*0024*/ 	.byte	0x04, 0x1c
        /*0026*/ 	.short	(.L_894 - .L_893)


	//   ....[0]....
.L_893:
        /*0028*/ 	.word	0x00000010


	//----- nvinfo : EIATTR_MAX_THREADS
	.align		4
.L_894:
        /*002c*/ 	.byte	0x04, 0x05
        /*002e*/ 	.short	(.L_896 - .L_895)
.L_895:
        /*0030*/ 	.word	0x00000100
        /*0034*/ 	.word	0x00000001
        /*0038*/ 	.word	0x00000001


	//----- nvinfo : EIATTR_CBANK_PARAM_SIZE
	.align		4
.L_896:
        /*003c*/ 	.byte	0x03, 0x19
        /*003e*/ 	.short	0x0290


	//----- nvinfo : EIATTR_PARAM_CBANK
	.align		4
        /*0040*/ 	.byte	0x04, 0x0a
        /*0042*/ 	.short	(.L_898 - .L_897)
	.align		4
.L_897:
        /*0044*/ 	.word	index@(.nv.constant0._ZN7cutlass13device_kernelIN5flash19enable_sm80_to_sm89INS1_16FlashAttnBwdSm80INS1_25CollectiveMainloopBwdSm80ILi2ELi2EN4cute5tupleIJNS5_1CILi128EEES8_NS7_ILi64EEEEEENS_6half_tEfNS_4arch4Sm80ELb1ELb0ELb0ELb0ELb0ELb0ELb0ELb0ELi2ELi4ELi4ELi4ELb0EEENS1_24CollectiveEpilogueBwdGQAISA_fSD_Li256ELb0ELb0EEENS1_25SingleTileBwdLPTSchedulerILb0ELi128ELb0EEEEEEEEEvNT_6ParamsE)
        /*0048*/ 	.short	0x0210
        /*004a*/ 	.short	0x0290


	//----- nvinfo : EIATTR_SW_WAR
	.align		4
.L_898:
        /*004c*/ 	.byte	0x04, 0x36
        /*004e*/ 	.short	(.L_900 - .L_899)
.L_899:
        /*0050*/ 	.word	0x00000008
.L_900:


//--------------------- .nv.info._ZN7cutlass13device_kernelIN5flash19enable_sm80_to_sm89INS1_16FlashAttnBwdSm80INS1_25CollectiveMainloopBwdSm80ILi2ELi2EN4cute5tupleIJNS5_1CILi128EEES8_NS7_ILi64EEEEEENS_6half_tEfNS_4arch4Sm80ELb1ELb0ELb0ELb0ELb1ELb0ELb0ELb0ELi2ELi4ELi4ELi4ELb0EEENS1_24CollectiveEpilogueBwdGQAISA_fSD_Li256ELb0ELb1EEENS1_25SingleTileBwdLPTSchedulerILb0ELi128ELb1EEEEEEEEEvNT_6ParamsE --------------------------
	.section	.nv.info._ZN7cutlass13device_kernelIN5flash19enable_sm80_to_sm89INS1_16FlashAttnBwdSm80INS1_25CollectiveMainloopBwdSm80ILi2ELi2EN4cute5tupleIJNS5_1CILi128EEES8_NS7_ILi64EEEEEENS_6half_tEfNS_4arch4Sm80ELb1ELb0ELb0ELb0ELb1ELb0ELb0ELb0ELi2ELi4ELi4ELi4ELb0EEENS1_24CollectiveEpilogueBwdGQAISA_fSD_Li256ELb0ELb1EEENS1_25SingleTileBwdLPTSchedulerILb0ELi128ELb1EEEEEEEEEvNT_6ParamsE,"",@"SHT_CUDA_INFO"
	.sectionflags	@""
	.align	4


	//----- nvinfo : EIATTR_CUDA_API_VERSION
	.align		4
        /*0000*/ 	.byte	0x04, 0x37
        /*0002*/ 	.short	(.L_902 - .L_901)
.L_901:
        /*0004*/ 	.word	0x00000082


	//----- nvinfo : EIATTR_KPARAM_INFO
	.align		4
.L_902:
        /*0008*/ 	.byte	0x04, 0x17
        /*000a*/ 	.short	(.L_904 - .L_903)
.L_903:
        /*000c*/ 	.word	0x00000000
        /*0010*/ 	.short	0x0000
        /*0012*/ 	.short	0x0000
        /*0014*/ 	.byte	0x00, 0xf0, 0x41, 0x0a


	//----- nvinfo : EIATTR_SPARSE_MMA_MASK
	.align		4
.L_904:
        /*0018*/ 	.byte	0x03, 0x50
        /*001a*/ 	.short	0x0000


	//----- nvinfo : EIATTR_MAXREG_COUNT
	.align		4
        /*001c*/ 	.byte	0x03, 0x1b
        /*001e*/ 	.short	0x00ff


	//----- nvinfo : EIATTR_MERCURY_ISA_VERSION
	.align		4
        /*0020*/ 	.byte	0x03, 0x5f
        /*0022*/ 	.short	0x0101


	//----- nvinfo : EIATTR_EXIT_INSTR_OFFSETS
	.align		4
        /*0024*/ 	.byte	0x04, 0x1c
        /*0026*/ 	.short	(.L_906 - .L_905)


	//   ....[0]....
.L_905:
        /*0028*/ 	.word	0x00000010


	//----- nvinfo : EIATTR_MAX_THREADS
	.align		4
.L_906:
        /*002c*/ 	.byte	0x04, 0x05
        /*002e*/ 	.short	(.L_908 - .L_907)
.L_907:
        /*0030*/ 	.word	0x00000100
        /*0034*/ 	.word	0x00000001
        /*0038*/ 	.word	0x00000001


	//----- nvinfo : EIATTR_CBANK_PARAM_SIZE
	.align		4
.L_908:
        /*003c*/ 	.byte	0x03, 0x19
        /*003e*/ 	.short	0x0290


	//----- nvinfo : EIATTR_PARAM_CBANK
	.align		4
        /*0040*/ 	.byte	0x04, 0x0a
        /*0042*/ 	.short	(.L_910 - .L_909)
	.align		4
.L_909:
        /*0044*/ 	.word	index@(.nv.constant0._ZN7cutlass13device_kernelIN5flash19enable_sm80_to_sm89INS1_16FlashAttnBwdSm80INS1_25CollectiveMainloopBwdSm80ILi2ELi2EN4cute5tupleIJNS5_1CILi128EEES8_NS7_ILi64EEEEEENS_6half_tEfNS_4arch4Sm80ELb1ELb0ELb0ELb0ELb1ELb0ELb0ELb0ELi2ELi4ELi4ELi4ELb0EEENS1_24CollectiveEpilogueBwdGQAISA_fSD_Li256ELb0ELb1EEENS1_25SingleTileBwdLPTSchedulerILb0ELi128ELb1EEEEEEEEEvNT_6ParamsE)
        /*0048*/ 	.short	0x0210
        /*004a*/ 	.short	0x0290


	//----- nvinfo : EIATTR_SW_WAR
	.align		4
.L_910:
        /*004c*/ 	.byte	0x04, 0x36
        /*004e*/ 	.short	(.L_912 - .L_911)
.L_911:
        /*0050*/ 	.word	0x00000008
.L_912:


//--------------------- .nv.info._ZN7cutlass13device_kernelIN5flash22FlashAttnBwdPreprocessIN4cute5tupleIJNS3_1CILi128EEENS5_ILi64EEEEEENS_6half_tEfNS_4arch4Sm80ELb1ELb0EEEEEvNT_6ParamsE --------------------------
	.section	.nv.info._ZN7cutlass13device_kernelIN5flash22FlashAttnBwdPreprocessIN4cute5tupleIJNS3_1CILi128EEENS5_ILi64EEEEEENS_6half_tEfNS_4arch4Sm80ELb1ELb0EEEEEvNT_6ParamsE,"",@"SHT_CUDA_INFO"
	.sectionflags	@""
	.align	4


	//----- nvinfo : EIATTR_CUDA_API_VERSION
	.align		4
        /*0000*/ 	.byte	0x04, 0x37
        /*0002*/ 	.short	(.L_914 - .L_913)
.L_913:
        /*0004*/ 	.word	0x00000082


	//----- nvinfo : EIATTR_KPARAM_INFO
	.align		4
.L_914:
        /*0008*/ 	.byte	0x04, 0x17
        /*000a*/ 	.short	(.L_916 - .L_915)
.L_915:
        /*000c*/ 	.word	0x00000000
        /*0010*/ 	.short	0x0000
        /*0012*/ 	.short	0x0000
        /*0014*/ 	.byte	0x00, 0xf0, 0xc1, 0x03


	//----- nvinfo : EIATTR_SPARSE_MMA_MASK
	.align		4
.L_916:
        /*0018*/ 	.byte	0x03, 0x50
        /*001a*/ 	.short	0x0000


	//----- nvinfo : EIATTR_MAXREG_COUNT
	.align		4
        /*001c*/ 	.byte	0x03, 0x1b
        /*001e*/ 	.short	0x0080


	//----- nvinfo : EIATTR_MERCURY_ISA_VERSION
	.align		4
        /*0020*/ 	.byte	0x03, 0x5f
        /*0022*/ 	.short	0x0101


	//----- nvinfo : EIATTR_COOP_GROUP_MASK_REGIDS
	.align		4
        /*0024*/ 	.byte	0x04, 0x29
        /*0026*/ 	.short	(.L_918 - .L_917)


	//   ....[0]....
.L_917:
        /*0028*/ 	.word	0xffffffff


	//   ....[1]....
        /*002c*/ 	.word	0xffffffff


	//   ....[2]....
        /*0030*/ 	.word	0xffffffff


	//   ....[3]....
        /*0034*/ 	.word	0xffffffff


	//   ....[4]....
        /*0038*/ 	.word	0xffffffff


	//   ....[5]....
        /*003c*/ 	.word	0xffffffff


	//   ....[6]....
        /*0040*/ 	.word	0xffffffff


	//   ....[7]....
        /*0044*/ 	.word	0xffffffff


	//   ....[8]....
        /*0048*/ 	.word	0xffffffff


	//   ....[9]....
        /*004c*/ 	.word	0xffffffff


	//   ....[10]....
        /*0050*/ 	.word	0xffffffff


	//   ....[11]....
        /*0054*/ 	.word	0xffffffff


	//----- nvinfo : EIATTR_COOP_GROUP_INSTR_OFFSETS
	.align		4
.L_918:
        /*0058*/ 	.byte	0x04, 0x28
        /*005a*/ 	.short	(.L_920 - .L_919)


	//   ....[0]....
.L_919:
        /*005c*/ 	.word	0x00001110


	//   ....[1]....
        /*0060*/ 	.word	0x00001120


	//   ....[2]....
        /*0064*/ 	.word	0x00001130


	//   ....[3]....
        /*0068*/ 	.word	0x00001140


	//   ....[4]....
        /*006c*/ 	.word	0x00001190


	//   ....[5]....
        /*0070*/ 	.word	0x000011a0


	//   ....[6]....
        /*0074*/ 	.word	0x000011b0


	//   ....[7]....
        /*0078*/ 	.word	0x000011c0


	//   ....[8]....
        /*007c*/ 	.word	0x00001230


	//   ....[9]....
        /*0080*/ 	.word	0x00001250


	//   ....[10]....
        /*0084*/ 	.word	0x00001260


	//   ....[11]....
        /*0088*/ 	.word	0x00001280


	//----- nvinfo : EIATTR_EXIT_INSTR_OFFSETS
	.align		4
.L_920:
        /*008c*/ 	.byte	0x04, 0x1c
        /*008e*/ 	.short	(.L_922 - .L_921)


	//   ....[0]....
.L_921:
        /*0090*/ 	.word	0x00001840


	//   ....[1]....
        /*0094*/ 	.word	0x000018c0


	//----- nvinfo : EIATTR_MAX_THREADS
	.align		4
.L_922:
        /*0098*/ 	.byte	0x04, 0x05
        /*009a*/ 	.short	(.L_924 - .L_923)
.L_923:
        /*009c*/ 	.word	0x00000100
        /*00a0*/ 	.word	0x00000001
        /*00a4*/ 	.word	0x00000001


	//----- nvinfo : EIATTR_CRS_STACK_SIZE
	.align		4
.L_924:
        /*00a8*/ 	.byte	0x04, 0x1e
        /*00aa*/ 	.short	(.L_926 - .L_925)
.L_925:
        /*00ac*/ 	.word	0x00000000


	//----- nvinfo : EIATTR_CBANK_PARAM_SIZE
	.align		4
.L_926:
        /*00b0*/ 	.byte	0x03, 0x19
        /*00b2*/ 	.short	0x00f0


	//----- nvinfo : EIATTR_PARAM_CBANK
	.align		4
        /*00b4*/ 	.byte	0x04, 0x0a
        /*00b6*/ 	.short	(.L_928 - .L_927)
	.align		4
.L_927:
        /*00b8*/ 	.word	index@(.nv.constant0._ZN7cutlass13device_kernelIN5flash22FlashAttnBwdPreprocessIN4cute5tupleIJNS3_1CILi128EEENS5_ILi64EEEEEENS_6half_tEfNS_4arch4Sm80ELb1ELb0EEEEEvNT_6ParamsE)
        /*00bc*/ 	.short	0x0210
        /*00be*/ 	.short	0x00f0


	//----- nvinfo : EIATTR_SW_WAR
	.align		4
.L_928:
        /*00c0*/ 	.byte	0x04, 0x36
        /*00c2*/ 	.short	(.L_930 - .L_929)
.L_929:
        /*00c4*/ 	.word	0x00000008
.L_930:


//--------------------- .nv.info._ZN7cutlass13device_kernelIN5flash19enable_sm80_to_sm89INS1_16FlashAttnBwdSm80INS1_25CollectiveMainloopBwdSm80ILi2ELi2EN4cute5tupleIJNS5_1CILi128EEES8_NS7_ILi64EEEEEENS_6half_tEfNS_4arch4Sm80ELb1ELb0ELb0ELb1ELb0ELb0ELb0ELb0ELi2ELi4ELi4ELi4ELb0EEENS1_21CollectiveEpilogueBwdISA_SB_SD_Li256ELb1ELb0ELi2EEENS1_25SingleTileBwdLPTSchedulerILb1ELi128ELb0EEEEEEEEEvNT_6ParamsE --------------------------
	.section	.nv.info._ZN7cutlass13device_kernelIN5flash19enable_sm80_to_sm89INS1_16FlashAttnBwdSm80INS1_25CollectiveMainloopBwdSm80ILi2ELi2EN4cute5tupleIJNS5_1CILi128EEES8_NS7_ILi64EEEEEENS_6half_tEfNS_4arch4Sm80ELb1ELb0ELb0ELb1ELb0ELb0ELb0ELb0ELi2ELi4ELi4ELi4ELb0EEENS1_21CollectiveEpilogueBwdISA_SB_SD_Li256ELb1ELb0ELi2EEENS1_25SingleTileBwdLPTSchedulerILb1ELi128ELb0EEEEEEEEEvNT_6ParamsE,"",@"SHT_CUDA_INFO"
	.sectionflags	@""
	.align	4


	//----- nvinfo : EIATTR_CUDA_API_VERSION
	.align		4
        /*0000*/ 	.byte	0x04, 0x37
        /*0002*/ 	.short	(.L_932 - .L_931)
.L_931:
        /*0004*/ 	.word	0x00000082


	//----- nvinfo : EIATTR_KPARAM_INFO
	.align		4
.L_932:
        /*0008*/ 	.byte	0x04, 0x17
        /*000a*/ 	.short	(.L_934 - .L_933)
.L_933:
        /*000c*/ 	.word	0x00000000
        /*0010*/ 	.short	0x0000
        /*0012*/ 	.short	0x0000
        /*0014*/ 	.byte	0x00, 0xf0, 0x21, 0x0a


	//----- nvinfo : EIATTR_SPARSE_MMA_MASK
	.align		4
.L_934:
        /*0018*/ 	.byte	0x03, 0x50
        /*001a*/ 	.short	0x0000


	//----- nvinfo : EIATTR_MAXREG_COUNT
	.align		4
        /*001c*/ 	.byte	0x03, 0x1b
        /*001e*/ 	.short	0x00ff


	//----- nvinfo : EIATTR_MERCURY_ISA_VERSION
	.align		4
        /*0020*/ 	.byte	0x03, 0x5f
        /*0022*/ 	.short	0x0101


	//----- nvinfo : EIATTR_EXIT_INSTR_OFFSETS
	.align		4
        /*0024*/ 	.byte	0x04, 0x1c
        /*0026*/ 	.short	(.L_936 - .L_935)


	//   ....[0]....
.L_935:
        /*0028*/ 	.word	0x00000010


	//----- nvinfo : EIATTR_MAX_THREADS
	.align		4
.L_936:
        /*002c*/ 	.byte	0x04, 0x05
        /*002e*/ 	.short	(.L_938 - .L_937)
.L_937:
        /*0030*/ 	.word	0x00000100
        /*0034*/ 	.word	0x00000001
        /*0038*/ 	.word	0x00000001


	//----- nvinfo : EIATTR_CBANK_PARAM_SIZE
	.align		4
.L_938:
        /*003c*/ 	.byte	0x03, 0x19
        /*003e*/ 	.short	0x0288


	//----- nvinfo : EIATTR_PARAM_CBANK
	.align		4
        /*0040*/ 	.byte	0x04, 0x0a
        /*0042*/ 	.short	(.L_940 - .L_939)
	.align		4
.L_939:
        /*0044*/ 	.word	index@(.nv.constant0._ZN7cutlass13device_kernelIN5flash19enable_sm80_to_sm89INS1_16FlashAttnBwdSm80INS1_25CollectiveMainloopBwdSm80ILi2ELi2EN4cute5tupleIJNS5_1CILi128EEES8_NS7_ILi64EEEEEENS_6half_tEfNS_4arch4Sm80ELb1ELb0ELb0ELb1ELb0ELb0ELb0ELb0ELi2ELi4ELi4ELi4ELb0EEENS1_21CollectiveEpilogueBwdISA_SB_SD_Li256ELb1ELb0ELi2EEENS1_25SingleTileBwdLPTSchedulerILb1ELi128ELb0EEEEEEEEEvNT_6ParamsE)
        /*0048*/ 	.short	0x0210
        /*004a*/ 	.short	0x0288


	//----- nvinfo : EIATTR_SW_WAR
	.align		4
.L_940:
        /*004c*/ 	.byte	0x04, 0x36
        /*004e*/ 	.short	(.L_942 - .L_941)
.L_941:
        /*0050*/ 	.word	0x00000008
.L_942:


//--------------------- .nv.info._ZN7cutlass13device_kernelIN5flash19enable_sm80_to_sm89INS1_16FlashAttnBwdSm80INS1_25CollectiveMainloopBwdSm80ILi2ELi2EN4cute5tupleIJNS5_1CILi128EEES8_NS7_ILi64EEEEEENS_6half_tEfNS_4arch4Sm80ELb1ELb0ELb0ELb1ELb1ELb0ELb0ELb0ELi2ELi4ELi4ELi4ELb0EEENS1_21CollectiveEpilogueBwdISA_SB_SD_Li256ELb1ELb0ELi2EEENS1_25SingleTileBwdLPTSchedulerILb1ELi128ELb1EEEEEEEEEvNT_6ParamsE --------------------------
	.section	.nv.info._ZN7cutlass13device_kernelIN5flash19enable_sm80_to_sm89INS1_16FlashAttnBwdSm80INS1_25CollectiveMainloopBwdSm80ILi2ELi2EN4cute5tupleIJNS5_1CILi128EEES8_NS7_ILi64EEEEEENS_6half_tEfNS_4arch4Sm80ELb1ELb0ELb0ELb1ELb1ELb0ELb0ELb0ELi2ELi4ELi4ELi4ELb0EEENS1_21CollectiveEpilogueBwdISA_SB_SD_Li256ELb1ELb0ELi2EEENS1_25SingleTileBwdLPTSchedulerILb1ELi128ELb1EEEEEEEEEvNT_6ParamsE,"",@"SHT_CUDA_INFO"
	.sectionflags	@""
	.align	4


	//----- nvinfo : EIATTR_CUDA_API_VERSION
	.align		4
        /*0000*/ 	.byte	0x04, 0x37
        /*0002*/ 	.short	(.L_944 - .L_943)
.L_943:
        /*0004*/ 	.word	0x00000082


	//----- nvinfo : EIATTR_KPARAM_INFO
	.align		4
.L_944:
        /*0008*/ 	.byte	0x04, 0x17
        /*000a*/ 	.short	(.L_946 - .L_945)
.L_945:
        /*000c*/ 	.word	0x00000000
        /*0010*/ 	.short	0x0000
        /*0012*/ 	.short	0x0000
        /*0014*/ 	.byte	0x00, 0xf0, 0x21, 0x0a


	//----- nvinfo : EIATTR_SPARSE_MMA_MASK
	.align		4
.L_946:
        /*0018*/ 	.byte	0x03, 0x50
        /*001a*/ 	.short	0x0000


	//----- nvinfo : EIATTR_MAXREG_COUNT
	.align		4
        /*001c*/ 	.byte	0x03, 0x1b
        /*001e*/ 	.short	0x00ff


	//----- nvinfo : EIATTR_MERCURY_ISA_VERSION
	.align		4
        /*0020*/ 	.byte	0x03, 0x5f
        /*0022*/ 	.short	0x0101


	//----- nvinfo : EIATTR_EXIT_INSTR_OFFSETS
	.align		4
        /*0024*/ 	.byte	0x04, 0x1c
        /*0026*/ 	.short	(.L_948 - .L_947)


	//   ....[0]....
.L_947:
        /*0028*/ 	.word	0x00000010


	//----- nvinfo : EIATTR_MAX_THREADS
	.align		4
.L_948:
        /*002c*/ 	.byte	0x04, 0x05
        /*002e*/ 	.short	(.L_950 - .L_949)
.L_949:
        /*0030*/ 	.word	0x00000100
        /*0034*/ 	.word	0x00000001
        /*0038*/ 	.word	0x00000001


	//----- nvinfo : EIATTR_CBANK_PARAM_SIZE
	.align		4
.L_950:
        /*003c*/ 	.byte	0x03, 0x19
        /*003e*/ 	.short	0x0288


	//----- nvinfo : EIATTR_PARAM_CBANK
	.align		4
        /*0040*/ 	.byte	0x04, 0x0a
        /*0042*/ 	.short	(.L_952 - .L_951)
	.align		4
.L_951:
        /*0044*/ 	.word	index@(.nv.constant0._ZN7cutlass13device_kernelIN5flash19enable_sm80_to_sm89INS1_16FlashAttnBwdSm80INS1_25CollectiveMainloopBwdSm80ILi2ELi2EN4cute5tupleIJNS5_1CILi128EEES8_NS7_ILi64EEEEEENS_6half_tEfNS_4arch4Sm80ELb1ELb0ELb0ELb1ELb1ELb0ELb0ELb0ELi2ELi4ELi4ELi4ELb0EEENS1_21CollectiveEpilogueBwdISA_SB_SD_Li256ELb1ELb0ELi2EEENS1_25SingleTileBwdLPTSchedulerILb1ELi128ELb1EEEEEEEEEvNT_6ParamsE)
        /*0048*/ 	.short	0x0210
        /*004a*/ 	.short	0x0288


	//----- nvinfo : EIATTR_SW_WAR
	.align		4
.L_952:
        /*004c*/ 	.byte	0x04, 0x36
        /*004e*/ 	.short	(.L_954 - .L_953)
.L_953:
        /*0050*/ 	.word	0x00000008
.L_954:


//--------------------- .nv.info._ZN7cutlass13device_kernelIN5flash19enable_sm80_to_sm89INS1_16FlashAttnBwdSm80INS1_25CollectiveMainloopBwdSm80ILi2ELi2EN4cute5tupleIJNS5_1CILi128EEES8_NS7_ILi64EEEEEENS_6half_tEfNS_4arch4Sm80ELb1ELb0ELb0ELb1ELb0ELb0ELb0ELb0ELi2ELi4ELi4ELi4ELb0EEENS1_24CollectiveEpilogueBwdGQAISA_fSD_Li256ELb1ELb0EEENS1_25SingleTileBwdLPTSchedulerILb1ELi128ELb0EEEEEEEEEvNT_6ParamsE --------------------------
	.section	.nv.info._ZN7cutlass13device_kernelIN5flash19enable_sm80_to_sm89INS1_16FlashAttnBwdSm80INS1_25CollectiveMainloopBwdSm80ILi2ELi2EN4cute5tupleIJNS5_1CILi128EEES8_NS7_ILi64EEEEEENS_6half_tEfNS_4arch4Sm80ELb1ELb0ELb0ELb1ELb0ELb0ELb0ELb0ELi2ELi4ELi4ELi4ELb0EEENS1_24CollectiveEpilogueBwdGQAISA_fSD_Li256ELb1ELb0EEENS1_25SingleTileBwdLPTSchedulerILb1ELi128ELb0EEEEEEEEEvNT_6ParamsE,"",@"SHT_CUDA_INFO"
	.sectionflags	@""
	.align	4


	//----- nvinfo : EIATTR_CUDA_API_VERSION
	.align		4
        /*0000*/ 	.byte	0x04, 0x37
        /*0002*/ 	.short	(.L_956 - .L_955)
.L_955:
        /*0004*/ 	.word	0x00000082


	//----- nvinfo : EIATTR_KPARAM_INFO
	.align		4
.L_956:
        /*0008*/ 	.byte	0x04, 0x17
        /*000a*/ 	.short	(.L_958 - .L_957)
.L_957:
        /*000c*/ 	.word	0x00000000
        /*0010*/ 	.short	0x0000
        /*0012*/ 	.short	0x0000
        /*0014*/ 	.byte	0x00, 0xf0, 0x41, 0x0a


	//----- nvinfo : EIATTR_SPARSE_MMA_MASK
	.align		4
.L_958:
        /*0018*/ 	.byte	0x03, 0x50
        /*001a*/ 	.short	0x0000


	//----- nvinfo : EIATTR_MAXREG_COUNT
	.align		4
        /*001c*/ 	.byte	0x03, 0x1b
        /*001e*/ 	.short	0x00ff


	//----- nvinfo : EIATTR_MERCURY_ISA_VERSION
	.align		4
        /*0020*/ 	.byte	0x03, 0x5f
        /*0022*/ 	.short	0x0101


	//----- nvinfo : EIATTR_EXIT_INSTR_OFFSETS
	.align		4
        /*0024*/ 	.byte	0x04, 0x1c
        /*0026*/ 	.short	(.L_960 - .L_959)


	//   ....[0]....
.L_959:
        /*0028*/ 	.word	0x00000010


	//----- nvinfo : EIATTR_MAX_THREADS
	.align		4
.L_960:
        /*002c*/ 	.byte	0x04, 0x05
        /*002e*/ 	.short	(.L_962 - .L_961)
.L_961:
        /*0030*/ 	.word	0x00000100
        /*0034*/ 	.word	0x00000001
        /*0038*/ 	.word	0x00000001


	//----- nvinfo : EIATTR_CBANK_PARAM_SIZE
	.align		4
.L_962:
        /*003c*/ 	.byte	0x03, 0x19
        /*003e*/ 	.short	0x0290


	//----- nvinfo : EIATTR_PARAM_CBANK
	.align		4
        /*0040*/ 	.byte	0x04, 0x0a
        /*0042*/ 	.short	(.L_964 - .L_963)
	.align		4
.L_963:
        /*0044*/ 	.word	index@(.nv.constant0._ZN7cutlass13device_kernelIN5flash19enable_sm80_to_sm89INS1_16FlashAttnBwdSm80INS1_25CollectiveMainloopBwdSm80ILi2ELi2EN4cute5tupleIJNS5_1CILi128EEES8_NS7_ILi64EEEEEENS_6half_tEfNS_4arch4Sm80ELb1ELb0ELb0ELb1ELb0ELb0ELb0ELb0ELi2ELi4ELi4ELi4ELb0EEENS1_24CollectiveEpilogueBwdGQAISA_fSD_Li256ELb1ELb0EEENS1_25SingleTileBwdLPTSchedulerILb1ELi128ELb0EEEEEEEEEvNT_6ParamsE)
        /*0048*/ 	.short	0x0210
        /*004a*/ 	.short	0x0290


	//----- nvinfo : EIATTR_SW_WAR
	.align		4
.L_964:
        /*004c*/ 	.byte	0x04, 0x36
        /*004e*/ 	.short	(.L_966 - .L_965)
.L_965:
        /*0050*/ 	.word	0x00000008
.L_966:


//--------------------- .nv.info._ZN7cutlass13device_kernelIN5flash32FlashAttnBwdPostprocessConvertdQIN4cute5tupleIJNS3_1CILi128EEENS5_ILi64EEEEEENS_6half_tEfNS_4arch4Sm80ELi256ENS3_8TiledMMAINS3_8MMA_AtomIJNS3_28SM80_16x8x16_F32F16F16F32_TNEEEENS3_6LayoutINS4_IJNS5_ILi4EEENS5_ILi2EEENS5_ILi1EEEEEENS4_IJSJ_SH_NS5_ILi0EEEEEEEENS4_IJS7_NS5_ILi32EEENS5_ILi16EEEEEEEELb0EEEEEvNT_6ParamsE --------------------------
	.section	.nv.info._ZN7cutlass13device_kernelIN5flash32FlashAttnBwdPostprocessConvertdQIN4cute5tupleIJNS3_1CILi128EEENS5_ILi64EEEEEENS_6half_tEfNS_4arch4Sm80ELi256ENS3_8TiledMMAINS3_8MMA_AtomIJNS3_28SM80_16x8x16_F32F16F16F32_TNEEEENS3_6LayoutINS4_IJNS5_ILi4EEENS5_ILi2EEENS5_ILi1EEEEEENS4_IJSJ_SH_NS5_ILi0EEEEEEEENS4_IJS7_NS5_ILi32EEENS5_ILi16EEEEEEEELb0EEEEEvNT_6ParamsE,"",@"SHT_CUDA_INFO"
	.sectionflags	@""
	.align	4


	//----- nvinfo : EIATTR_CUDA_API_VERSION
	.align		4
        /*0000*/ 	.byte	0x04, 0x37
        /*0002*/ 	.short	(.L_968 - .L_967)
.L_967:
        /*0004*/ 	.word	0x00000082


	//----- nvinfo : EIATTR_KPARAM_INFO
	.align		4
.L_968:
        /*0008*/ 	.byte	0x04, 0x17
        /*000a*/ 	.short	(.L_970 - .L_969)
.L_969:
        /*000c*/ 	.word	0x00000000
        /*0010*/ 	.short	0x0000
        /*0012*/ 	.short	0x0000
        /*0014*/ 	.byte	0x00, 0xf0, 0xc1, 0x01


	//----- nvinfo : EIATTR_SPARSE_MMA_MASK
	.align		4
.L_970:
        /*0018*/ 	.byte	0x03, 0x50
        /*001a*/ 	.short	0x0000


	//----- nvinfo : EIATTR_MAXREG_COUNT
	.align		4
        /*001c*/ 	.byte	0x03, 0x1b
        /*001e*/ 	.short	0x0080


	//----- nvinfo : EIATTR_NUM_BARRIERS
	.align		4
        /*0020*/ 	.byte	0x02, 0x4c
        /*0022*/ 	.byte	0x01
	.zero		1


	//----- nvinfo : EIATTR_MERCURY_ISA_VERSION
	.align		4
        /*0024*/ 	.byte	0x03, 0x5f
        /*0026*/ 	.short	0x0101


	//----- nvinfo : EIATTR_EXIT_INSTR_OFFSETS
	.align		4
        /*0028*/ 	.byte	0x04, 0x1c
        /*002a*/ 	.short	(.L_972 - .L_971)


	//   ....[0]....
.L_971:
        /*002c*/ 	.word	0x000001b0


	//   ....[1]....
        /*0030*/ 	.word	0x00001370


	//   ....[2]....
        /*0034*/ 	.word	0x00001440


	//----- nvinfo : EIATTR_MAX_THREADS
	.align		4
.L_972:
        /*0038*/ 	.byte	0x04, 0x05
        /*003a*/ 	.short	(.L_974 - .L_973)
.L_973:
        /*003c*/ 	.word	0x00000100
        /*0040*/ 	.word	0x00000001
        /*0044*/ 	.word	0x00000001


	//----- nvinfo : EIATTR_CRS_STACK_SIZE
	.align		4
.L_974:
        /*0048*/ 	.byte	0x04, 0x1e
        /*004a*/ 	.short	(.L_976 - .L_975)
.L_975:
        /*004c*/ 	.word	0x00000000


	//----- nvinfo : EIATTR_CBANK_PARAM_SIZE
	.align		4
.L_976:
        /*0050*/ 	.byte	0x03, 0x19
        /*0052*/ 	.short	0x0070


	//----- nvinfo : EIATTR_PARAM_CBANK
	.align		4
        /*0054*/ 	.byte	0x04, 0x0a
        /*0056*/ 	.short	(.L_978 - .L_977)
	.align		4
.L_977:
        /*0058*/ 	.word	index@(.nv.constant0._ZN7cutlass13device_kernelIN5flash32FlashAttnBwdPostprocessConvertdQIN4cute5tupleIJNS3_1CILi128EEENS5_ILi64EEEEEENS_6half_tEfNS_4arch4Sm80ELi256ENS3_8TiledMMAINS3_8MMA_AtomIJNS3_28SM80_16x8x16_F32F16F16F32_TNEEEENS3_6LayoutINS4_IJNS5_ILi4EEENS5_ILi2EEENS5_ILi1EEEEEENS4_IJSJ_SH_NS5_ILi0EEEEEEEENS4_IJS7_NS5_ILi32EEENS5_ILi16EEEEEEEELb0EEEEEvNT_6ParamsE)
        /*005c*/ 	.short	0x0210
        /*005e*/ 	.short	0x0070


	//----- nvinfo : EIATTR_SW_WAR
	.align		4
.L_978:
        /*0060*/ 	.byte	0x04, 0x36
        /*0062*/ 	.short	(.L_980 - .L_979)
.L_979:
        /*0064*/ 	.word	0x00000008
.L_980:


//--------------------- .nv.info._ZN7cutlass13device_kernelIN5flash19enable_sm80_to_sm89INS1_16FlashAttnBwdSm80INS1_25CollectiveMainloopBwdSm80ILi2ELi2EN4cute5tupleIJNS5_1CILi128EEES8_NS7_ILi64EEEEEENS_6half_tEfNS_4arch4Sm80ELb1ELb0ELb0ELb1ELb1ELb0ELb0ELb0ELi2ELi4ELi4ELi4ELb0EEENS1_24CollectiveEpilogueBwdGQAISA_fSD_Li256ELb1ELb1EEENS1_25SingleTileBwdLPTSchedulerILb1ELi128ELb1EEEEEEEEEvNT_6ParamsE --------------------------
	.section	.nv.info._ZN7cutlass13device_kernelIN5flash19enable_sm80_to_sm89INS1_16FlashAttnBwdSm80INS1_25CollectiveMainloopBwdSm80ILi2ELi2EN4cute5tupleIJNS5_1CILi128EEES8_NS7_ILi64EEEEEENS_6half_tEfNS_4arch4Sm80ELb1ELb0ELb0ELb1ELb1ELb0ELb0ELb0ELi2ELi4ELi4ELi4ELb0EEENS1_24CollectiveEpilogueBwdGQAISA_fSD_Li256ELb1ELb1EEENS1_25SingleTileBwdLPTSchedulerILb1ELi128ELb1EEEEEEEEEvNT_6ParamsE,"",@"SHT_CUDA_INFO"
	.sectionflags	@""
	.align	4


	//----- nvinfo : EIATTR_CUDA_API_VERSION
	.align		4
        /*0000*/ 	.byte	0x04, 0x37
        /*0002*/ 	.short	(.L_982 - .L_981)
.L_981:
        /*0004*/ 	.word	0x00000082


	//----- nvinfo : EIATTR_KPARAM_INFO
	.align		4
.L_982:
        /*0008*/ 	.byte	0x04, 0x17
        /*000a*/ 	.short	(.L_984 - .L_983)
.L_983:
        /*000c*/ 	.word	0x00000000
        /*0010*/ 	.short	0x0000
        /*0012*/ 	.short	0x0000
        /*0014*/ 	.byte	0x00, 0xf0, 0x41, 0x0a


	//----- nvinfo : EIATTR_SPARSE_MMA_MASK
	.align		4
.L_984:
        /*0018*/ 	.byte	0x03, 0x50
        /*001a*/ 	.short	0x0000


	//----- nvinfo : EIATTR_MAXREG_COUNT
	.align		4
        /*001c*/ 	.byte	0x03, 0x1b
        /*001e*/ 	.short	0x00ff


	//----- nvinfo : EIATTR_MERCURY_ISA_VERSION
	.align		4
        /*0020*/ 	.byte	0x03, 0x5f
        /*0022*/ 	.short	0x0101


	//----- nvinfo : EIATTR_EXIT_INSTR_OFFSETS
	.align		4
        /*0024*/ 	.byte	0x04, 0x1c
        /*0026*/ 	.short	(.L_986 - .L_985)


	//   ....[0]....
.L_985:
        /*0028*/ 	.word	0x00000010


	//----- nvinfo : EIATTR_MAX_THREADS
	.align		4
.L_986:
        /*002c*/ 	.byte	0x04, 0x05
        /*002e*/ 	.short	(.L_988 - .L_987)
.L_987:
        /*0030*/ 	.word	0x00000100
        /*0034*/ 	.word	0x00000001
        /*0038*/ 	.word	0x00000001


	//----- nvinfo : EIATTR_CBANK_PARAM_SIZE
	.align		4
.L_988:
        /*003c*/ 	.byte	0x03, 0x19
        /*003e*/ 	.short	0x0290


	//----- nvinfo : EIATTR_PARAM_CBANK
	.align		4
        /*0040*/ 	.byte	0x04, 0x0a
        /*0042*/ 	.short	(.L_990 - .L_989)
	.align		4
.L_989:
        /*0044*/ 	.word	index@(.nv.constant0._ZN7cutlass13device_kernelIN5flash19enable_sm80_to_sm89INS1_16FlashAttnBwdSm80INS1_25CollectiveMainloopBwdSm80ILi2ELi2EN4cute5tupleIJNS5_1CILi128EEES8_NS7_ILi64EEEEEENS_6half_tEfNS_4arch4Sm80ELb1ELb0ELb0ELb1ELb1ELb0ELb0ELb0ELi2ELi4ELi4ELi4ELb0EEENS1_24CollectiveEpilogueBwdGQAISA_fSD_Li256ELb1ELb1EEENS1_25SingleTileBwdLPTSchedulerILb1ELi128ELb1EEEEEEEEEvNT_6ParamsE)
        /*0048*/ 	.short	0x0210
        /*004a*/ 	.short	0x0290


	//----- nvinfo : EIATTR_SW_WAR
	.align		4
.L_990:
        /*004c*/ 	.byte	0x04, 0x36
        /*004e*/ 	.short	(.L_992 - .L_991)
.L_991:
        /*0050*/ 	.word	0x00000008
.L_992:


//--------------------- .nv.info._ZN7cutlass13device_kernelIN5flash22FlashAttnBwdPreprocessIN4cute5tupleIJNS3_1CILi128EEENS5_ILi64EEEEEENS_6half_tEfNS_4arch4Sm80ELb1ELb1EEEEEvNT_6ParamsE --------------------------
	.section	.nv.info._ZN7cutlass13device_kernelIN5flash22FlashAttnBwdPreprocessIN4cute5tupleIJNS3_1CILi128EEENS5_ILi64EEEEEENS_6half_tEfNS_4arch4Sm80ELb1ELb1EEEEEvNT_6ParamsE,"",@"SHT_CUDA_INFO"
	.sectionflags	@""
	.align	4


	//----- nvinfo : EIATTR_CUDA_API_VERSION
	.align		4
        /*0000*/ 	.byte	0x04, 0x37
        /*0002*/ 	.short	(.L_994 - .L_993)
.L_993:
        /*0004*/ 	.word	0x00000082


	//----- nvinfo : EIATTR_KPARAM_INFO
	.align		4
.L_994:
        /*0008*/ 	.byte	0x04, 0x17
        /*000a*/ 	.short	(.L_996 - .L_995)
.L_995:
        /*000c*/ 	.word	0x00000000
        /*0010*/ 	.short	0x0000
        /*0012*/ 	.short	0x0000
        /*0014*/ 	.byte	0x00, 0xf0, 0xc1, 0x03


	//----- nvinfo : EIATTR_SPARSE_MMA_MASK
	.align		4
.L_996:
        /*0018*/ 	.byte	0x03, 0x50
        /*001a*/ 	.short	0x0000


	//----- nvinfo : EIATTR_MAXREG_COUNT
	.align		4
        /*001c*/ 	.byte	0x03, 0x1b
        /*001e*/ 	.short	0x0080


	//----- nvinfo : EIATTR_MERCURY_ISA_VERSION
	.align		4
        /*0020*/ 	.byte	0x03, 0x5f
        /*0022*/ 	.short	0x0101


	//----- nvinfo : EIATTR_COOP_GROUP_MASK_REGIDS
	.align		4
        /*0024*/ 	.byte	0x04, 0x29
        /*0026*/ 	.short	(.L_998 - .L_997)


	//   ....[0]....
.L_997:
        /*0028*/ 	.word	0xffffffff


	//   ....[1]....
        /*002c*/ 	.word	0xffffffff


	//   ....[2]....
        /*0030*/ 	.word	0xffffffff


	//   ....[3]....
        /*0034*/ 	.word	0xffffffff


	//   ....[4]....
        /*0038*/ 	.word	0xffffffff


	//   ....[5]....
        /*003c*/ 	.word	0xffffffff


	//   ....[6]....
        /*0040*/ 	.word	0xffffffff


	//   ....[7]....
        /*0044*/ 	.word	0xffffffff


	//   ....[8]....
        /*0048*/ 	.word	0xffffffff


	//   ....[9]....
        /*004c*/ 	.word	0xffffffff


	//   ....[10]....
        /*0050*/ 	.word	0xffffffff


	//   ....[11]....
        /*0054*/ 	.word	0xffffffff


	//----- nvinfo : EIATTR_COOP_GROUP_INSTR_OFFSETS
	.align		4
.L_998:
        /*0058*/ 	.byte	0x04, 0x28
        /*005a*/ 	.short	(.L_1000 - .L_999)


	//   ....[0]....
.L_999:
        /*005c*/ 	.word	0x000013a0


	//   ....[1]....
        /*0060*/ 	.word	0x000013b0


	//   ....[2]....
        /*0064*/ 	.word	0x000013c0


	//   ....[3]....
        /*0068*/ 	.word	0x000013d0


	//   ....[4]....
        /*006c*/ 	.word	0x00001420


	//   ....[5]....
        /*0070*/ 	.word	0x00001430


	//   ....[6]....
        /*0074*/ 	.word	0x00001440


	//   ....[7]....
        /*0078*/ 	.word	0x00001450


	//   ....[8]....
        /*007c*/ 	.word	0x000014b0


	//   ....[9]....
        /*0080*/ 	.word	0x000014c0


	//   ....[10]....
        /*0084*/ 	.word	0x000014d0


	//   ....[11]....
        /*0088*/ 	.word	0x000014e0


	//----- nvinfo : EIATTR_EXIT_INSTR_OFFSETS
	.align		4
.L_1000:
        /*008c*/ 	.byte	0x04, 0x1c
        /*008e*/ 	.short	(.L_1002 - .L_1001)


	//   ....[0]....
.L_1001:
        /*0090*/ 	.word	0x000001c0


	//   ....[1]....
        /*0094*/ 	.word	0x00001b30


	//   ....[2]....
        /*0098*/ 	.word	0x00001bb0


	//----- nvinfo : EIATTR_MAX_THREADS
	.align		4
.L_1002:
        /*009c*/ 	.byte	0x04, 0x05
        /*009e*/ 	.short	(.L_1004 - .L_1003)
.L_1003:
        /*00a0*/ 	.word	0x00000100
        /*00a4*/ 	.word	0x00000001
        /*00a8*/ 	.word	0x00000001


	//----- nvinfo : EIATTR_CRS_STACK_SIZE
	.align		4
.L_1004:
        /*00ac*/ 	.byte	0x04, 0x1e
        /*00ae*/ 	.short	(.L_1006 - .L_1005)
.L_1005:
        /*00b0*/ 	.word	0x00000000


	//----- nvinfo : EIATTR_CBANK_PARAM_SIZE
	.align		4
.L_1006:
        /*00b4*/ 	.byte	0x03, 0x19
        /*00b6*/ 	.short	0x00f0


	//----- nvinfo : EIATTR_PARAM_CBANK
	.align		4
        /*00b8*/ 	.byte	0x04, 0x0a
        /*00ba*/ 	.short	(.L_1008 - .L_1007)
	.align		4
.L_1007:
        /*00bc*/ 	.word	index@(.nv.constant0._ZN7cutlass13device_kernelIN5flash22FlashAttnBwdPreprocessIN4cute5tupleIJNS3_1CILi128EEENS5_ILi64EEEEEENS_6half_tEfNS_4arch4Sm80ELb1ELb1EEEEEvNT_6ParamsE)
        /*00c0*/ 	.short	0x0210
        /*00c2*/ 	.short	0x00f0


	//----- nvinfo : EIATTR_SW_WAR
	.align		4
.L_1008:
        /*00c4*/ 	.byte	0x04, 0x36
        /*00c6*/ 	.short	(.L_1010 - .L_1009)
.L_1009:
        /*00c8*/ 	.word	0x00000008
.L_1010:


//--------------------- .nv.callgraph             --------------------------
	.section	.nv.callgraph,"",@"SHT_CUDA_CALLGRAPH"
	.align	4
	.sectionentsize	8
	.align		4
        /*0000*/ 	.word	0x00000000
	.align		4
        /*0004*/ 	.word	0xffffffff
	.align		4
        /*0008*/ 	.word	0x00000000
	.align		4
        /*000c*/ 	.word	0xfffffffe
	.align		4
        /*0010*/ 	.word	0x00000000
	.align		4
        /*0014*/ 	.word	0xfffffffd
	.align		4
        /*0018*/ 	.word	0x00000000
	.align		4
        /*001c*/ 	.word	0xfffffffc


//--------------------- .nv.constant4             --------------------------
	.section	.nv.constant4,"a",@progbits
	.align	8
	.align		8
.nv.constant4:
        /*0000*/ 	.dword	_ZN65_INTERNAL_aefb61c1_29_flash_bwd_hdim64_fp16_sm80_cu_f3e6f9ee_33254cuda3std3__45__cpo5beginE
	.align		8
        /*0008*/ 	.dword	_ZN65_INTERNAL_aefb61c1_29_flash_bwd_hdim64_fp16_sm80_cu_f3e6f9ee_33254cuda3std3__45__cpo3endE
	.align		8
        /*0010*/ 	.dword	_ZN65_INTERNAL_aefb61c1_29_flash_bwd_hdim64_fp16_sm80_cu_f3e6f9ee_33254cuda3std3__45__cpo6cbeginE
	.align		8
        /*0018*/ 	.dword	_ZN65_INTERNAL_aefb61c1_29_flash_bwd_hdim64_fp16_sm80_cu_f3e6f9ee_33254cuda3std3__45__cpo4cendE
	.align		8
        /*0020*/ 	.dword	_ZN65_INTERNAL_aefb61c1_29_flash_bwd_hdim64_fp16_sm80_cu_f3e6f9ee_33254cuda3std3__467_GLOBAL__N__aefb61c1_29_flash_bwd_hdim64_fp16_sm80_cu_f3e6f9ee_33256ignoreE
	.align		8
        /*0028*/ 	.dword	_ZN65_INTERNAL_aefb61c1_29_flash_bwd_hdim64_fp16_sm80_cu_f3e6f9ee_33254cuda3std3__419piecewise_constructE
	.align		8
        /*0030*/ 	.dword	_ZN65_INTERNAL_aefb61c1_29_flash_bwd_hdim64_fp16_sm80_cu_f3e6f9ee_33254cuda3std3__48in_placeE
	.align		8
        /*0038*/ 	.dword	_ZN65_INTERNAL_aefb61c1_29_flash_bwd_hdim64_fp16_sm80_cu_f3e6f9ee_33254cuda3std6ranges3__45__cpo4swapE
	.align		8
        /*0040*/ 	.dword	_ZN65_INTERNAL_aefb61c1_29_flash_bwd_hdim64_fp16_sm80_cu_f3e6f9ee_33254cuda3std6ranges3__45__cpo9iter_moveE
	.align		8
        /*0048*/ 	.dword	_ZN65_INTERNAL_aefb61c1_29_flash_bwd_hdim64_fp16_sm80_cu_f3e6f9ee_33254cute7productE
	.align		8
        /*0050*/ 	.dword	_ZN65_INTERNAL_aefb61c1_29_flash_bwd_hdim64_fp16_sm80_cu_f3e6f9ee_33254cute1_E


//--------------------- .text._ZN7cutlass13device_kernelIN5flash19enable_sm80_to_sm89INS1_16FlashAttnBwdSm80INS1_25CollectiveMainloopBwdSm80ILi2ELi2EN4cute5tupleIJNS5_1CILi64EEENS7_ILi128EEES8_EEENS_6half_tEfNS_4arch4Sm80ELb0ELb0ELb0ELb0ELb0ELb0ELb0ELb0ELi2ELi2ELi4ELi2ELb1EEENS1_21CollectiveEpilogueBwdISA_SB_SD_Li256ELb0ELb0ELi2EEENS1_19SingleTileSchedulerILb0ELb0ELb0ELi128EEEEEEEEEvNT_6ParamsE --------------------------
	.section	.text._ZN7cutlass13device_kernelIN5flash19enable_sm80_to_sm89INS1_16FlashAttnBwdSm80INS1_25CollectiveMainloopBwdSm80ILi2ELi2EN4cute5tupleIJNS5_1CILi64EEENS7_ILi128EEES8_EEENS_6half_tEfNS_4arch4Sm80ELb0ELb0ELb0ELb0ELb0ELb0ELb0ELb0ELi2ELi2ELi4ELi2ELb1EEENS1_21CollectiveEpilogueBwdISA_SB_SD_Li256ELb0ELb0ELi2EEENS1_19SingleTileSchedulerILb0ELb0ELb0ELi128EEEEEEEEEvNT_6ParamsE,"ax",@progbits
	.align	128
.text._ZN7cutlass13device_kernelIN5flash19enable_sm80_to_sm89INS1_16FlashAttnBwdSm80INS1_25CollectiveMainloopBwdSm80ILi2ELi2EN4cute5tupleIJNS5_1CILi64EEENS7_ILi128EEES8_EEENS_6half_tEfNS_4arch4Sm80ELb0ELb0ELb0ELb0ELb0ELb0ELb0ELb0ELi2ELi2ELi4ELi2ELb1EEENS1_21CollectiveEpilogueBwdISA_SB_SD_Li256ELb0ELb0ELi2EEENS1_19SingleTileSchedulerILb0ELb0ELb0ELi128EEEEEEEEEvNT_6ParamsE:
        .type           _ZN7cutlass13device_kernelIN5flash19enable_sm80_to_sm89INS1_16FlashAttnBwdSm80INS1_25CollectiveMainloopBwdSm80ILi2ELi2EN4cute5tupleIJNS5_1CILi64EEENS7_ILi128EEES8_EEENS_6half_tEfNS_4arch4Sm80ELb0ELb0ELb0ELb0ELb0ELb0ELb0ELb0ELi2ELi2ELi4ELi2ELb1EEENS1_21CollectiveEpilogueBwdISA_SB_SD_Li256ELb0ELb0ELi2EEENS1_19SingleTileSchedulerILb0ELb0ELb0ELi128EEEEEEEEEvNT_6ParamsE,@function
        .size           _ZN7cutlass13device_kernelIN5flash19enable_sm80_to_sm89INS1_16FlashAttnBwdSm80INS1_25CollectiveMainloopBwdSm80ILi2ELi2EN4cute5tupleIJNS5_1CILi64EEENS7_ILi128EEES8_EEENS_6half_tEfNS_4arch4Sm80ELb0ELb0ELb0ELb0ELb0ELb0ELb0ELb0ELi2ELi2ELi4ELi2ELb1EEENS1_21CollectiveEpilogueBwdISA_SB_SD_Li256ELb0ELb0ELi2EEENS1_19SingleTileSchedulerILb0ELb0ELb0ELi128EEEEEEEEEvNT_6ParamsE,(.L_x_86 - _ZN7cutlass13device_kernelIN5flash19enable_sm80_to_sm89INS1_16FlashAttnBwdSm80INS1_25CollectiveMainloopBwdSm80ILi2ELi2EN4cute5tupleIJNS5_1CILi64EEENS7_ILi128EEES8_EEENS_6half_tEfNS_4arch4Sm80ELb0ELb0ELb0ELb0ELb0ELb0ELb0ELb0ELi2ELi2ELi4ELi2ELb1EEENS1_21CollectiveEpilogueBwdISA_SB_SD_Li256ELb0ELb0ELi2EEENS1_19SingleTileSchedulerILb0ELb0ELb0ELi128EEEEEEEEEvNT_6ParamsE)
        .other          _ZN7cutlass13device_kernelIN5flash19enable_sm80_to_sm89INS1_16FlashAttnBwdSm80INS1_25CollectiveMainloopBwdSm80ILi2ELi2EN4cute5tupleIJNS5_1CILi64EEENS7_ILi128EEES8_EEENS_6half_tEfNS_4arch4Sm80ELb0ELb0ELb0ELb0ELb0ELb0ELb0ELb0ELi2ELi2ELi4ELi2ELb1EEENS1_21CollectiveEpilogueBwdISA_SB_SD_Li256ELb0ELb0ELi2EEENS1_19SingleTileSchedulerILb0ELb0ELb0ELi128EEEEEEEEEvNT_6ParamsE,@"STO_CUDA_ENTRY STV_DEFAULT"
_ZN7cutlass13device_kernelIN5flash19enable_sm80_to_sm89INS1_16FlashAttnBwdSm80INS1_25CollectiveMainloopBwdSm80ILi2ELi2EN4cute5tupleIJNS5_1CILi64EEENS7_ILi128EEES8_EEENS_6half_tEfNS_4arch4Sm80ELb0ELb0ELb0ELb0ELb0ELb0ELb0ELb0ELi2ELi2ELi4ELi2ELb1EEENS1_21CollectiveEpilogueBwdISA_SB_SD_Li256ELb0ELb0ELi2EEENS1_19SingleTileSchedulerILb0ELb0ELb0ELi128EEEEEEEEEvNT_6ParamsE:
[----:B------:R-:W-:Y:S01]  /*0000*/  LDC R1, c[0x0][0x28] ;  /* 0x00000a00ff017b82 */ /* 0x000fe20000000800 */
[----:B------:R-:W-:Y:S05]  /*0010*/  EXIT ;  /* 0x000000000000794d */ /* 0x000fea0003800000 */
.L_x_0:
[----:B------:R-:W-:-:S00]  /*0020*/  BRA `(.L_x_0) ;  /* 0xfffffffc00fc7947 */ /* 0x000fc0000383ffff */
[----:B------:R-:W-:-:S00]  /*0030*/  NOP ;  /* 0x0000000000007918 */ /* 0x000fc00000000000 */
        /* <DEDUP_REMOVED lines=12> */
.L_x_86:


//--------------------- .text._ZN7cutlass13device_kernelIN5flash19enable_sm80_to_sm89INS1_16FlashAttnBwdSm80INS1_25CollectiveMainloopBwdSm80ILi2ELi2EN4cute5tupleIJNS5_1CILi64EEENS7_ILi128EEES8_EEENS_6half_tEfNS_4arch4Sm80ELb0ELb0ELb0ELb0ELb1ELb0ELb0ELb0ELi2ELi2ELi4ELi2ELb1EEENS1_21CollectiveEpilogueBwdISA_SB_SD_Li256ELb0ELb0ELi2EEENS1_19SingleTileSchedulerILb0ELb0ELb0ELi128EEEEEEEEEvNT_6ParamsE --------------------------
	.section	.text._ZN7cutlass13device_kernelIN5flash19enable_sm80_to_sm89INS1_16FlashAttnBwdSm80INS1_25CollectiveMainloopBwdSm80ILi2ELi2EN4cute5tupleIJNS5_1CILi64EEENS7_ILi128EEES8_EEENS_6half_tEfNS_4arch4Sm80ELb0ELb0ELb0ELb0ELb1ELb0ELb0ELb0ELi2ELi2ELi4ELi2ELb1EEENS1_21CollectiveEpilogueBwdISA_SB_SD_Li256ELb0ELb0ELi2EEENS1_19SingleTileSchedulerILb0ELb0ELb0ELi128EEEEEEEEEvNT_6ParamsE,"ax",@progbits
	.align	128
.text._ZN7cutlass13device_kernelIN5flash19enable_sm80_to_sm89INS1_16FlashAttnBwdSm80INS1_25CollectiveMainloopBwdSm80ILi2ELi2EN4cute5tupleIJNS5_1CILi64EEENS7_ILi128EEES8_EEENS_6half_tEfNS_4arch4Sm80ELb0ELb0ELb0ELb0ELb1ELb0ELb0ELb0ELi2ELi2ELi4ELi2ELb1EEENS1_21CollectiveEpilogueBwdISA_SB_SD_Li256ELb0ELb0ELi2EEENS1_19SingleTileSchedulerILb0ELb0ELb0ELi128EEEEEEEEEvNT_6ParamsE:
        .type           _ZN7cutlass13device_kernelIN5flash19enable_sm80_to_sm89INS1_16FlashAttnBwdSm80INS1_25CollectiveMainloopBwdSm80ILi2ELi2EN4cute5tupleIJNS5_1CILi64EEENS7_ILi128EEES8_EEENS_6half_tEfNS_4arch4Sm80ELb0ELb0ELb0ELb0ELb1ELb0ELb0ELb0ELi2ELi2ELi4ELi2ELb1EEENS1_21CollectiveEpilogueBwdISA_SB_SD_Li256ELb0ELb0ELi2EEENS1_19SingleTileSchedulerILb0ELb0ELb0ELi128EEEEEEEEEvNT_6ParamsE,@function
        .size           _ZN7cutlass13device_kernelIN5flash19enable_sm80_to_sm89INS1_16FlashAttnBwdSm80INS1_25CollectiveMainloopBwdSm80ILi2ELi2EN4cute5tupleIJNS5_1CILi64EEENS7_ILi128EEES8_EEENS_6half_tEfNS_4arch4Sm80ELb0ELb0ELb0ELb0ELb1ELb0ELb0ELb0ELi2ELi2ELi4ELi2ELb1EEENS1_21CollectiveEpilogueBwdISA_SB_SD_Li256ELb0ELb0ELi2EEENS1_19SingleTileSchedulerILb0ELb0ELb0ELi128EEEEEEEEEvNT_6ParamsE,(.L_x_87 - _ZN7cutlass13device_kernelIN5flash19enable_sm80_to_sm89INS1_16FlashAttnBwdSm80INS1_25CollectiveMainloopBwdSm80ILi2ELi2EN4cute5tupleIJNS5_1CILi64EEENS7_ILi128EEES8_EEENS_6half_tEfNS_4arch4Sm80ELb0ELb0ELb0ELb0ELb1ELb0ELb0ELb0ELi2ELi2ELi4ELi2ELb1EEENS1_21CollectiveEpilogueBwdISA_SB_SD_Li256ELb0ELb0ELi2EEENS1_19SingleTileSchedulerILb0ELb0ELb0ELi128EEEEEEEEEvNT_6ParamsE)
        .other          _ZN7cutlass13device_kernelIN5flash19enable_sm80_to_sm89INS1_16FlashAttnBwdSm80INS1_25CollectiveMainloopBwdSm80ILi2ELi2EN4cute5tupleIJNS5_1CILi64EEENS7_ILi128EEES8_EEENS_6half_tEfNS_4arch4Sm80ELb0ELb0ELb0ELb0ELb1ELb0ELb0ELb0ELi2ELi2ELi4ELi2ELb1EEENS1_21CollectiveEpilogueBwdISA_SB_SD_Li256ELb0ELb0ELi2EEENS1_19SingleTileSchedulerILb0ELb0ELb0ELi128EEEEEEEEEvNT_6ParamsE,@"STO_CUDA_ENTRY STV_DEFAULT"
_ZN7cutlass13device_kernelIN5flash19enable_sm80_to_sm89INS1_16FlashAttnBwdSm80INS1_25CollectiveMainloopBwdSm80ILi2ELi2EN4cute5tupleIJNS5_1CILi64EEENS7_ILi128EEES8_EEENS_6half_tEfNS_4arch4Sm80ELb0ELb0ELb0ELb0ELb1ELb0ELb0ELb0ELi2ELi2ELi4ELi2ELb1EEENS1_21CollectiveEpilogueBwdISA_SB_SD_Li256ELb0ELb0ELi2EEENS1_19SingleTileSchedulerILb0ELb0ELb0ELi128EEEEEEEEEvNT_6ParamsE:
[----:B------:R-:W-:Y:S01]  /*0000*/  LDC R1, c[0x0][0x28] ;  /* 0x00000a00ff017b82 */ /* 0x000fe20000000800 */
[----:B------:R-:W-:Y:S05]  /*0010*/  EXIT ;  /* 0x000000000000794d */ /* 0x000fea0003800000 */
.L_x_1:
        /* <DEDUP_REMOVED lines=14> */
.L_x_87:


//--------------------- .text._ZN7cutlass13device_kernelIN5flash19enable_sm80_to_sm89INS1_16FlashAttnBwdSm80INS1_25CollectiveMainloopBwdSm80ILi2ELi2EN4cute5tupleIJNS5_1CILi64EEENS7_ILi128EEES8_EEENS_6half_tEfNS_4arch4Sm80ELb0ELb0ELb0ELb0ELb0ELb0ELb0ELb0ELi2ELi2ELi4ELi2ELb1EEENS1_24CollectiveEpilogueBwdGQAISA_fSD_Li256ELb0ELb0EEENS1_19SingleTileSchedulerILb0ELb0ELb0ELi128EEEEEEEEEvNT_6ParamsE --------------------------
	.section	.text._ZN7cutlass13device_kernelIN5flash19enable_sm80_to_sm89INS1_16FlashAttnBwdSm80INS1_25CollectiveMainloopBwdSm80ILi2ELi2EN4cute5tupleIJNS5_1CILi64EEENS7_ILi128EEES8_EEENS_6half_tEfNS_4arch4Sm80ELb0ELb0ELb0ELb0ELb0ELb0ELb0ELb0ELi2ELi2ELi4ELi2ELb1EEENS1_24CollectiveEpilogueBwdGQAISA_fSD_Li256ELb0ELb0EEENS1_19SingleTileSchedulerILb0ELb0ELb0ELi128EEEEEEEEEvNT_6ParamsE,"ax",@progbits
	.align	128
.text._ZN7cutlass13device_kernelIN5flash19enable_sm80_to_sm89INS1_16FlashAttnBwdSm80INS1_25CollectiveMainloopBwdSm80ILi2ELi2EN4cute5tupleIJNS5_1CILi64EEENS7_ILi128EEES8_EEENS_6half_tEfNS_4arch4Sm80ELb0ELb0ELb0ELb0ELb0ELb0ELb0ELb0ELi2ELi2ELi4ELi2ELb1EEENS1_24CollectiveEpilogueBwdGQAISA_fSD_Li256ELb0ELb0EEENS1_19SingleTileSchedulerILb0ELb0ELb0ELi128EEEEEEEEEvNT_6ParamsE:
        .type           _ZN7cutlass13device_kernelIN5flash19enable_sm80_to_sm89INS1_16FlashAttnBwdSm80INS1_25CollectiveMainloopBwdSm80ILi2ELi2EN4cute5tupleIJNS5_1CILi64EEENS7_ILi128EEES8_EEENS_6half_tEfNS_4arch4Sm80ELb0ELb0ELb0ELb0ELb0ELb0ELb0ELb0ELi2ELi2ELi4ELi2ELb1EEENS1_24CollectiveEpilogueBwdGQAISA_fSD_Li256ELb0ELb0EEENS1_19SingleTileSchedulerILb0ELb0ELb0ELi128EEEEEEEEEvNT_6ParamsE,@function
        .size           _ZN7cutlass13device_kernelIN5flash19enable_sm80_to_sm89INS1_16FlashAttnBwdSm80INS1_25CollectiveMainloopBwdSm80ILi2ELi2EN4cute5tupleIJNS5_1CILi64EEENS7_ILi128EEES8_EEENS_6half_tEfNS_4arch4Sm80ELb0ELb0ELb0ELb0ELb0ELb0ELb0ELb0ELi2ELi2ELi4ELi2ELb1EEENS1_24CollectiveEpilogueBwdGQAISA_fSD_Li256ELb0ELb0EEENS1_19SingleTileSchedulerILb0ELb0ELb0ELi128EEEEEEEEEvNT_6ParamsE,(.L_x_88 - _ZN7cutlass13device_kernelIN5flash19enable_sm80_to_sm89INS1_16FlashAttnBwdSm80INS1_25CollectiveMainloopBwdSm80ILi2ELi2EN4cute5tupleIJNS5_1CILi64EEENS7_ILi128EEES8_EEENS_6half_tEfNS_4arch4Sm80ELb0ELb0ELb0ELb0ELb0ELb0ELb0ELb0ELi2ELi2ELi4ELi2ELb1EEENS1_24CollectiveEpilogueBwdGQAISA_fSD_Li256ELb0ELb0EEENS1_19SingleTileSchedulerILb0ELb0ELb0ELi128EEEEEEEEEvNT_6ParamsE)
        .other          _ZN7cutlass13device_kernelIN5flash19enable_sm80_to_sm89INS1_16FlashAttnBwdSm80INS1_25CollectiveMainloopBwdSm80ILi2ELi2EN4cute5tupleIJNS5_1CILi64EEENS7_ILi128EEES8_EEENS_6half_tEfNS_4arch4Sm80ELb0ELb0ELb0ELb0ELb0ELb0ELb0ELb0ELi2ELi2ELi4ELi2ELb1EEENS1_24CollectiveEpilogueBwdGQAISA_fSD_Li256ELb0ELb0EEENS1_19SingleTileSchedulerILb0ELb0ELb0ELi128EEEEEEEEEvNT_6ParamsE,@"STO_CUDA_ENTRY STV_DEFAULT"
_ZN7cutlass13device_kernelIN5flash19enable_sm80_to_sm89INS1_16FlashAttnBwdSm80INS1_25CollectiveMainloopBwdSm80ILi2ELi2EN4cute5tupleIJNS5_1CILi64EEENS7_ILi128EEES8_EEENS_6half_tEfNS_4arch4Sm80ELb0ELb0ELb0ELb0ELb0ELb0ELb0ELb0ELi2ELi2ELi4ELi2ELb1EEENS1_24CollectiveEpilogueBwdGQAISA_fSD_Li256ELb0ELb0EEENS1_19SingleTileSchedulerILb0ELb0ELb0ELi128EEEEEEEEEvNT_6ParamsE:
[----:B------:R-:W-:Y:S01]  /*0000*/  LDC R1, c[0x0][0x28] ;  /* 0x00000a00ff017b82 */ /* 0x000fe20000000800 */
[----:B------:R-:W-:Y:S05]  /*0010*/  EXIT ;  /* 0x000000000000794d */ /* 0x000fea0003800000 */
.L_x_2:
        /* <DEDUP_REMOVED lines=14> */
.L_x_88:


//--------------------- .text._ZN7cutlass13device_kernelIN5flash19enable_sm80_to_sm89INS1_16FlashAttnBwdSm80INS1_25CollectiveMainloopBwdSm80ILi2ELi2EN4cute5tupleIJNS5_1CILi64EEENS7_ILi128EEES8_EEENS_6half_tEfNS_4arch4Sm80ELb0ELb0ELb0ELb0ELb1ELb0ELb0ELb0ELi2ELi2ELi4ELi2ELb1EEENS1_24CollectiveEpilogueBwdGQAISA_fSD_Li256ELb0ELb1EEENS1_19SingleTileSchedulerILb0ELb0ELb0ELi128EEEEEEEEEvNT_6ParamsE --------------------------
	.section	.text._ZN7cutlass13device_kernelIN5flash19enable_sm80_to_sm89INS1_16FlashAttnBwdSm80INS1_25CollectiveMainloopBwdSm80ILi2ELi2EN4cute5tupleIJNS5_1CILi64EEENS7_ILi128EEES8_EEENS_6half_tEfNS_4arch4Sm80ELb0ELb0ELb0ELb0ELb1ELb0ELb0ELb0ELi2ELi2ELi4ELi2ELb1EEENS1_24CollectiveEpilogueBwdGQAISA_fSD_Li256ELb0ELb1EEENS1_19SingleTileSchedulerILb0ELb0ELb0ELi128EEEEEEEEEvNT_6ParamsE,"ax",@progbits
	.align	128
.text._ZN7cutlass13device_kernelIN5flash19enable_sm80_to_sm89INS1_16FlashAttnBwdSm80INS1_25CollectiveMainloopBwdSm80ILi2ELi2EN4cute5tupleIJNS5_1CILi64EEENS7_ILi128EEES8_EEENS_6half_tEfNS_4arch4Sm80ELb0ELb0ELb0ELb0ELb1ELb0ELb0ELb0ELi2ELi2ELi4ELi2ELb1EEENS1_24CollectiveEpilogueBwdGQAISA_fSD_Li256ELb0ELb1EEENS1_19SingleTileSchedulerILb0ELb0ELb0ELi128EEEEEEEEEvNT_6ParamsE:
        .type           _ZN7cutlass13device_kernelIN5flash19enable_sm80_to_sm89INS1_16FlashAttnBwdSm80INS1_25CollectiveMainloopBwdSm80ILi2ELi2EN4cute5tupleIJNS5_1CILi64EEENS7_ILi128EEES8_EEENS_6half_tEfNS_4arch4Sm80ELb0ELb0ELb0ELb0ELb1ELb0ELb0ELb0ELi2ELi2ELi4ELi2ELb1EEENS1_24CollectiveEpilogueBwdGQAISA_fSD_Li256ELb0ELb1EEENS1_19SingleTileSchedulerILb0ELb0ELb0ELi128EEEEEEEEEvNT_6ParamsE,@function
        .size           _ZN7cutlass13device_kernelIN5flash19enable_sm80_to_sm89INS1_16FlashAttnBwdSm80INS1_25CollectiveMainloopBwdSm80ILi2ELi2EN4cute5tupleIJNS5_1CILi64EEENS7_ILi128EEES8_EEENS_6half_tEfNS_4arch4Sm80ELb0ELb0ELb0ELb0ELb1ELb0ELb0ELb0ELi2ELi2ELi4ELi2ELb1EEENS1_24CollectiveEpilogueBwdGQAISA_fSD_Li256ELb0ELb1EEENS1_19SingleTileSchedulerILb0ELb0ELb0ELi128EEEEEEEEEvNT_6ParamsE,(.L_x_89 - _ZN7cutlass13device_kernelIN5flash19enable_sm80_to_sm89INS1_16FlashAttnBwdSm80INS1_25CollectiveMainloopBwdSm80ILi2ELi2EN4cute5tupleIJNS5_1CILi64EEENS7_ILi128EEES8_EEENS_6half_tEfNS_4arch4Sm80ELb0ELb0ELb0ELb0ELb1ELb0ELb0ELb0ELi2ELi2ELi4ELi2ELb1EEENS1_24CollectiveEpilogueBwdGQAISA_fSD_Li256ELb0ELb1EEENS1_19SingleTileSchedulerILb0ELb0ELb0ELi128EEEEEEEEEvNT_6ParamsE)
        .other          _ZN7cutlass13device_kernelIN5flash19enable_sm80_to_sm89INS1_16FlashAttnBwdSm80INS1_25CollectiveMainloopBwdSm80ILi2ELi2EN4cute5tupleIJNS5_1CILi64EEENS7_ILi128EEES8_EEENS_6half_tEfNS_4arch4Sm80ELb0ELb0ELb0ELb0ELb1ELb0ELb0ELb0ELi2ELi2ELi4ELi2ELb1EEENS1_24CollectiveEpilogueBwdGQAISA_fSD_Li256ELb0ELb1EEENS1_19SingleTileSchedulerILb0ELb0ELb0ELi128EEEEEEEEEvNT_6ParamsE,@"STO_CUDA_ENTRY STV_DEFAULT"
_ZN7cutlass13device_kernelIN5flash19enable_sm80_to_sm89INS1_16FlashAttnBwdSm80INS1_25CollectiveMainloopBwdSm80ILi2ELi2EN4cute5tupleIJNS5_1CILi64EEENS7_ILi128EEES8_EEENS_6half_tEfNS_4arch4Sm80ELb0ELb0ELb0ELb0ELb1ELb0ELb0ELb0ELi2ELi2ELi4ELi2ELb1EEENS1_24CollectiveEpilogueBwdGQAISA_fSD_Li256ELb0ELb1EEENS1_19SingleTileSchedulerILb0ELb0ELb0ELi128EEEEEEEEEvNT_6ParamsE:
[----:B------:R-:W-:Y:S01]  /*0000*/  LDC R1, c[0x0][0x28] ;  /* 0x00000a00ff017b82 */ /* 0x000fe20000000800 */
[----:B------:R-:W-:Y:S05]  /*0010*/  EXIT ;  /* 0x000000000000794d */ /* 0x000fea0003800000 */
.L_x_3:
        /* <DEDUP_REMOVED lines=14> */
.L_x_89:


//--------------------- .text._ZN7cutlass13device_kernelIN5flash19enable_sm80_to_sm89INS1_16FlashAttnBwdSm80INS1_25CollectiveMainloopBwdSm80ILi2ELi2EN4cute5tupleIJNS5_1CILi64EEENS7_ILi128EEES8_EEENS_6half_tEfNS_4arch4Sm80ELb0ELb0ELb0ELb1ELb0ELb0ELb0ELb0ELi2ELi2ELi4ELi2ELb1EEENS1_21CollectiveEpilogueBwdISA_SB_SD_Li256ELb1ELb0ELi2EEENS1_19SingleTileSchedulerILb1ELb0ELb0ELi128EEEEEEEEEvNT_6ParamsE --------------------------
	.section	.text._ZN7cutlass13device_kernelIN5flash19enable_sm80_to_sm89INS1_16FlashAttnBwdSm80INS1_25CollectiveMainloopBwdSm80ILi2ELi2EN4cute5tupleIJNS5_1CILi64EEENS7_ILi128EEES8_EEENS_6half_tEfNS_4arch4Sm80ELb0ELb0ELb0ELb1ELb0ELb0ELb0ELb0ELi2ELi2ELi4ELi2ELb1EEENS1_21CollectiveEpilogueBwdISA_SB_SD_Li256ELb1ELb0ELi2EEENS1_19SingleTileSchedulerILb1ELb0ELb0ELi128EEEEEEEEEvNT_6ParamsE,"ax",@progbits
	.align	128
.text._ZN7cutlass13device_kernelIN5flash19enable_sm80_to_sm89INS1_16FlashAttnBwdSm80INS1_25CollectiveMainloopBwdSm80ILi2ELi2EN4cute5tupleIJNS5_1CILi64EEENS7_ILi128EEES8_EEENS_6half_tEfNS_4arch4Sm80ELb0ELb0ELb0ELb1ELb0ELb0ELb0ELb0ELi2ELi2ELi4ELi2ELb1EEENS1_21CollectiveEpilogueBwdISA_SB_SD_Li256ELb1ELb0ELi2EEENS1_19SingleTileSchedulerILb1ELb0ELb0ELi128EEEEEEEEEvNT_6ParamsE:
        .type           _ZN7cutlass13device_kernelIN5flash19enable_sm80_to_sm89INS1_16FlashAttnBwdSm80INS1_25CollectiveMainloopBwdSm80ILi2ELi2EN4cute5tupleIJNS5_1CILi64EEENS7_ILi128EEES8_EEENS_6half_tEfNS_4arch4Sm80ELb0ELb0ELb0ELb1ELb0ELb0ELb0ELb0ELi2ELi2ELi4ELi2ELb1EEENS1_21CollectiveEpilogueBwdISA_SB_SD_Li256ELb1ELb0ELi2EEENS1_19SingleTileSchedulerILb1ELb0ELb0ELi128EEEEEEEEEvNT_6ParamsE,@function
        .size           _ZN7cutlass13device_kernelIN5flash19enable_sm80_to_sm89INS1_16FlashAttnBwdSm80INS1_25CollectiveMainloopBwdSm80ILi2ELi2EN4cute5tupleIJNS5_1CILi64EEENS7_ILi128EEES8_EEENS_6half_tEfNS_4arch4Sm80ELb0ELb0ELb0ELb1ELb0ELb0ELb0ELb0ELi2ELi2ELi4ELi2ELb1EEENS1_21CollectiveEpilogueBwdISA_SB_SD_Li256ELb1ELb0ELi2EEENS1_19SingleTileSchedulerILb1ELb0ELb0ELi128EEEEEEEEEvNT_6ParamsE,(.L_x_90 - _ZN7cutlass13device_kernelIN5flash19enable_sm80_to_sm89INS1_16FlashAttnBwdSm80INS1_25CollectiveMainloopBwdSm80ILi2ELi2EN4cute5tupleIJNS5_1CILi64EEENS7_ILi128EEES8_EEENS_6half_tEfNS_4arch4Sm80ELb0ELb0ELb0ELb1ELb0ELb0ELb0ELb0ELi2ELi2ELi4ELi2ELb1EEENS1_21CollectiveEpilogueBwdISA_SB_SD_Li256ELb1ELb0ELi2EEENS1_19SingleTileSchedulerILb1ELb0ELb0ELi128EEEEEEEEEvNT_6ParamsE)
        .other          _ZN7cutlass13device_kernelIN5flash19enable_sm80_to_sm89INS1_16FlashAttnBwdSm80INS1_25CollectiveMainloopBwdSm80ILi2ELi2EN4cute5tupleIJNS5_1CILi64EEENS7_ILi128EEES8_EEENS_6half_tEfNS_4arch4Sm80ELb0ELb0ELb0ELb1ELb0ELb0ELb0ELb0ELi2ELi2ELi4ELi2ELb1EEENS1_21CollectiveEpilogueBwdISA_SB_SD_Li256ELb1ELb0ELi2EEENS1_19SingleTileSchedulerILb1ELb0ELb0ELi128EEEEEEEEEvNT_6ParamsE,@"STO_CUDA_ENTRY STV_DEFAULT"
_ZN7cutlass13device_kernelIN5flash19enable_sm80_to_sm89INS1_16FlashAttnBwdSm80INS1_25CollectiveMainloopBwdSm80ILi2ELi2EN4cute5tupleIJNS5_1CILi64EEENS7_ILi128EEES8_EEENS_6half_tEfNS_4arch4Sm80ELb0ELb0ELb0ELb1ELb0ELb0ELb0ELb0ELi2ELi2ELi4ELi2ELb1EEENS1_21CollectiveEpilogueBwdISA_SB_SD_Li256ELb1ELb0ELi2EEENS1_19SingleTileSchedulerILb1ELb0ELb0ELi128EEEEEEEEEvNT_6ParamsE:
[----:B------:R-:W-:Y:S01]  /*0000*/  LDC R1, c[0x0][0x28] ;  /* 0x00000a00ff017b82 */ /* 0x000fe20000000800 */
[----:B------:R-:W-:Y:S05]  /*0010*/  EXIT ;  /* 0x000000000000794d */ /* 0x000fea0003800000 */
.L_x_4:
        /* <DEDUP_REMOVED lines=14> */
.L_x_90:


//--------------------- .text._ZN7cutlass13device_kernelIN5flash19enable_sm80_to_sm89INS1_16FlashAttnBwdSm80INS1_25CollectiveMainloopBwdSm80ILi2ELi2EN4cute5tupleIJNS5_1CILi64EEENS7_ILi128EEES8_EEENS_6half_tEfNS_4arch4Sm80ELb0ELb0ELb0ELb1ELb1ELb0ELb0ELb0ELi2ELi2ELi4ELi2ELb1EEENS1_21CollectiveEpilogueBwdISA_SB_SD_Li256ELb1ELb0ELi2EEENS1_19SingleTileSchedulerILb1ELb0ELb0ELi128EEEEEEEEEvNT_6ParamsE --------------------------
	.section	.text._ZN7cutlass13device_kernelIN5flash19enable_sm80_to_sm89INS1_16FlashAttnBwdSm80INS1_25CollectiveMainloopBwdSm80ILi2ELi2EN4cute5tupleIJNS5_1CILi64EEENS7_ILi128EEES8_EEENS_6half_tEfNS_4arch4Sm80ELb0ELb0ELb0ELb1ELb1ELb0ELb0ELb0ELi2ELi2ELi4ELi2ELb1EEENS1_21CollectiveEpilogueBwdISA_SB_SD_Li256ELb1ELb0ELi2EEENS1_19SingleTileSchedulerILb1ELb0ELb0ELi128EEEEEEEEEvNT_6ParamsE,"ax",@progbits
	.align	128
.text._ZN7cutlass13device_kernelIN5flash19enable_sm80_to_sm89INS1_16FlashAttnBwdSm80INS1_25CollectiveMainloopBwdSm80ILi2ELi2EN4cute5tupleIJNS5_1CILi64EEENS7_ILi128EEES8_EEENS_6half_tEfNS_4arch4Sm80ELb0ELb0ELb0ELb1ELb1ELb0ELb0ELb0ELi2ELi2ELi4ELi2ELb1EEENS1_21CollectiveEpilogueBwdISA_SB_SD_Li256ELb1ELb0ELi2EEENS1_19SingleTileSchedulerILb1ELb0ELb0ELi128EEEEEEEEEvNT_6ParamsE:
        .type           _ZN7cutlass13device_kernelIN5flash19enable_sm80_to_sm89INS1_16FlashAttnBwdSm80INS1_25CollectiveMainloopBwdSm80ILi2ELi2EN4cute5tupleIJNS5_1CILi64EEENS7_ILi128EEES8_EEENS_6half_tEfNS_4arch4Sm80ELb0ELb0ELb0ELb1ELb1ELb0ELb0ELb0ELi2ELi2ELi4ELi2ELb1EEENS1_21CollectiveEpilogueBwdISA_SB_SD_Li256ELb1ELb0ELi2EEENS1_19SingleTileSchedulerILb1ELb0ELb0ELi128EEEEEEEEEvNT_6ParamsE,@function
        .size           _ZN7cutlass13device_kernelIN5flash19enable_sm80_to_sm89INS1_16FlashAttnBwdSm80INS1_25CollectiveMainloopBwdSm80ILi2ELi2EN4cute5tupleIJNS5_1CILi64EEENS7_ILi128EEES8_EEENS_6half_tEfNS_4arch4Sm80ELb0ELb0ELb0ELb1ELb1ELb0ELb0ELb0ELi2ELi2ELi4ELi2ELb1EEENS1_21CollectiveEpilogueBwdISA_SB_SD_Li256ELb1ELb0ELi2EEENS1_19SingleTileSchedulerILb1ELb0ELb0ELi128EEEEEEEEEvNT_6ParamsE,(.L_x_91 - _ZN7cutlass13device_kernelIN5flash19enable_sm80_to_sm89INS1_16FlashAttnBwdSm80INS1_25CollectiveMainloopBwdSm80ILi2ELi2EN4cute5tupleIJNS5_1CILi64EEENS7_ILi128EEES8_EEENS_6half_tEfNS_4arch4Sm80ELb0ELb0ELb0ELb1ELb1ELb0ELb0ELb0ELi2ELi2ELi4ELi2ELb1EEENS1_21CollectiveEpilogueBwdISA_SB_SD_Li256ELb1ELb0ELi2EEENS1_19SingleTileSchedulerILb1ELb0ELb0ELi128EEEEEEEEEvNT_6ParamsE)
        .other          _ZN7cutlass13device_kernelIN5flash19enable_sm80_to_sm89INS1_16FlashAttnBwdSm80INS1_25CollectiveMainloopBwdSm80ILi2ELi2EN4cute5tupleIJNS5_1CILi64EEENS7_ILi128EEES8_EEENS_6half_tEfNS_4arch4Sm80ELb0ELb0ELb0ELb1ELb1ELb0ELb0ELb0ELi2ELi2ELi4ELi2ELb1EEENS1_21CollectiveEpilogueBwdISA_SB_SD_Li256ELb1ELb0ELi2EEENS1_19SingleTileSchedulerILb1ELb0ELb0ELi128EEEEEEEEEvNT_6ParamsE,@"STO_CUDA_ENTRY STV_DEFAULT"
_ZN7cutlass13device_kernelIN5flash19enable_sm80_to_sm89INS1_16FlashAttnBwdSm80INS1_25CollectiveMainloopBwdSm80ILi2ELi2EN4cute5tupleIJNS5_1CILi64EEENS7_ILi128EEES8_EEENS_6half_tEfNS_4arch4Sm80ELb0ELb0ELb0ELb1ELb1ELb0ELb0ELb0ELi2ELi2ELi4ELi2ELb1EEENS1_21CollectiveEpilogueBwdISA_SB_SD_Li256ELb1ELb0ELi2EEENS1_19SingleTileSchedulerILb1ELb0ELb0ELi128EEEEEEEEEvNT_6ParamsE:
[----:B------:R-:W-:Y:S01]  /*0000*/  LDC R1, c[0x0][0x28] ;  /* 0x00000a00ff017b82 */ /* 0x000fe20000000800 */
[----:B------:R-:W-:Y:S05]  /*0010*/  EXIT ;  /* 0x000000000000794d */ /* 0x000fea0003800000 */
.L_x_5:
        /* <DEDUP_REMOVED lines=14> */
.L_x_91:


//--------------------- .text._ZN7cutlass13device_kernelIN5flash19enable_sm80_to_sm89INS1_16FlashAttnBwdSm80INS1_25CollectiveMainloopBwdSm80ILi2ELi2EN4cute5tupleIJNS5_1CILi64EEENS7_ILi128EEES8_EEENS_6half_tEfNS_4arch4Sm80ELb0ELb0ELb0ELb1ELb0ELb0ELb0ELb0ELi2ELi2ELi4ELi2ELb1EEENS1_24CollectiveEpilogueBwdGQAISA_fSD_Li256ELb1ELb0EEENS1_19SingleTileSchedulerILb1ELb0ELb0ELi128EEEEEEEEEvNT_6ParamsE --------------------------
	.section	.text._ZN7cutlass13device_kernelIN5flash19enable_sm80_to_sm89INS1_16FlashAttnBwdSm80INS1_25CollectiveMainloopBwdSm80ILi2ELi2EN4cute5tupleIJNS5_1CILi64EEENS7_ILi128EEES8_EEENS_6half_tEfNS_4arch4Sm80ELb0ELb0ELb0ELb1ELb0ELb0ELb0ELb0ELi2ELi2ELi4ELi2ELb1EEENS1_24CollectiveEpilogueBwdGQAISA_fSD_Li256ELb1ELb0EEENS1_19SingleTileSchedulerILb1ELb0ELb0ELi128EEEEEEEEEvNT_6ParamsE,"ax",@progbits
	.align	128
.text._ZN7cutlass13device_kernelIN5flash19enable_sm80_to_sm89INS1_16FlashAttnBwdSm80INS1_25CollectiveMainloopBwdSm80ILi2ELi2EN4cute5tupleIJNS5_1CILi64EEENS7_ILi128EEES8_EEENS_6half_tEfNS_4arch4Sm80ELb0ELb0ELb0ELb1ELb0ELb0ELb0ELb0ELi2ELi2ELi4ELi2ELb1EEENS1_24CollectiveEpilogueBwdGQAISA_fSD_Li256ELb1ELb0EEENS1_19SingleTileSchedulerILb1ELb0ELb0ELi128EEEEEEEEEvNT_6ParamsE:
        .type           _ZN7cutlass13device_kernelIN5flash19enable_sm80_to_sm89INS1_16FlashAttnBwdSm80INS1_25CollectiveMainloopBwdSm80ILi2ELi2EN4cute5tupleIJNS5_1CILi64EEENS7_ILi128EEES8_EEENS_6half_tEfNS_4arch4Sm80ELb0ELb0ELb0ELb1ELb0ELb0ELb0ELb0ELi2ELi2ELi4ELi2ELb1EEENS1_24CollectiveEpilogueBwdGQAISA_fSD_Li256ELb1ELb0EEENS1_19SingleTileSchedulerILb1ELb0ELb0ELi128EEEEEEEEEvNT_6ParamsE,@function
        .size           _ZN7cutlass13device_kernelIN5flash19enable_sm80_to_sm89INS1_16FlashAttnBwdSm80INS1_25CollectiveMainloopBwdSm80ILi2ELi2EN4cute5tupleIJNS5_1CILi64EEENS7_ILi128EEES8_EEENS_6half_tEfNS_4arch4Sm80ELb0ELb0ELb0ELb1ELb0ELb0ELb0ELb0ELi2ELi2ELi4ELi2ELb1EEENS1_24CollectiveEpilogueBwdGQAISA_fSD_Li256ELb1ELb0EEENS1_19SingleTileSchedulerILb1ELb0ELb0ELi128EEEEEEEEEvNT_6ParamsE,(.L_x_92 - _ZN7cutlass13device_kernelIN5flash19enable_sm80_to_sm89INS1_16FlashAttnBwdSm80INS1_25CollectiveMainloopBwdSm80ILi2ELi2EN4cute5tupleIJNS5_1CILi64EEENS7_ILi128EEES8_EEENS_6half_tEfNS_4arch4Sm80ELb0ELb0ELb0ELb1ELb0ELb0ELb0ELb0ELi2ELi2ELi4ELi2ELb1EEENS1_24CollectiveEpilogueBwdGQAISA_fSD_Li256ELb1ELb0EEENS1_19SingleTileSchedulerILb1ELb0ELb0ELi128EEEEEEEEEvNT_6ParamsE)
        .other          _ZN7cutlass13device_kernelIN5flash19enable_sm80_to_sm89INS1_16FlashAttnBwdSm80INS1_25CollectiveMainloopBwdSm80ILi2ELi2EN4cute5tupleIJNS5_1CILi64EEENS7_ILi128EEES8_EEENS_6half_tEfNS_4arch4Sm80ELb0ELb0ELb0ELb1ELb0ELb0ELb0ELb0ELi2ELi2ELi4ELi2ELb1EEENS1_24CollectiveEpilogueBwdGQAISA_fSD_Li256ELb1ELb0EEENS1_19SingleTileSchedulerILb1ELb0ELb0ELi128EEEEEEEEEvNT_6ParamsE,@"STO_CUDA_ENTRY STV_DEFAULT"
_ZN7cutlass13device_kernelIN5flash19enable_sm80_to_sm89INS1_16FlashAttnBwdSm80INS1_25CollectiveMainloopBwdSm80ILi2ELi2EN4cute5tupleIJNS5_1CILi64EEENS7_ILi128EEES8_EEENS_6half_tEfNS_4arch4Sm80ELb0ELb0ELb0ELb1ELb0ELb0ELb0ELb0ELi2ELi2ELi4ELi2ELb1EEENS1_24CollectiveEpilogueBwdGQAISA_fSD_Li256ELb1ELb0EEENS1_19SingleTileSchedulerILb1ELb0ELb0ELi128EEEEEEEEEvNT_6ParamsE:
[----:B------:R-:W-:Y:S01]  /*0000*/  LDC R1, c[0x0][0x28] ;  /* 0x00000a00ff017b82 */ /* 0x000fe20000000800 */
[----:B------:R-:W-:Y:S05]  /*0010*/  EXIT ;  /* 0x000000000000794d */ /* 0x000fea0003800000 */
.L_x_6:
        /* <DEDUP_REMOVED lines=14> */
.L_x_92:


//--------------------- .text._ZN7cutlass13device_kernelIN5flash19enable_sm80_to_sm89INS1_16FlashAttnBwdSm80INS1_25CollectiveMainloopBwdSm80ILi2ELi2EN4cute5tupleIJNS5_1CILi64EEENS7_ILi128EEES8_EEENS_6half_tEfNS_4arch4Sm80ELb0ELb0ELb0ELb1ELb1ELb0ELb0ELb0ELi2ELi2ELi4ELi2ELb1EEENS1_24CollectiveEpilogueBwdGQAISA_fSD_Li256ELb1ELb1EEENS1_19SingleTileSchedulerILb1ELb0ELb0ELi128EEEEEEEEEvNT_6ParamsE --------------------------
	.section	.text._ZN7cutlass13device_kernelIN5flash19enable_sm80_to_sm89INS1_16FlashAttnBwdSm80INS1_25CollectiveMainloopBwdSm80ILi2ELi2EN4cute5tupleIJNS5_1CILi64EEENS7_ILi128EEES8_EEENS_6half_tEfNS_4arch4Sm80ELb0ELb0ELb0ELb1ELb1ELb0ELb0ELb0ELi2ELi2ELi4ELi2ELb1EEENS1_24CollectiveEpilogueBwdGQAISA_fSD_Li256ELb1ELb1EEENS1_19SingleTileSchedulerILb1ELb0ELb0ELi128EEEEEEEEEvNT_6ParamsE,"ax",@progbits
	.align	128
.text._ZN7cutlass13device_kernelIN5flash19enable_sm80_to_sm89INS1_16FlashAttnBwdSm80INS1_25CollectiveMainloopBwdSm80ILi2ELi2EN4cute5tupleIJNS5_1CILi64EEENS7_ILi128EEES8_EEENS_6half_tEfNS_4arch4Sm80ELb0ELb0ELb0ELb1ELb1ELb0ELb0ELb0ELi2ELi2ELi4ELi2ELb1EEENS1_24CollectiveEpilogueBwdGQAISA_fSD_Li256ELb1ELb1EEENS1_19SingleTileSchedulerILb1ELb0ELb0ELi128EEEEEEEEEvNT_6ParamsE:
        .type           _ZN7cutlass13device_kernelIN5flash19enable_sm80_to_sm89INS1_16FlashAttnBwdSm80INS1_25CollectiveMainloopBwdSm80ILi2ELi2EN4cute5tupleIJNS5_1CILi64EEENS7_ILi128EEES8_EEENS_6half_tEfNS_4arch4Sm80ELb0ELb0ELb0ELb1ELb1ELb0ELb0ELb0ELi2ELi2ELi4ELi2ELb1EEENS1_24CollectiveEpilogueBwdGQAISA_fSD_Li256ELb1ELb1EEENS1_19SingleTileSchedulerILb1ELb0ELb0ELi128EEEEEEEEEvNT_6ParamsE,@function
        .size           _ZN7cutlass13device_kernelIN5flash19enable_sm80_to_sm89INS1_16FlashAttnBwdSm80INS1_25CollectiveMainloopBwdSm80ILi2ELi2EN4cute5tupleIJNS5_1CILi64EEENS7_ILi128EEES8_EEENS_6half_tEfNS_4arch4Sm80ELb0ELb0ELb0ELb1ELb1ELb0ELb0ELb0ELi2ELi2ELi4ELi2ELb1EEENS1_24CollectiveEpilogueBwdGQAISA_fSD_Li256ELb1ELb1EEENS1_19SingleTileSchedulerILb1ELb0ELb0ELi128EEEEEEEEEvNT_6ParamsE,(.L_x_93 - _ZN7cutlass13device_kernelIN5flash19enable_sm80_to_sm89INS1_16FlashAttnBwdSm80INS1_25CollectiveMainloopBwdSm80ILi2ELi2EN4cute5tupleIJNS5_1CILi64EEENS7_ILi128EEES8_EEENS_6half_tEfNS_4arch4Sm80ELb0ELb0ELb0ELb1ELb1ELb0ELb0ELb0ELi2ELi2ELi4ELi2ELb1EEENS1_24CollectiveEpilogueBwdGQAISA_fSD_Li256ELb1ELb1EEENS1_19SingleTileSchedulerILb1ELb0ELb0ELi128EEEEEEEEEvNT_6ParamsE)
        .other          _ZN7cutlass13device_kernelIN5flash19enable_sm80_to_sm89INS1_16FlashAttnBwdSm80INS1_25CollectiveMainloopBwdSm80ILi2ELi2EN4cute5tupleIJNS5_1CILi64EEENS7_ILi128EEES8_EEENS_6half_tEfNS_4arch4Sm80ELb0ELb0ELb0ELb1ELb1ELb0ELb0ELb0ELi2ELi2ELi4ELi2ELb1EEENS1_24CollectiveEpilogueBwdGQAISA_fSD_Li256ELb1ELb1EEENS1_19SingleTileSchedulerILb1ELb0ELb0ELi128EEEEEEEEEvNT_6ParamsE,@"STO_CUDA_ENTRY STV_DEFAULT"
_ZN7cutlass13device_kernelIN5flash19enable_sm80_to_sm89INS1_16FlashAttnBwdSm80INS1_25CollectiveMainloopBwdSm80ILi2ELi2EN4cute5tupleIJNS5_1CILi64EEENS7_ILi128EEES8_EEENS_6half_tEfNS_4arch4Sm80ELb0ELb0ELb0ELb1ELb1ELb0ELb0ELb0ELi2ELi2ELi4ELi2ELb1EEENS1_24CollectiveEpilogueBwdGQAISA_fSD_Li256ELb1ELb1EEENS1_19SingleTileSchedulerILb1ELb0ELb0ELi128EEEEEEEEEvNT_6ParamsE:
[----:B------:R-:W-:Y:S01]  /*0000*/  LDC R1, c[0x0][0x28] ;  /* 0x00000a00ff017b82 */ /* 0x000fe20000000800 */
[----:B------:R-:W-:Y:S05]  /*0010*/  EXIT ;  /* 0x000000000000794d */ /* 0x000fea0003800000 */
.L_x_7:
        /* <DEDUP_REMOVED lines=14> */
.L_x_93:


//--------------------- .text._ZN7cutlass13device_kernelIN5flash19enable_sm80_to_sm89INS1_16FlashAttnBwdSm80INS1_25CollectiveMainloopBwdSm80ILi2ELi2EN4cute5tupleIJNS5_1CILi64EEENS7_ILi128EEES8_EEENS_6half_tEfNS_4arch4Sm80ELb0ELb1ELb0ELb0ELb0ELb0ELb0ELb0ELi2ELi2ELi4ELi2ELb1EEENS1_21CollectiveEpilogueBwdISA_SB_SD_Li256ELb0ELb0ELi2EEENS1_19SingleTileSchedulerILb0ELb0ELb0ELi128EEEEEEEEEvNT_6ParamsE --------------------------
	.section	.text._ZN7cutlass13device_kernelIN5flash19enable_sm80_to_sm89INS1_16FlashAttnBwdSm80INS1_25CollectiveMainloopBwdSm80ILi2ELi2EN4cute5tupleIJNS5_1CILi64EEENS7_ILi128EEES8_EEENS_6half_tEfNS_4arch4Sm80ELb0ELb1ELb0ELb0ELb0ELb0ELb0ELb0ELi2ELi2ELi4ELi2ELb1EEENS1_21CollectiveEpilogueBwdISA_SB_SD_Li256ELb0ELb0ELi2EEENS1_19SingleTileSchedulerILb0ELb0ELb0ELi128EEEEEEEEEvNT_6ParamsE,"ax",@progbits
	.align	128
.text._ZN7cutlass13device_kernelIN5flash19enable_sm80_to_sm89INS1_16FlashAttnBwdSm80INS1_25CollectiveMainloopBwdSm80ILi2ELi2EN4cute5tupleIJNS5_1CILi64EEENS7_ILi128EEES8_EEENS_6half_tEfNS_4arch4Sm80ELb0ELb1ELb0ELb0ELb0ELb0ELb0ELb0ELi2ELi2ELi4ELi2ELb1EEENS1_21CollectiveEpilogueBwdISA_SB_SD_Li256ELb0ELb0ELi2EEENS1_19SingleTileSchedulerILb0ELb0ELb0ELi128EEEEEEEEEvNT_6ParamsE:
        .type           _ZN7cutlass13device_kernelIN5flash19enable_sm80_to_sm89INS1_16FlashAttnBwdSm80INS1_25CollectiveMainloopBwdSm80ILi2ELi2EN4cute5tupleIJNS5_1CILi64EEENS7_ILi128EEES8_EEENS_6half_tEfNS_4arch4Sm80ELb0ELb1ELb0ELb0ELb0ELb0ELb0ELb0ELi2ELi2ELi4ELi2ELb1EEENS1_21CollectiveEpilogueBwdISA_SB_SD_Li256ELb0ELb0ELi2EEENS1_19SingleTileSchedulerILb0ELb0ELb0ELi128EEEEEEEEEvNT_6ParamsE,@function
        .size           _ZN7cutlass13device_kernelIN5flash19enable_sm80_to_sm89INS1_16FlashAttnBwdSm80INS1_25CollectiveMainloopBwdSm80ILi2ELi2EN4cute5tupleIJNS5_1CILi64EEENS7_ILi128EEES8_EEENS_6half_tEfNS_4arch4Sm80ELb0ELb1ELb0ELb0ELb0ELb0ELb0ELb0ELi2ELi2ELi4ELi2ELb1EEENS1_21CollectiveEpilogueBwdISA_SB_SD_Li256ELb0ELb0ELi2EEENS1_19SingleTileSchedulerILb0ELb0ELb0ELi128EEEEEEEEEvNT_6ParamsE,(.L_x_94 - _ZN7cutlass13device_kernelIN5flash19enable_sm80_to_sm89INS1_16FlashAttnBwdSm80INS1_25CollectiveMainloopBwdSm80ILi2ELi2EN4cute5tupleIJNS5_1CILi64EEENS7_ILi128EEES8_EEENS_6half_tEfNS_4arch4Sm80ELb0ELb1ELb0ELb0ELb0ELb0ELb0ELb0ELi2ELi2ELi4ELi2ELb1EEENS1_21CollectiveEpilogueBwdISA_SB_SD_Li256ELb0ELb0ELi2EEENS1_19SingleTileSchedulerILb0ELb0ELb0ELi128EEEEEEEEEvNT_6ParamsE)
        .other          _ZN7cutlass13device_kernelIN5flash19enable_sm80_to_sm89INS1_16FlashAttnBwdSm80INS1_25CollectiveMainloopBwdSm80ILi2ELi2EN4cute5tupleIJNS5_1CILi64EEENS7_ILi128EEES8_EEENS_6half_tEfNS_4arch4Sm80ELb0ELb1ELb0ELb0ELb0ELb0ELb0ELb0ELi2ELi2ELi4ELi2ELb1EEENS1_21CollectiveEpilogueBwdISA_SB_SD_Li256ELb0ELb0ELi2EEENS1_19SingleTileSchedulerILb0ELb0ELb0ELi128EEEEEEEEEvNT_6ParamsE,@"STO_CUDA_ENTRY STV_DEFAULT"
_ZN7cutlass13device_kernelIN5flash19enable_sm80_to_sm89INS1_16FlashAttnBwdSm80INS1_25CollectiveMainloopBwdSm80ILi2ELi2EN4cute5tupleIJNS5_1CILi64EEENS7_ILi128EEES8_EEENS_6half_tEfNS_4arch4Sm80ELb0ELb1ELb0ELb0ELb0ELb0ELb0ELb0ELi2ELi2ELi4ELi2ELb1EEENS1_21CollectiveEpilogueBwdISA_SB_SD_Li256ELb0ELb0ELi2EEENS1_19SingleTileSchedulerILb0ELb0ELb0ELi128EEEEEEEEEvNT_6ParamsE:
[----:B------:R-:W-:Y:S01]  /*0000*/  LDC R1, c[0x0][0x28] ;  /* 0x00000a00ff017b82 */ /* 0x000fe20000000800 */
[----:B------:R-:W-:Y:S05]  /*0010*/  EXIT ;  /* 0x000000000000794d */ /* 0x000fea0003800000 */
.L_x_8:
        /* <DEDUP_REMOVED lines=14> */
.L_x_94:


//--------------------- .text._ZN7cutlass13device_kernelIN5flash19enable_sm80_to_sm89INS1_16FlashAttnBwdSm80INS1_25CollectiveMainloopBwdSm80ILi2ELi2EN4cute5tupleIJNS5_1CILi64EEENS7_ILi128EEES8_EEENS_6half_tEfNS_4arch4Sm80ELb0ELb1ELb0ELb0ELb1ELb0ELb0ELb0ELi2ELi2ELi4ELi2ELb1EEENS1_21CollectiveEpilogueBwdISA_SB_SD_Li256ELb0ELb0ELi2EEENS1_19SingleTileSchedulerILb0ELb0ELb0ELi128EEEEEEEEEvNT_6ParamsE --------------------------
	.section	.text._ZN7cutlass13device_kernelIN5flash19enable_sm80_to_sm89INS1_16FlashAttnBwdSm80INS1_25CollectiveMainloopBwdSm80ILi2ELi2EN4cute5tupleIJNS5_1CILi64EEENS7_ILi128EEES8_EEENS_6half_tEfNS_4arch4Sm80ELb0ELb1ELb0ELb0ELb1ELb0ELb0ELb0ELi2ELi2ELi4ELi2ELb1EEENS1_21CollectiveEpilogueBwdISA_SB_SD_Li256ELb0ELb0ELi2EEENS1_19SingleTileSchedulerILb0ELb0ELb0ELi128EEEEEEEEEvNT_6ParamsE,"ax",@progbits
	.align	128
.text._ZN7cutlass13device_kernelIN5flash19enable_sm80_to_sm89INS1_16FlashAttnBwdSm80INS1_25CollectiveMainloopBwdSm80ILi2ELi2EN4cute5tupleIJNS5_1CILi64EEENS7_ILi128EEES8_EEENS_6half_tEfNS_4arch4Sm80ELb0ELb1ELb0ELb0ELb1ELb0ELb0ELb0ELi2ELi2ELi4ELi2ELb1EEENS1_21CollectiveEpilogueBwdISA_SB_SD_Li256ELb0ELb0ELi2EEENS1_19SingleTileSchedulerILb0ELb0ELb0ELi128EEEEEEEEEvNT_6ParamsE:
        .type           _ZN7cutlass13device_kernelIN5flash19enable_sm80_to_sm89INS1_16FlashAttnBwdSm80INS1_25CollectiveMainloopBwdSm80ILi2ELi2EN4cute5tupleIJNS5_1CILi64EEENS7_ILi128EEES8_EEENS_6half_tEfNS_4arch4Sm80ELb0ELb1ELb0ELb0ELb1ELb0ELb0ELb0ELi2ELi2ELi4ELi2ELb1EEENS1_21CollectiveEpilogueBwdISA_SB_SD_Li256ELb0ELb0ELi2EEENS1_19SingleTileSchedulerILb0ELb0ELb0ELi128EEEEEEEEEvNT_6ParamsE,@function
        .size           _ZN7cutlass13device_kernelIN5flash19enable_sm80_to_sm89INS1_16FlashAttnBwdSm80INS1_25CollectiveMainloopBwdSm80ILi2ELi2EN4cute5tupleIJNS5_1CILi64EEENS7_ILi128EEES8_EEENS_6half_tEfNS_4arch4Sm80ELb0ELb1ELb0ELb0ELb1ELb0ELb0ELb0ELi2ELi2ELi4ELi2ELb1EEENS1_21CollectiveEpilogueBwdISA_SB_SD_Li256ELb0ELb0ELi2EEENS1_19SingleTileSchedulerILb0ELb0ELb0ELi128EEEEEEEEEvNT_6ParamsE,(.L_x_95 - _ZN7cutlass13device_kernelIN5flash19enable_sm80_to_sm89INS1_16FlashAttnBwdSm80INS1_25CollectiveMainloopBwdSm80ILi2ELi2EN4cute5tupleIJNS5_1CILi64EEENS7_ILi128EEES8_EEENS_6half_tEfNS_4arch4Sm80ELb0ELb1ELb0ELb0ELb1ELb0ELb0ELb0ELi2ELi2ELi4ELi2ELb1EEENS1_21CollectiveEpilogueBwdISA_SB_SD_Li256ELb0ELb0ELi2EEENS1_19SingleTileSchedulerILb0ELb0ELb0ELi128EEEEEEEEEvNT_6ParamsE)
        .other          _ZN7cutlass13device_kernelIN5flash19enable_sm80_to_sm89INS1_16FlashAttnBwdSm80INS1_25CollectiveMainloopBwdSm80ILi2ELi2EN4cute5tupleIJNS5_1CILi64EEENS7_ILi128EEES8_EEENS_6half_tEfNS_4arch4Sm80ELb0ELb1ELb0ELb0ELb1ELb0ELb0ELb0ELi2ELi2ELi4ELi2ELb1EEENS1_21CollectiveEpilogueBwdISA_SB_SD_Li256ELb0ELb0ELi2EEENS1_19SingleTileSchedulerILb0ELb0ELb0ELi128EEEEEEEEEvNT_6ParamsE,@"STO_CUDA_ENTRY STV_DEFAULT"
_ZN7cutlass13device_kernelIN5flash19enable_sm80_to_sm89INS1_16FlashAttnBwdSm80INS1_25CollectiveMainloopBwdSm80ILi2ELi2EN4cute5tupleIJNS5_1CILi64EEENS7_ILi128EEES8_EEENS_6half_tEfNS_4arch4Sm80ELb0ELb1ELb0ELb0ELb1ELb0ELb0ELb0ELi2ELi2ELi4ELi2ELb1EEENS1_21CollectiveEpilogueBwdISA_SB_SD_Li256ELb0ELb0ELi2EEENS1_19SingleTileSchedulerILb0ELb0ELb0ELi128EEEEEEEEEvNT_6ParamsE:
[----:B------:R-:W-:Y:S01]  /*0000*/  LDC R1, c[0x0][0x28] ;  /* 0x00000a00ff017b82 */ /* 0x000fe20000000800 */
[----:B------:R-:W-:Y:S05]  /*0010*/  EXIT ;  /* 0x000000000000794d */ /* 0x000fea0003800000 */
.L_x_9:
        /* <DEDUP_REMOVED lines=14> */
.L_x_95:


//--------------------- .text._ZN7cutlass13device_kernelIN5flash19enable_sm80_to_sm89INS1_16FlashAttnBwdSm80INS1_25CollectiveMainloopBwdSm80ILi2ELi2EN4cute5tupleIJNS5_1CILi64EEENS7_ILi128EEES8_EEENS_6half_tEfNS_4arch4Sm80ELb0ELb1ELb0ELb0ELb0ELb0ELb0ELb0ELi2ELi2ELi4ELi2ELb1EEENS1_24CollectiveEpilogueBwdGQAISA_fSD_Li256ELb0ELb0EEENS1_19SingleTileSchedulerILb0ELb0ELb0ELi128EEEEEEEEEvNT_6ParamsE --------------------------
	.section	.text._ZN7cutlass13device_kernelIN5flash19enable_sm80_to_sm89INS1_16FlashAttnBwdSm80INS1_25CollectiveMainloopBwdSm80ILi2ELi2EN4cute5tupleIJNS5_1CILi64EEENS7_ILi128EEES8_EEENS_6half_tEfNS_4arch4Sm80ELb0ELb1ELb0ELb0ELb0ELb0ELb0ELb0ELi2ELi2ELi4ELi2ELb1EEENS1_24CollectiveEpilogueBwdGQAISA_fSD_Li256ELb0ELb0EEENS1_19SingleTileSchedulerILb0ELb0ELb0ELi128EEEEEEEEEvNT_6ParamsE,"ax",@progbits
	.align	128
.text._ZN7cutlass13device_kernelIN5flash19enable_sm80_to_sm89INS1_16FlashAttnBwdSm80INS1_25CollectiveMainloopBwdSm80ILi2ELi2EN4cute5tupleIJNS5_1CILi64EEENS7_ILi128EEES8_EEENS_6half_tEfNS_4arch4Sm80ELb0ELb1ELb0ELb0ELb0ELb0ELb0ELb0ELi2ELi2ELi4ELi2ELb1EEENS1_24CollectiveEpilogueBwdGQAISA_fSD_Li256ELb0ELb0EEENS1_19SingleTileSchedulerILb0ELb0ELb0ELi128EEEEEEEEEvNT_6ParamsE:
        .type           _ZN7cutlass13device_kernelIN5flash19enable_sm80_to_sm89INS1_16FlashAttnBwdSm80INS1_25CollectiveMainloopBwdSm80ILi2ELi2EN4cute5tupleIJNS5_1CILi64EEENS7_ILi128EEES8_EEENS_6half_tEfNS_4arch4Sm80ELb0ELb1ELb0ELb0ELb0ELb0ELb0ELb0ELi2ELi2ELi4ELi2ELb1EEENS1_24CollectiveEpilogueBwdGQAISA_fSD_Li256ELb0ELb0EEENS1_19SingleTileSchedulerILb0ELb0ELb0ELi128EEEEEEEEEvNT_6ParamsE,@function
        .size           _ZN7cutlass13device_kernelIN5flash19enable_sm80_to_sm89INS1_16FlashAttnBwdSm80INS1_25CollectiveMainloopBwdSm80ILi2ELi2EN4cute5tupleIJNS5_1CILi64EEENS7_ILi128EEES8_EEENS_6half_tEfNS_4arch4Sm80ELb0ELb1ELb0ELb0ELb0ELb0ELb0ELb0ELi2ELi2ELi4ELi2ELb1EEENS1_24CollectiveEpilogueBwdGQAISA_fSD_Li256ELb0ELb0EEENS1_19SingleTileSchedulerILb0ELb0ELb0ELi128EEEEEEEEEvNT_6ParamsE,(.L_x_96 - _ZN7cutlass13device_kernelIN5flash19enable_sm80_to_sm89INS1_16FlashAttnBwdSm80INS1_25CollectiveMainloopBwdSm80ILi2ELi2EN4cute5tupleIJNS5_1CILi64EEENS7_ILi128EEES8_EEENS_6half_tEfNS_4arch4Sm80ELb0ELb1ELb0ELb0ELb0ELb0ELb0ELb0ELi2ELi2ELi4ELi2ELb1EEENS1_24CollectiveEpilogueBwdGQAISA_fSD_Li256ELb0ELb0EEENS1_19SingleTileSchedulerILb0ELb0ELb0ELi128EEEEEEEEEvNT_6ParamsE)
        .other          _ZN7cutlass13device_kernelIN5flash19enable_sm80_to_sm89INS1_16FlashAttnBwdSm80INS1_25CollectiveMainloopBwdSm80ILi2ELi2EN4cute5tupleIJNS5_1CILi64EEENS7_ILi128EEES8_EEENS_6half_tEfNS_4arch4Sm80ELb0ELb1ELb0ELb0ELb0ELb0ELb0ELb0ELi2ELi2ELi4ELi2ELb1EEENS1_24CollectiveEpilogueBwdGQAISA_fSD_Li256ELb0ELb0EEENS1_19SingleTileSchedulerILb0ELb0ELb0ELi128EEEEEEEEEvNT_6ParamsE,@"STO_CUDA_ENTRY STV_DEFAULT"
_ZN7cutlass13device_kernelIN5flash19enable_sm80_to_sm89INS1_16FlashAttnBwdSm80INS1_25CollectiveMainloopBwdSm80ILi2ELi2EN4cute5tupleIJNS5_1CILi64EEENS7_ILi128EEES8_EEENS_6half_tEfNS_4arch4Sm80ELb0ELb1ELb0ELb0ELb0ELb0ELb0ELb0ELi2ELi2ELi4ELi2ELb1EEENS1_24CollectiveEpilogueBwdGQAISA_fSD_Li256ELb0ELb0EEENS1_19SingleTileSchedulerILb0ELb0ELb0ELi128EEEEEEEEEvNT_6ParamsE:
[----:B------:R-:W-:Y:S01]  /*0000*/  LDC R1, c[0x0][0x28] ;  /* 0x00000a00ff017b82 */ /* 0x000fe20000000800 */
[----:B------:R-:W-:Y:S05]  /*0010*/  EXIT ;  /* 0x000000000000794d */ /* 0x000fea0003800000 */
.L_x_10:
        /* <DEDUP_REMOVED lines=14> */
.L_x_96:


//--------------------- .text._ZN7cutlass13device_kernelIN5flash19enable_sm80_to_sm89INS1_16FlashAttnBwdSm80INS1_25CollectiveMainloopBwdSm80ILi2ELi2EN4cute5tupleIJNS5_1CILi64EEENS7_ILi128EEES8_EEENS_6half_tEfNS_4arch4Sm80ELb0ELb1ELb0ELb0ELb1ELb0ELb0ELb0ELi2ELi2ELi4ELi2ELb1EEENS1_24CollectiveEpilogueBwdGQAISA_fSD_Li256ELb0ELb1EEENS1_19SingleTileSchedulerILb0ELb0ELb0ELi128EEEEEEEEEvNT_6ParamsE --------------------------
	.section	.text._ZN7cutlass13device_kernelIN5flash19enable_sm80_to_sm89INS1_16FlashAttnBwdSm80INS1_25CollectiveMainloopBwdSm80ILi2ELi2EN4cute5tupleIJNS5_1CILi64EEENS7_ILi128EEES8_EEENS_6half_tEfNS_4arch4Sm80ELb0ELb1ELb0ELb0ELb1ELb0ELb0ELb0ELi2ELi2ELi4ELi2ELb1EEENS1_24CollectiveEpilogueBwdGQAISA_fSD_Li256ELb0ELb1EEENS1_19SingleTileSchedulerILb0ELb0ELb0ELi128EEEEEEEEEvNT_6ParamsE,"ax",@progbits
	.align	128
.text._ZN7cutlass13device_kernelIN5flash19enable_sm80_to_sm89INS1_16FlashAttnBwdSm80INS1_25CollectiveMainloopBwdSm80ILi2ELi2EN4cute5tupleIJNS5_1CILi64EEENS7_ILi128EEES8_EEENS_6half_tEfNS_4arch4Sm80ELb0ELb1ELb0ELb0ELb1ELb0ELb0ELb0ELi2ELi2ELi4ELi2ELb1EEENS1_24CollectiveEpilogueBwdGQAISA_fSD_Li256ELb0ELb1EEENS1_19SingleTileSchedulerILb0ELb0ELb0ELi128EEEEEEEEEvNT_6ParamsE:
        .type           _ZN7cutlass13device_kernelIN5flash19enable_sm80_to_sm89INS1_16FlashAttnBwdSm80INS1_25CollectiveMainloopBwdSm80ILi2ELi2EN4cute5tupleIJNS5_1CILi64EEENS7_ILi128EEES8_EEENS_6half_tEfNS_4arch4Sm80ELb0ELb1ELb0ELb0ELb1ELb0ELb0ELb0ELi2ELi2ELi4ELi2ELb1EEENS1_24CollectiveEpilogueBwdGQAISA_fSD_Li256ELb0ELb1EEENS1_19SingleTileSchedulerILb0ELb0ELb0ELi128EEEEEEEEEvNT_6ParamsE,@function
        .size           _ZN7cutlass13device_kernelIN5flash19enable_sm80_to_sm89INS1_16FlashAttnBwdSm80INS1_25CollectiveMainloopBwdSm80ILi2ELi2EN4cute5tupleIJNS5_1CILi64EEENS7_ILi128EEES8_EEENS_6half_tEfNS_4arch4Sm80ELb0ELb1ELb0ELb0ELb1ELb0ELb0ELb0ELi2ELi2ELi4ELi2ELb1EEENS1_24CollectiveEpilogueBwdGQAISA_fSD_Li256ELb0ELb1EEENS1_19SingleTileSchedulerILb0ELb0ELb0ELi128EEEEEEEEEvNT_6ParamsE,(.L_x_97 - _ZN7cutlass13device_kernelIN5flash19enable_sm80_to_sm89INS1_16FlashAttnBwdSm80INS1_25CollectiveMainloopBwdSm80ILi2ELi2EN4cute5tupleIJNS5_1CILi64EEENS7_ILi128EEES8_EEENS_6half_tEfNS_4arch4Sm80ELb0ELb1ELb0ELb0ELb1ELb0ELb0ELb0ELi2ELi2ELi4ELi2ELb1EEENS1_24CollectiveEpilogueBwdGQAISA_fSD_Li256ELb0ELb1EEENS1_19SingleTileSchedulerILb0ELb0ELb0ELi128EEEEEEEEEvNT_6ParamsE)
        .other          _ZN7cutlass13device_kernelIN5flash19enable_sm80_to_sm89INS1_16FlashAttnBwdSm80INS1_25CollectiveMainloopBwdSm80ILi2ELi2EN4cute5tupleIJNS5_1CILi64EEENS7_ILi128EEES8_EEENS_6half_tEfNS_4arch4Sm80ELb0ELb1ELb0ELb0ELb1ELb0ELb0ELb0ELi2ELi2ELi4ELi2ELb1EEENS1_24CollectiveEpilogueBwdGQAISA_fSD_Li256ELb0ELb1EEENS1_19SingleTileSchedulerILb0ELb0ELb0ELi128EEEEEEEEEvNT_6ParamsE,@"STO_CUDA_ENTRY STV_DEFAULT"
_ZN7cutlass13device_kernelIN5flash19enable_sm80_to_sm89INS1_16FlashAttnBwdSm80INS1_25CollectiveMainloopBwdSm80ILi2ELi2EN4cute5tupleIJNS5_1CILi64EEENS7_ILi128EEES8_EEENS_6half_tEfNS_4arch4Sm80ELb0ELb1ELb0ELb0ELb1ELb0ELb0ELb0ELi2ELi2ELi4ELi2ELb1EEENS1_24CollectiveEpilogueBwdGQAISA_fSD_Li256ELb0ELb1EEENS1_19SingleTileSchedulerILb0ELb0ELb0ELi128EEEEEEEEEvNT_6ParamsE:
[----:B------:R-:W-:Y:S01]  /*0000*/  LDC R1, c[0x0][0x28] ;  /* 0x00000a00ff017b82 */ /* 0x000fe20000000800 */
[----:B------:R-:W-:Y:S05]  /*0010*/  EXIT ;  /* 0x000000000000794d */ /* 0x000fea0003800000 */
.L_x_11:
        /* <DEDUP_REMOVED lines=14> */
.L_x_97:


//--------------------- .text._ZN7cutlass13device_kernelIN5flash19enable_sm80_to_sm89INS1_16FlashAttnBwdSm80INS1_25CollectiveMainloopBwdSm80ILi2ELi2EN4cute5tupleIJNS5_1CILi64EEENS7_ILi128EEES8_EEENS_6half_tEfNS_4arch4Sm80ELb0ELb1ELb0ELb1ELb0ELb0ELb0ELb0ELi2ELi2ELi4ELi2ELb1EEENS1_21CollectiveEpilogueBwdISA_SB_SD_Li256ELb1ELb0ELi2EEENS1_19SingleTileSchedulerILb1ELb0ELb0ELi128EEEEEEEEEvNT_6ParamsE --------------------------
	.section	.text._ZN7cutlass13device_kernelIN5flash19enable_sm80_to_sm89INS1_16FlashAttnBwdSm80INS1_25CollectiveMainloopBwdSm80ILi2ELi2EN4cute5tupleIJNS5_1CILi64EEENS7_ILi128EEES8_EEENS_6half_tEfNS_4arch4Sm80ELb0ELb1ELb0ELb1ELb0ELb0ELb0ELb0ELi2ELi2ELi4ELi2ELb1EEENS1_21CollectiveEpilogueBwdISA_SB_SD_Li256ELb1ELb0ELi2EEENS1_19SingleTileSchedulerILb1ELb0ELb0ELi128EEEEEEEEEvNT_6ParamsE,"ax",@progbits
	.align	128
.text._ZN7cutlass13device_kernelIN5flash19enable_sm80_to_sm89INS1_16FlashAttnBwdSm80INS1_25CollectiveMainloopBwdSm80ILi2ELi2EN4cute5tupleIJNS5_1CILi64EEENS7_ILi128EEES8_EEENS_6half_tEfNS_4arch4Sm80ELb0ELb1ELb0ELb1ELb0ELb0ELb0ELb0ELi2ELi2ELi4ELi2ELb1EEENS1_21CollectiveEpilogueBwdISA_SB_SD_Li256ELb1ELb0ELi2EEENS1_19SingleTileSchedulerILb1ELb0ELb0ELi128EEEEEEEEEvNT_6ParamsE:
        .type           _ZN7cutlass13device_kernelIN5flash19enable_sm80_to_sm89INS1_16FlashAttnBwdSm80INS1_25CollectiveMainloopBwdSm80ILi2ELi2EN4cute5tupleIJNS5_1CILi64EEENS7_ILi128EEES8_EEENS_6half_tEfNS_4arch4Sm80ELb0ELb1ELb0ELb1ELb0ELb0ELb0ELb0ELi2ELi2ELi4ELi2ELb1EEENS1_21CollectiveEpilogueBwdISA_SB_SD_Li256ELb1ELb0ELi2EEENS1_19SingleTileSchedulerILb1ELb0ELb0ELi128EEEEEEEEEvNT_6ParamsE,@function
        .size           _ZN7cutlass13device_kernelIN5flash19enable_sm80_to_sm89INS1_16FlashAttnBwdSm80INS1_25CollectiveMainloopBwdSm80ILi2ELi2EN4cute5tupleIJNS5_1CILi64EEENS7_ILi128EEES8_EEENS_6half_tEfNS_4arch4Sm80ELb0ELb1ELb0ELb1ELb0ELb0ELb0ELb0ELi2ELi2ELi4ELi2ELb1EEENS1_21CollectiveEpilogueBwdISA_SB_SD_Li256ELb1ELb0ELi2EEENS1_19SingleTileSchedulerILb1ELb0ELb0ELi128EEEEEEEEEvNT_6ParamsE,(.L_x_98 - _ZN7cutlass13device_kernelIN5flash19enable_sm80_to_sm89INS1_16FlashAttnBwdSm80INS1_25CollectiveMainloopBwdSm80ILi2ELi2EN4cute5tupleIJNS5_1CILi64EEENS7_ILi128EEES8_EEENS_6half_tEfNS_4arch4Sm80ELb0ELb1ELb0ELb1ELb0ELb0ELb0ELb0ELi2ELi2ELi4ELi2ELb1EEENS1_21CollectiveEpilogueBwdISA_SB_SD_Li256ELb1ELb0ELi2EEENS1_19SingleTileSchedulerILb1ELb0ELb0ELi128EEEEEEEEEvNT_6ParamsE)
        .other          _ZN7cutlass13device_kernelIN5flash19enable_sm80_to_sm89INS1_16FlashAttnBwdSm80INS1_25CollectiveMainloopBwdSm80ILi2ELi2EN4cute5tupleIJNS5_1CILi64EEENS7_ILi128EEES8_EEENS_6half_tEfNS_4arch4Sm80ELb0ELb1ELb0ELb1ELb0ELb0ELb0ELb0ELi2ELi2ELi4ELi2ELb1EEENS1_21CollectiveEpilogueBwdISA_SB_SD_Li256ELb1ELb0ELi2EEENS1_19SingleTileSchedulerILb1ELb0ELb0ELi128EEEEEEEEEvNT_6ParamsE,@"STO_CUDA_ENTRY STV_DEFAULT"
_ZN7cutlass13device_kernelIN5flash19enable_sm80_to_sm89INS1_16FlashAttnBwdSm80INS1_25CollectiveMainloopBwdSm80ILi2ELi2EN4cute5tupleIJNS5_1CILi64EEENS7_ILi128EEES8_EEENS_6half_tEfNS_4arch4Sm80ELb0ELb1ELb0ELb1ELb0ELb0ELb0ELb0ELi2ELi2ELi4ELi2ELb1EEENS1_21CollectiveEpilogueBwdISA_SB_SD_Li256ELb1ELb0ELi2EEENS1_19SingleTileSchedulerILb1ELb0ELb0ELi128EEEEEEEEEvNT_6ParamsE:
[----:B------:R-:W-:Y:S01]  /*0000*/  LDC R1, c[0x0][0x28] ;  /* 0x00000a00ff017b82 */ /* 0x000fe20000000800 */
[----:B------:R-:W-:Y:S05]  /*0010*/  EXIT ;  /* 0x000000000000794d */ /* 0x000fea0003800000 */
.L_x_12:
        /* <DEDUP_REMOVED lines=14> */
.L_x_98:


//--------------------- .text._ZN7cutlass13device_kernelIN5flash19enable_sm80_to_sm89INS1_16FlashAttnBwdSm80INS1_25CollectiveMainloopBwdSm80ILi2ELi2EN4cute5tupleIJNS5_1CILi64EEENS7_ILi128EEES8_EEENS_6half_tEfNS_4arch4Sm80ELb0ELb1ELb0ELb1ELb1ELb0ELb0ELb0ELi2ELi2ELi4ELi2ELb1EEENS1_21CollectiveEpilogueBwdISA_SB_SD_Li256ELb1ELb0ELi2EEENS1_19SingleTileSchedulerILb1ELb0ELb0ELi128EEEEEEEEEvNT_6ParamsE --------------------------
	.section	.text._ZN7cutlass13device_kernelIN5flash19enable_sm80_to_sm89INS1_16FlashAttnBwdSm80INS1_25CollectiveMainloopBwdSm80ILi2ELi2EN4cute5tupleIJNS5_1CILi64EEENS7_ILi128EEES8_EEENS_6half_tEfNS_4arch4Sm80ELb0ELb1ELb0ELb1ELb1ELb0ELb0ELb0ELi2ELi2ELi4ELi2ELb1EEENS1_21CollectiveEpilogueBwdISA_SB_SD_Li256ELb1ELb0ELi2EEENS1_19SingleTileSchedulerILb1ELb0ELb0ELi128EEEEEEEEEvNT_6ParamsE,"ax",@progbits
	.align	128
.text._ZN7cutlass13device_kernelIN5flash19enable_sm80_to_sm89INS1_16FlashAttnBwdSm80INS1_25CollectiveMainloopBwdSm80ILi2ELi2EN4cute5tupleIJNS5_1CILi64EEENS7_ILi128EEES8_EEENS_6half_tEfNS_4arch4Sm80ELb0ELb1ELb0ELb1ELb1ELb0ELb0ELb0ELi2ELi2ELi4ELi2ELb1EEENS1_21CollectiveEpilogueBwdISA_SB_SD_Li256ELb1ELb0ELi2EEENS1_19SingleTileSchedulerILb1ELb0ELb0ELi128EEEEEEEEEvNT_6ParamsE:
        .type           _ZN7cutlass13device_kernelIN5flash19enable_sm80_to_sm89INS1_16FlashAttnBwdSm80INS1_25CollectiveMainloopBwdSm80ILi2ELi2EN4cute5tupleIJNS5_1CILi64EEENS7_ILi128EEES8_EEENS_6half_tEfNS_4arch4Sm80ELb0ELb1ELb0ELb1ELb1ELb0ELb0ELb0ELi2ELi2ELi4ELi2ELb1EEENS1_21CollectiveEpilogueBwdISA_SB_SD_Li256ELb1ELb0ELi2EEENS1_19SingleTileSchedulerILb1ELb0ELb0ELi128EEEEEEEEEvNT_6ParamsE,@function
        .size           _ZN7cutlass13device_kernelIN5flash19enable_sm80_to_sm89INS1_16FlashAttnBwdSm80INS1_25CollectiveMainloopBwdSm80ILi2ELi2EN4cute5tupleIJNS5_1CILi64EEENS7_ILi128EEES8_EEENS_6half_tEfNS_4arch4Sm80ELb0ELb1ELb0ELb1ELb1ELb0ELb0ELb0ELi2ELi2ELi4ELi2ELb1EEENS1_21CollectiveEpilogueBwdISA_SB_SD_Li256ELb1ELb0ELi2EEENS1_19SingleTileSchedulerILb1ELb0ELb0ELi128EEEEEEEEEvNT_6ParamsE,(.L_x_99 - _ZN7cutlass13device_kernelIN5flash19enable_sm80_to_sm89INS1_16FlashAttnBwdSm80INS1_25CollectiveMainloopBwdSm80ILi2ELi2EN4cute5tupleIJNS5_1CILi64EEENS7_ILi128EEES8_EEENS_6half_tEfNS_4arch4Sm80ELb0ELb1ELb0ELb1ELb1ELb0ELb0ELb0ELi2ELi2ELi4ELi2ELb1EEENS1_21CollectiveEpilogueBwdISA_SB_SD_Li256ELb1ELb0ELi2EEENS1_19SingleTileSchedulerILb1ELb0ELb0ELi128EEEEEEEEEvNT_6ParamsE)
        .other          _ZN7cutlass13device_kernelIN5flash19enable_sm80_to_sm89INS1_16FlashAttnBwdSm80INS1_25CollectiveMainloopBwdSm80ILi2ELi2EN4cute5tupleIJNS5_1CILi64EEENS7_ILi128EEES8_EEENS_6half_tEfNS_4arch4Sm80ELb0ELb1ELb0ELb1ELb1ELb0ELb0ELb0ELi2ELi2ELi4ELi2ELb1EEENS1_21CollectiveEpilogueBwdISA_SB_SD_Li256ELb1ELb0ELi2EEENS1_19SingleTileSchedulerILb1ELb0ELb0ELi128EEEEEEEEEvNT_6ParamsE,@"STO_CUDA_ENTRY STV_DEFAULT"
_ZN7cutlass13device_kernelIN5flash19enable_sm80_to_sm89INS1_16FlashAttnBwdSm80INS1_25CollectiveMainloopBwdSm80ILi2ELi2EN4cute5tupleIJNS5_1CILi64EEENS7_ILi128EEES8_EEENS_6half_tEfNS_4arch4Sm80ELb0ELb1ELb0ELb1ELb1ELb0ELb0ELb0ELi2ELi2ELi4ELi2ELb1EEENS1_21CollectiveEpilogueBwdISA_SB_SD_Li256ELb1ELb0ELi2EEENS1_19SingleTileSchedulerILb1ELb0ELb0ELi128EEEEEEEEEvNT_6ParamsE:
[----:B------:R-:W-:Y:S01]  /*0000*/  LDC R1, c[0x0][0x28] ;  /* 0x00000a00ff017b82 */ /* 0x000fe20000000800 */
[----:B------:R-:W-:Y:S05]  /*0010*/  EXIT ;  /* 0x000000000000794d */ /* 0x000fea0003800000 */
.L_x_13:
        /* <DEDUP_REMOVED lines=14> */
.L_x_99:


//--------------------- .text._ZN7cutlass13device_kernelIN5flash19enable_sm80_to_sm89INS1_16FlashAttnBwdSm80INS1_25CollectiveMainloopBwdSm80ILi2ELi2EN4cute5tupleIJNS5_1CILi64EEENS7_ILi128EEES8_EEENS_6half_tEfNS_4arch4Sm80ELb0ELb1ELb0ELb1ELb0ELb0ELb0ELb0ELi2ELi2ELi4ELi2ELb1EEENS1_24CollectiveEpilogueBwdGQAISA_fSD_Li256ELb1ELb0EEENS1_19SingleTileSchedulerILb1ELb0ELb0ELi128EEEEEEEEEvNT_6ParamsE --------------------------
	.section	.text._ZN7cutlass13device_kernelIN5flash19enable_sm80_to_sm89INS1_16FlashAttnBwdSm80INS1_25CollectiveMainloopBwdSm80ILi2ELi2EN4cute5tupleIJNS5_1CILi64EEENS7_ILi128EEES8_EEENS_6half_tEfNS_4arch4Sm80ELb0ELb1ELb0ELb1ELb0ELb0ELb0ELb0ELi2ELi2ELi4ELi2ELb1EEENS1_24CollectiveEpilogueBwdGQAISA_fSD_Li256ELb1ELb0EEENS1_19SingleTileSchedulerILb1ELb0ELb0ELi128EEEEEEEEEvNT_6ParamsE,"ax",@progbits
	.align	128
.text._ZN7cutlass13device_kernelIN5flash19enable_sm80_to_sm89INS1_16FlashAttnBwdSm80INS1_25CollectiveMainloopBwdSm80ILi2ELi2EN4cute5tupleIJNS5_1CILi64EEENS7_ILi128EEES8_EEENS_6half_tEfNS_4arch4Sm80ELb0ELb1ELb0ELb1ELb0ELb0ELb0ELb0ELi2ELi2ELi4ELi2ELb1EEENS1_24CollectiveEpilogueBwdGQAISA_fSD_Li256ELb1ELb0EEENS1_19SingleTileSchedulerILb1ELb0ELb0ELi128EEEEEEEEEvNT_6ParamsE:
        .type           _ZN7cutlass13device_kernelIN5flash19enable_sm80_to_sm89INS1_16FlashAttnBwdSm80INS1_25CollectiveMainloopBwdSm80ILi2ELi2EN4cute5tupleIJNS5_1CILi64EEENS7_ILi128EEES8_EEENS_6half_tEfNS_4arch4Sm80ELb0ELb1ELb0ELb1ELb0ELb0ELb0ELb0ELi2ELi2ELi4ELi2ELb1EEENS1_24CollectiveEpilogueBwdGQAISA_fSD_Li256ELb1ELb0EEENS1_19SingleTileSchedulerILb1ELb0ELb0ELi128EEEEEEEEEvNT_6ParamsE,@function
        .size           _ZN7cutlass13device_kernelIN5flash19enable_sm80_to_sm89INS1_16FlashAttnBwdSm80INS1_25CollectiveMainloopBwdSm80ILi2ELi2EN4cute5tupleIJNS5_1CILi64EEENS7_ILi128EEES8_EEENS_6half_tEfNS_4arch4Sm80ELb0ELb1ELb0ELb1ELb0ELb0ELb0ELb0ELi2ELi2ELi4ELi2ELb1EEENS1_24CollectiveEpilogueBwdGQAISA_fSD_Li256ELb1ELb0EEENS1_19SingleTileSchedulerILb1ELb0ELb0ELi128EEEEEEEEEvNT_6ParamsE,(.L_x_100 - _ZN7cutlass13device_kernelIN5flash19enable_sm80_to_sm89INS1_16FlashAttnBwdSm80INS1_25CollectiveMainloopBwdSm80ILi2ELi2EN4cute5tupleIJNS5_1CILi64EEENS7_ILi128EEES8_EEENS_6half_tEfNS_4arch4Sm80ELb0ELb1ELb0ELb1ELb0ELb0ELb0ELb0ELi2ELi2ELi4ELi2ELb1EEENS1_24CollectiveEpilogueBwdGQAISA_fSD_Li256ELb1ELb0EEENS1_19SingleTileSchedulerILb1ELb0ELb0ELi128EEEEEEEEEvNT_6ParamsE)
        .other          _ZN7cutlass13device_kernelIN5flash19enable_sm80_to_sm89INS1_16FlashAttnBwdSm80INS1_25CollectiveMainloopBwdSm80ILi2ELi2EN4cute5tupleIJNS5_1CILi64EEENS7_ILi128EEES8_EEENS_6half_tEfNS_4arch4Sm80ELb0ELb1ELb0ELb1ELb0ELb0ELb0ELb0ELi2ELi2ELi4ELi2ELb1EEENS1_24CollectiveEpilogueBwdGQAISA_fSD_Li256ELb1ELb0EEENS1_19SingleTileSchedulerILb1ELb0ELb0ELi128EEEEEEEEEvNT_6ParamsE,@"STO_CUDA_ENTRY STV_DEFAULT"
_ZN7cutlass13device_kernelIN5flash19enable_sm80_to_sm89INS1_16FlashAttnBwdSm80INS1_25CollectiveMainloopBwdSm80ILi2ELi2EN4cute5tupleIJNS5_1CILi64EEENS7_ILi128EEES8_EEENS_6half_tEfNS_4arch4Sm80ELb0ELb1ELb0ELb1ELb0ELb0ELb0ELb0ELi2ELi2ELi4ELi2ELb1EEENS1_24CollectiveEpilogueBwdGQAISA_fSD_Li256ELb1ELb0EEENS1_19SingleTileSchedulerILb1ELb0ELb0ELi128EEEEEEEEEvNT_6ParamsE:
[----:B------:R-:W-:Y:S01]  /*0000*/  LDC R1, c[0x0][0x28] ;  /* 0x00000a00ff017b82 */ /* 0x000fe20000000800 */
[----:B------:R-:W-:Y:S05]  /*0010*/  EXIT ;  /* 0x000000000000794d */ /* 0x000fea0003800000 */
.L_x_14:
        /* <DEDUP_REMOVED lines=14> */
.L_x_100:


//--------------------- .text._ZN7cutlass13device_kernelIN5flash19enable_sm80_to_sm89INS1_16FlashAttnBwdSm80INS1_25CollectiveMainloopBwdSm80ILi2ELi2EN4cute5tupleIJNS5_1CILi64EEENS7_ILi128EEES8_EEENS_6half_tEfNS_4arch4Sm80ELb0ELb1ELb0ELb1ELb1ELb0ELb0ELb0ELi2ELi2ELi4ELi2ELb1EEENS1_24CollectiveEpilogueBwdGQAISA_fSD_Li256ELb1ELb1EEENS1_19SingleTileSchedulerILb1ELb0ELb0ELi128EEEEEEEEEvNT_6ParamsE --------------------------
	.section	.text._ZN7cutlass13device_kernelIN5flash19enable_sm80_to_sm89INS1_16FlashAttnBwdSm80INS1_25CollectiveMainloopBwdSm80ILi2ELi2EN4cute5tupleIJNS5_1CILi64EEENS7_ILi128EEES8_EEENS_6half_tEfNS_4arch4Sm80ELb0ELb1ELb0ELb1ELb1ELb0ELb0ELb0ELi2ELi2ELi4ELi2ELb1EEENS1_24CollectiveEpilogueBwdGQAISA_fSD_Li256ELb1ELb1EEENS1_19SingleTileSchedulerILb1ELb0ELb0ELi128EEEEEEEEEvNT_6ParamsE,"ax",@progbits
	.align	128
.text._ZN7cutlass13device_kernelIN5flash19enable_sm80_to_sm89INS1_16FlashAttnBwdSm80INS1_25CollectiveMainloopBwdSm80ILi2ELi2EN4cute5tupleIJNS5_1CILi64EEENS7_ILi128EEES8_EEENS_6half_tEfNS_4arch4Sm80ELb0ELb1ELb0ELb1ELb1ELb0ELb0ELb0ELi2ELi2ELi4ELi2ELb1EEENS1_24CollectiveEpilogueBwdGQAISA_fSD_Li256ELb1ELb1EEENS1_19SingleTileSchedulerILb1ELb0ELb0ELi128EEEEEEEEEvNT_6ParamsE:
        .type           _ZN7cutlass13device_kernelIN5flash19enable_sm80_to_sm89INS1_16FlashAttnBwdSm80INS1_25CollectiveMainloopBwdSm80ILi2ELi2EN4cute5tupleIJNS5_1CILi64EEENS7_ILi128EEES8_EEENS_6half_tEfNS_4arch4Sm80ELb0ELb1ELb0ELb1ELb1ELb0ELb0ELb0ELi2ELi2ELi4ELi2ELb1EEENS1_24CollectiveEpilogueBwdGQAISA_fSD_Li256ELb1ELb1EEENS1_19SingleTileSchedulerILb1ELb0ELb0ELi128EEEEEEEEEvNT_6ParamsE,@function
        .size           _ZN7cutlass13device_kernelIN5flash19enable_sm80_to_sm89INS1_16FlashAttnBwdSm80INS1_25CollectiveMainloopBwdSm80ILi2ELi2EN4cute5tupleIJNS5_1CILi64EEENS7_ILi128EEES8_EEENS_6half_tEfNS_4arch4Sm80ELb0ELb1ELb0ELb1ELb1ELb0ELb0ELb0ELi2ELi2ELi4ELi2ELb1EEENS1_24CollectiveEpilogueBwdGQAISA_fSD_Li256ELb1ELb1EEENS1_19SingleTileSchedulerILb1ELb0ELb0ELi128EEEEEEEEEvNT_6ParamsE,(.L_x_101 - _ZN7cutlass13device_kernelIN5flash19enable_sm80_to_sm89INS1_16FlashAttnBwdSm80INS1_25CollectiveMainloopBwdSm80ILi2ELi2EN4cute5tupleIJNS5_1CILi64EEENS7_ILi128EEES8_EEENS_6half_tEfNS_4arch4Sm80ELb0ELb1ELb0ELb1ELb1ELb0ELb0ELb0ELi2ELi2ELi4ELi2ELb1EEENS1_24CollectiveEpilogueBwdGQAISA_fSD_Li256ELb1ELb1EEENS1_19SingleTileSchedulerILb1ELb0ELb0ELi128EEEEEEEEEvNT_6ParamsE)
        .other          _ZN7cutlass13device_kernelIN5flash19enable_sm80_to_sm89INS1_16FlashAttnBwdSm80INS1_25CollectiveMainloopBwdSm80ILi2ELi2EN4cute5tupleIJNS5_1CILi64EEENS7_ILi128EEES8_EEENS_6half_tEfNS_4arch4Sm80ELb0ELb1ELb0ELb1ELb1ELb0ELb0ELb0ELi2ELi2ELi4ELi2ELb1EEENS1_24CollectiveEpilogueBwdGQAISA_fSD_Li256ELb1ELb1EEENS1_19SingleTileSchedulerILb1ELb0ELb0ELi128EEEEEEEEEvNT_6ParamsE,@"STO_CUDA_ENTRY STV_DEFAULT"
_ZN7cutlass13device_kernelIN5flash19enable_sm80_to_sm89INS1_16FlashAttnBwdSm80INS1_25CollectiveMainloopBwdSm80ILi2ELi2EN4cute5tupleIJNS5_1CILi64EEENS7_ILi128EEES8_EEENS_6half_tEfNS_4arch4Sm80ELb0ELb1ELb0ELb1ELb1ELb0ELb0ELb0ELi2ELi2ELi4ELi2ELb1EEENS1_24CollectiveEpilogueBwdGQAISA_fSD_Li256ELb1ELb1EEENS1_19SingleTileSchedulerILb1ELb0ELb0ELi128EEEEEEEEEvNT_6ParamsE:
[----:B------:R-:W-:Y:S01]  /*0000*/  LDC R1, c[0x0][0x28] ;  /* 0x00000a00ff017b82 */ /* 0x000fe20000000800 */
[----:B------:R-:W-:Y:S05]  /*0010*/  EXIT ;  /* 0x000000000000794d */ /* 0x000fea0003800000 */
.L_x_15:
        /* <DEDUP_REMOVED lines=14> */
.L_x_101:


//--------------------- .text._ZN7cutlass13device_kernelIN5flash19enable_sm80_to_sm89INS1_16FlashAttnBwdSm80INS1_25CollectiveMainloopBwdSm80ILi2ELi2EN4cute5tupleIJNS5_1CILi64EEENS7_ILi128EEES8_EEENS_6half_tEfNS_4arch4Sm80ELb1ELb0ELb0ELb0ELb0ELb0ELb0ELb0ELi2ELi2ELi4ELi2ELb1EEENS1_21CollectiveEpilogueBwdISA_SB_SD_Li256ELb0ELb0ELi2EEENS1_25SingleTileBwdLPTSchedulerILb0ELi128ELb0EEEEEEEEEvNT_6ParamsE --------------------------
	.section	.text._ZN7cutlass13device_kernelIN5flash19enable_sm80_to_sm89INS1_16FlashAttnBwdSm80INS1_25CollectiveMainloopBwdSm80ILi2ELi2EN4cute5tupleIJNS5_1CILi64EEENS7_ILi128EEES8_EEENS_6half_tEfNS_4arch4Sm80ELb1ELb0ELb0ELb0ELb0ELb0ELb0ELb0ELi2ELi2ELi4ELi2ELb1EEENS1_21CollectiveEpilogueBwdISA_SB_SD_Li256ELb0ELb0ELi2EEENS1_25SingleTileBwdLPTSchedulerILb0ELi128ELb0EEEEEEEEEvNT_6ParamsE,"ax",@progbits
	.align	128
.text._ZN7cutlass13device_kernelIN5flash19enable_sm80_to_sm89INS1_16FlashAttnBwdSm80INS1_25CollectiveMainloopBwdSm80ILi2ELi2EN4cute5tupleIJNS5_1CILi64EEENS7_ILi128EEES8_EEENS_6half_tEfNS_4arch4Sm80ELb1ELb0ELb0ELb0ELb0ELb0ELb0ELb0ELi2ELi2ELi4ELi2ELb1EEENS1_21CollectiveEpilogueBwdISA_SB_SD_Li256ELb0ELb0ELi2EEENS1_25SingleTileBwdLPTSchedulerILb0ELi128ELb0EEEEEEEEEvNT_6ParamsE:
        .type           _ZN7cutlass13device_kernelIN5flash19enable_sm80_to_sm89INS1_16FlashAttnBwdSm80INS1_25CollectiveMainloopBwdSm80ILi2ELi2EN4cute5tupleIJNS5_1CILi64EEENS7_ILi128EEES8_EEENS_6half_tEfNS_4arch4Sm80ELb1ELb0ELb0ELb0ELb0ELb0ELb0ELb0ELi2ELi2ELi4ELi2ELb1EEENS1_21CollectiveEpilogueBwdISA_SB_SD_Li256ELb0ELb0ELi2EEENS1_25SingleTileBwdLPTSchedulerILb0ELi128ELb0EEEEEEEEEvNT_6ParamsE,@function
        .size           _ZN7cutlass13device_kernelIN5flash19enable_sm80_to_sm89INS1_16FlashAttnBwdSm80INS1_25CollectiveMainloopBwdSm80ILi2ELi2EN4cute5tupleIJNS5_1CILi64EEENS7_ILi128EEES8_EEENS_6half_tEfNS_4arch4Sm80ELb1ELb0ELb0ELb0ELb0ELb0ELb0ELb0ELi2ELi2ELi4ELi2ELb1EEENS1_21CollectiveEpilogueBwdISA_SB_SD_Li256ELb0ELb0ELi2EEENS1_25SingleTileBwdLPTSchedulerILb0ELi128ELb0EEEEEEEEEvNT_6ParamsE,(.L_x_102 - _ZN7cutlass13device_kernelIN5flash19enable_sm80_to_sm89INS1_16FlashAttnBwdSm80INS1_25CollectiveMainloopBwdSm80ILi2ELi2EN4cute5tupleIJNS5_1CILi64EEENS7_ILi128EEES8_EEENS_6half_tEfNS_4arch4Sm80ELb1ELb0ELb0ELb0ELb0ELb0ELb0ELb0ELi2ELi2ELi4ELi2ELb1EEENS1_21CollectiveEpilogueBwdISA_SB_SD_Li256ELb0ELb0ELi2EEENS1_25SingleTileBwdLPTSchedulerILb0ELi128ELb0EEEEEEEEEvNT_6ParamsE)
        .other          _ZN7cutlass13device_kernelIN5flash19enable_sm80_to_sm89INS1_16FlashAttnBwdSm80INS1_25CollectiveMainloopBwdSm80ILi2ELi2EN4cute5tupleIJNS5_1CILi64EEENS7_ILi128EEES8_EEENS_6half_tEfNS_4arch4Sm80ELb1ELb0ELb0ELb0ELb0ELb0ELb0ELb0ELi2ELi2ELi4ELi2ELb1EEENS1_21CollectiveEpilogueBwdISA_SB_SD_Li256ELb0ELb0ELi2EEENS1_25SingleTileBwdLPTSchedulerILb0ELi128ELb0EEEEEEEEEvNT_6ParamsE,@"STO_CUDA_ENTRY STV_DEFAULT"
_ZN7cutlass13device_kernelIN5flash19enable_sm80_to_sm89INS1_16FlashAttnBwdSm80INS1_25CollectiveMainloopBwdSm80ILi2ELi2EN4cute5tupleIJNS5_1CILi64EEENS7_ILi128EEES8_EEENS_6half_tEfNS_4arch4Sm80ELb1ELb0ELb0ELb0ELb0ELb0ELb0ELb0ELi2ELi2ELi4ELi2ELb1EEENS1_21CollectiveEpilogueBwdISA_SB_SD_Li256ELb0ELb0ELi2EEENS1_25SingleTileBwdLPTSchedulerILb0ELi128ELb0EEEEEEEEEvNT_6ParamsE:
[----:B------:R-:W-:Y:S01]  /*0000*/  LDC R1, c[0x0][0x28] ;  /* 0x00000a00ff017b82 */ /* 0x000fe20000000800 */
[----:B------:R-:W-:Y:S05]  /*0010*/  EXIT ;  /* 0x000000000000794d */ /* 0x000fea0003800000 */
.L_x_16:
        /* <DEDUP_REMOVED lines=14> */
.L_x_102:


//--------------------- .text._ZN7cutlass13device_kernelIN5flash19enable_sm80_to_sm89INS1_16FlashAttnBwdSm80INS1_25CollectiveMainloopBwdSm80ILi2ELi2EN4cute5tupleIJNS5_1CILi64EEENS7_ILi128EEES8_EEENS_6half_tEfNS_4arch4Sm80ELb1ELb0ELb0ELb0ELb1ELb0ELb0ELb0ELi2ELi2ELi4ELi2ELb1EEENS1_21CollectiveEpilogueBwdISA_SB_SD_Li256ELb0ELb0ELi2EEENS1_25SingleTileBwdLPTSchedulerILb0ELi128ELb1EEEEEEEEEvNT_6ParamsE --------------------------
	.section	.text._ZN7cutlass13device_kernelIN5flash19enable_sm80_to_sm89INS1_16FlashAttnBwdSm80INS1_25CollectiveMainloopBwdSm80ILi2ELi2EN4cute5tupleIJNS5_1CILi64EEENS7_ILi128EEES8_EEENS_6half_tEfNS_4arch4Sm80ELb1ELb0ELb0ELb0ELb1ELb0ELb0ELb0ELi2ELi2ELi4ELi2ELb1EEENS1_21CollectiveEpilogueBwdISA_SB_SD_Li256ELb0ELb0ELi2EEENS1_25SingleTileBwdLPTSchedulerILb0ELi128ELb1EEEEEEEEEvNT_6ParamsE,"ax",@progbits
	.align	128
.text._ZN7cutlass13device_kernelIN5flash19enable_sm80_to_sm89INS1_16FlashAttnBwdSm80INS1_25CollectiveMainloopBwdSm80ILi2ELi2EN4cute5tupleIJNS5_1CILi64EEENS7_ILi128EEES8_EEENS_6half_tEfNS_4arch4Sm80ELb1ELb0ELb0ELb0ELb1ELb0ELb0ELb0ELi2ELi2ELi4ELi2ELb1EEENS1_21CollectiveEpilogueBwdISA_SB_SD_Li256ELb0ELb0ELi2EEENS1_25SingleTileBwdLPTSchedulerILb0ELi128ELb1EEEEEEEEEvNT_6ParamsE:
        .type           _ZN7cutlass13device_kernelIN5flash19enable_sm80_to_sm89INS1_16FlashAttnBwdSm80INS1_25CollectiveMainloopBwdSm80ILi2ELi2EN4cute5tupleIJNS5_1CILi64EEENS7_ILi128EEES8_EEENS_6half_tEfNS_4arch4Sm80ELb1ELb0ELb0ELb0ELb1ELb0ELb0ELb0ELi2ELi2ELi4ELi2ELb1EEENS1_21CollectiveEpilogueBwdISA_SB_SD_Li256ELb0ELb0ELi2EEENS1_25SingleTileBwdLPTSchedulerILb0ELi128ELb1EEEEEEEEEvNT_6ParamsE,@function
        .size           _ZN7cutlass13device_kernelIN5flash19enable_sm80_to_sm89INS1_16FlashAttnBwdSm80INS1_25CollectiveMainloopBwdSm80ILi2ELi2EN4cute5tupleIJNS5_1CILi64EEENS7_ILi128EEES8_EEENS_6half_tEfNS_4arch4Sm80ELb1ELb0ELb0ELb0ELb1ELb0ELb0ELb0ELi2ELi2ELi4ELi2ELb1EEENS1_21CollectiveEpilogueBwdISA_SB_SD_Li256ELb0ELb0ELi2EEENS1_25SingleTileBwdLPTSchedulerILb0ELi128ELb1EEEEEEEEEvNT_6ParamsE,(.L_x_103 - _ZN7cutlass13device_kernelIN5flash19enable_sm80_to_sm89INS1_16FlashAttnBwdSm80INS1_25CollectiveMainloopBwdSm80ILi2ELi2EN4cute5tupleIJNS5_1CILi64EEENS7_ILi128EEES8_EEENS_6half_tEfNS_4arch4Sm80ELb1ELb0ELb0ELb0ELb1ELb0ELb0ELb0ELi2ELi2ELi4ELi2ELb1EEENS1_21CollectiveEpilogueBwdISA_SB_SD_Li256ELb0ELb0ELi2EEENS1_25SingleTileBwdLPTSchedulerILb0ELi128ELb1EEEEEEEEEvNT_6ParamsE)
        .other          _ZN7cutlass13device_kernelIN5flash19enable_sm80_to_sm89INS1_16FlashAttnBwdSm80INS1_25CollectiveMainloopBwdSm80ILi2ELi2EN4cute5tupleIJNS5_1CILi64EEENS7_ILi128EEES8_EEENS_6half_tEfNS_4arch4Sm80ELb1ELb0ELb0ELb0ELb1ELb0ELb0ELb0ELi2ELi2ELi4ELi2ELb1EEENS1_21CollectiveEpilogueBwdISA_SB_SD_Li256ELb0ELb0ELi2EEENS1_25SingleTileBwdLPTSchedulerILb0ELi128ELb1EEEEEEEEEvNT_6ParamsE,@"STO_CUDA_ENTRY STV_DEFAULT"
_ZN7cutlass13device_kernelIN5flash19enable_sm80_to_sm89INS1_16FlashAttnBwdSm80INS1_25CollectiveMainloopBwdSm80ILi2ELi2EN4cute5tupleIJNS5_1CILi64EEENS7_ILi128EEES8_EEENS_6half_tEfNS_4arch4Sm80ELb1ELb0ELb0ELb0ELb1ELb0ELb0ELb0ELi2ELi2ELi4ELi2ELb1EEENS1_21CollectiveEpilogueBwdISA_SB_SD_Li256ELb0ELb0ELi2EEENS1_25SingleTileBwdLPTSchedulerILb0ELi128ELb1EEEEEEEEEvNT_6ParamsE:
[----:B------:R-:W-:Y:S01]  /*0000*/  LDC R1, c[0x0][0x28] ;  /* 0x00000a00ff017b82 */ /* 0x000fe20000000800 */
[----:B------:R-:W-:Y:S05]  /*0010*/  EXIT ;  /* 0x000000000000794d */ /* 0x000fea0003800000 */
.L_x_17:
        /* <DEDUP_REMOVED lines=14> */
.L_x_103:


//--------------------- .text._ZN7cutlass13device_kernelIN5flash19enable_sm80_to_sm89INS1_16FlashAttnBwdSm80INS1_25CollectiveMainloopBwdSm80ILi2ELi2EN4cute5tupleIJNS5_1CILi64EEENS7_ILi128EEES8_EEENS_6half_tEfNS_4arch4Sm80ELb1ELb0ELb0ELb0ELb0ELb0ELb0ELb0ELi2ELi2ELi4ELi2ELb1EEENS1_24CollectiveEpilogueBwdGQAISA_fSD_Li256ELb0ELb0EEENS1_25SingleTileBwdLPTSchedulerILb0ELi128ELb0EEEEEEEEEvNT_6ParamsE --------------------------
	.section	.text._ZN7cutlass13device_kernelIN5flash19enable_sm80_to_sm89INS1_16FlashAttnBwdSm80INS1_25CollectiveMainloopBwdSm80ILi2ELi2EN4cute5tupleIJNS5_1CILi64EEENS7_ILi128EEES8_EEENS_6half_tEfNS_4arch4Sm80ELb1ELb0ELb0ELb0ELb0ELb0ELb0ELb0ELi2ELi2ELi4ELi2ELb1EEENS1_24CollectiveEpilogueBwdGQAISA_fSD_Li256ELb0ELb0EEENS1_25SingleTileBwdLPTSchedulerILb0ELi128ELb0EEEEEEEEEvNT_6ParamsE,"ax",@progbits
	.align	128
.text._ZN7cutlass13device_kernelIN5flash19enable_sm80_to_sm89INS1_16FlashAttnBwdSm80INS1_25CollectiveMainloopBwdSm80ILi2ELi2EN4cute5tupleIJNS5_1CILi64EEENS7_ILi128EEES8_EEENS_6half_tEfNS_4arch4Sm80ELb1ELb0ELb0ELb0ELb0ELb0ELb0ELb0ELi2ELi2ELi4ELi2ELb1EEENS1_24CollectiveEpilogueBwdGQAISA_fSD_Li256ELb0ELb0EEENS1_25SingleTileBwdLPTSchedulerILb0ELi128ELb0EEEEEEEEEvNT_6ParamsE:
        .type           _ZN7cutlass13device_kernelIN5flash19enable_sm80_to_sm89INS1_16FlashAttnBwdSm80INS1_25CollectiveMainloopBwdSm80ILi2ELi2EN4cute5tupleIJNS5_1CILi64EEENS7_ILi128EEES8_EEENS_6half_tEfNS_4arch4Sm80ELb1ELb0ELb0ELb0ELb0ELb0ELb0ELb0ELi2ELi2ELi4ELi2ELb1EEENS1_24CollectiveEpilogueBwdGQAISA_fSD_Li256ELb0ELb0EEENS1_25SingleTileBwdLPTSchedulerILb0ELi128ELb0EEEEEEEEEvNT_6ParamsE,@function
        .size           _ZN7cutlass13device_kernelIN5flash19enable_sm80_to_sm89INS1_16FlashAttnBwdSm80INS1_25CollectiveMainloopBwdSm80ILi2ELi2EN4cute5tupleIJNS5_1CILi64EEENS7_ILi128EEES8_EEENS_6half_tEfNS_4arch4Sm80ELb1ELb0ELb0ELb0ELb0ELb0ELb0ELb0ELi2ELi2ELi4ELi2ELb1EEENS1_24CollectiveEpilogueBwdGQAISA_fSD_Li256ELb0ELb0EEENS1_25SingleTileBwdLPTSchedulerILb0ELi128ELb0EEEEEEEEEvNT_6ParamsE,(.L_x_104 - _ZN7cutlass13device_kernelIN5flash19enable_sm80_to_sm89INS1_16FlashAttnBwdSm80INS1_25CollectiveMainloopBwdSm80ILi2ELi2EN4cute5tupleIJNS5_1CILi64EEENS7_ILi128EEES8_EEENS_6half_tEfNS_4arch4Sm80ELb1ELb0ELb0ELb0ELb0ELb0ELb0ELb0ELi2ELi2ELi4ELi2ELb1EEENS1_24CollectiveEpilogueBwdGQAISA_fSD_Li256ELb0ELb0EEENS1_25SingleTileBwdLPTSchedulerILb0ELi128ELb0EEEEEEEEEvNT_6ParamsE)
        .other          _ZN7cutlass13device_kernelIN5flash19enable_sm80_to_sm89INS1_16FlashAttnBwdSm80INS1_25CollectiveMainloopBwdSm80ILi2ELi2EN4cute5tupleIJNS5_1CILi64EEENS7_ILi128EEES8_EEENS_6half_tEfNS_4arch4Sm80ELb1ELb0ELb0ELb0ELb0ELb0ELb0ELb0ELi2ELi2ELi4ELi2ELb1EEENS1_24CollectiveEpilogueBwdGQAISA_fSD_Li256ELb0ELb0EEENS1_25SingleTileBwdLPTSchedulerILb0ELi128ELb0EEEEEEEEEvNT_6ParamsE,@"STO_CUDA_ENTRY STV_DEFAULT"
_ZN7cutlass13device_kernelIN5flash19enable_sm80_to_sm89INS1_16FlashAttnBwdSm80INS1_25CollectiveMainloopBwdSm80ILi2ELi2EN4cute5tupleIJNS5_1CILi64EEENS7_ILi128EEES8_EEENS_6half_tEfNS_4arch4Sm80ELb1ELb0ELb0ELb0ELb0ELb0ELb0ELb0ELi2ELi2ELi4ELi2ELb1EEENS1_24CollectiveEpilogueBwdGQAISA_fSD_Li256ELb0ELb0EEENS1_25SingleTileBwdLPTSchedulerILb0ELi128ELb0EEEEEEEEEvNT_6ParamsE:
[----:B------:R-:W-:Y:S01]  /*0000*/  LDC R1, c[0x0][0x28] ;  /* 0x00000a00ff017b82 */ /* 0x000fe20000000800 */
[----:B------:R-:W-:Y:S05]  /*0010*/  EXIT ;  /* 0x000000000000794d */ /* 0x000fea0003800000 */
.L_x_18:
        /* <DEDUP_REMOVED lines=14> */
.L_x_104:


//--------------------- .text._ZN7cutlass13device_kernelIN5flash19enable_sm80_to_sm89INS1_16FlashAttnBwdSm80INS1_25CollectiveMainloopBwdSm80ILi2ELi2EN4cute5tupleIJNS5_1CILi64EEENS7_ILi128EEES8_EEENS_6half_tEfNS_4arch4Sm80ELb1ELb0ELb0ELb0ELb1ELb0ELb0ELb0ELi2ELi2ELi4ELi2ELb1EEENS1_24CollectiveEpilogueBwdGQAISA_fSD_Li256ELb0ELb1EEENS1_25SingleTileBwdLPTSchedulerILb0ELi128ELb1EEEEEEEEEvNT_6ParamsE --------------------------
	.section	.text._ZN7cutlass13device_kernelIN5flash19enable_sm80_to_sm89INS1_16FlashAttnBwdSm80INS1_25CollectiveMainloopBwdSm80ILi2ELi2EN4cute5tupleIJNS5_1CILi64EEENS7_ILi128EEES8_EEENS_6half_tEfNS_4arch4Sm80ELb1ELb0ELb0ELb0ELb1ELb0ELb0ELb0ELi2ELi2ELi4ELi2ELb1EEENS1_24CollectiveEpilogueBwdGQAISA_fSD_Li256ELb0ELb1EEENS1_25SingleTileBwdLPTSchedulerILb0ELi128ELb1EEEEEEEEEvNT_6ParamsE,"ax",@progbits
	.align	128
.text._ZN7cutlass13device_kernelIN5flash19enable_sm80_to_sm89INS1_16FlashAttnBwdSm80INS1_25CollectiveMainloopBwdSm80ILi2ELi2EN4cute5tupleIJNS5_1CILi64EEENS7_ILi128EEES8_EEENS_6half_tEfNS_4arch4Sm80ELb1ELb0ELb0ELb0ELb1ELb0ELb0ELb0ELi2ELi2ELi4ELi2ELb1EEENS1_24CollectiveEpilogueBwdGQAISA_fSD_Li256ELb0ELb1EEENS1_25SingleTileBwdLPTSchedulerILb0ELi128ELb1EEEEEEEEEvNT_6ParamsE:
        .type           _ZN7cutlass13device_kernelIN5flash19enable_sm80_to_sm89INS1_16FlashAttnBwdSm80INS1_25CollectiveMainloopBwdSm80ILi2ELi2EN4cute5tupleIJNS5_1CILi64EEENS7_ILi128EEES8_EEENS_6half_tEfNS_4arch4Sm80ELb1ELb0ELb0ELb0ELb1ELb0ELb0ELb0ELi2ELi2ELi4ELi2ELb1EEENS1_24CollectiveEpilogueBwdGQAISA_fSD_Li256ELb0ELb1EEENS1_25SingleTileBwdLPTSchedulerILb0ELi128ELb1EEEEEEEEEvNT_6ParamsE,@function
        .size           _ZN7cutlass13device_kernelIN5flash19enable_sm80_to_sm89INS1_16FlashAttnBwdSm80INS1_25CollectiveMainloopBwdSm80ILi2ELi2EN4cute5tupleIJNS5_1CILi64EEENS7_ILi128EEES8_EEENS_6half_tEfNS_4arch4Sm80ELb1ELb0ELb0ELb0ELb1ELb0ELb0ELb0ELi2ELi2ELi4ELi2ELb1EEENS1_24CollectiveEpilogueBwdGQAISA_fSD_Li256ELb0ELb1EEENS1_25SingleTileBwdLPTSchedulerILb0ELi128ELb1EEEEEEEEEvNT_6ParamsE,(.L_x_105 - _ZN7cutlass13device_kernelIN5flash19enable_sm80_to_sm89INS1_16FlashAttnBwdSm80INS1_25CollectiveMainloopBwdSm80ILi2ELi2EN4cute5tupleIJNS5_1CILi64EEENS7_ILi128EEES8_EEENS_6half_tEfNS_4arch4Sm80ELb1ELb0ELb0ELb0ELb1ELb0ELb0ELb0ELi2ELi2ELi4ELi2ELb1EEENS1_24CollectiveEpilogueBwdGQAISA_fSD_Li256ELb0ELb1EEENS1_25SingleTileBwdLPTSchedulerILb0ELi128ELb1EEEEEEEEEvNT_6ParamsE)
        .other          _ZN7cutlass13device_kernelIN5flash19enable_sm80_to_sm89INS1_16FlashAttnBwdSm80INS1_25CollectiveMainloopBwdSm80ILi2ELi2EN4cute5tupleIJNS5_1CILi64EEENS7_ILi128EEES8_EEENS_6half_tEfNS_4arch4Sm80ELb1ELb0ELb0ELb0ELb1ELb0ELb0ELb0ELi2ELi2ELi4ELi2ELb1EEENS1_24CollectiveEpilogueBwdGQAISA_fSD_Li256ELb0ELb1EEENS1_25SingleTileBwdLPTSchedulerILb0ELi128ELb1EEEEEEEEEvNT_6ParamsE,@"STO_CUDA_ENTRY STV_DEFAULT"
_ZN7cutlass13device_kernelIN5flash19enable_sm80_to_sm89INS1_16FlashAttnBwdSm80INS1_25CollectiveMainloopBwdSm80ILi2ELi2EN4cute5tupleIJNS5_1CILi64EEENS7_ILi128EEES8_EEENS_6half_tEfNS_4arch4Sm80ELb1ELb0ELb0ELb0ELb1ELb0ELb0ELb0ELi2ELi2ELi4ELi2ELb1EEENS1_24CollectiveEpilogueBwdGQAISA_fSD_Li256ELb0ELb1EEENS1_25SingleTileBwdLPTSchedulerILb0ELi128ELb1EEEEEEEEEvNT_6ParamsE:
[----:B------:R-:W-:Y:S01]  /*0000*/  LDC R1, c[0x0][0x28] ;  /* 0x00000a00ff017b82 */ /* 0x000fe20000000800 */
[----:B------:R-:W-:Y:S05]  /*0010*/  EXIT ;  /* 0x000000000000794d */ /* 0x000fea0003800000 */
.L_x_19:
        /* <DEDUP_REMOVED lines=14> */
.L_x_105:


//--------------------- .text._ZN7cutlass13device_kernelIN5flash22FlashAttnBwdPreprocessIN4cute5tupleIJNS3_1CILi64EEES6_EEENS_6half_tEfNS_4arch4Sm80ELb1ELb0EEEEEvNT_6ParamsE --------------------------
	.section	.text._ZN7cutlass13device_kernelIN5flash22FlashAttnBwdPreprocessIN4cute5tupleIJNS3_1CILi64EEES6_EEENS_6half_tEfNS_4arch4Sm80ELb1ELb0EEEEEvNT_6ParamsE,"ax",@progbits
	.align	128
.text._ZN7cutlass13device_kernelIN5flash22FlashAttnBwdPreprocessIN4cute5tupleIJNS3_1CILi64EEES6_EEENS_6half_tEfNS_4arch4Sm80ELb1ELb0EEEEEvNT_6ParamsE:
        .type           _ZN7cutlass13device_kernelIN5flash22FlashAttnBwdPreprocessIN4cute5tupleIJNS3_1CILi64EEES6_EEENS_6half_tEfNS_4arch4Sm80ELb1ELb0EEEEEvNT_6ParamsE,@function
        .size           _ZN7cutlass13device_kernelIN5flash22FlashAttnBwdPreprocessIN4cute5tupleIJNS3_1CILi64EEES6_EEENS_6half_tEfNS_4arch4Sm80ELb1ELb0EEEEEvNT_6ParamsE,(.L_x_106 - _ZN7cutlass13device_kernelIN5flash22FlashAttnBwdPreprocessIN4cute5tupleIJNS3_1CILi64EEES6_EEENS_6half_tEfNS_4arch4Sm80ELb1ELb0EEEEEvNT_6ParamsE)
        .other          _ZN7cutlass13device_kernelIN5flash22FlashAttnBwdPreprocessIN4cute5tupleIJNS3_1CILi64EEES6_EEENS_6half_tEfNS_4arch4Sm80ELb1ELb0EEEEEvNT_6ParamsE,@"STO_CUDA_ENTRY STV_DEFAULT"
_ZN7cutlass13device_kernelIN5flash22FlashAttnBwdPreprocessIN4cute5tupleIJNS3_1CILi64EEES6_EEENS_6half_tEfNS_4arch4Sm80ELb1ELb0EEEEEvNT_6ParamsE:
[----:B------:R-:W-:Y:S01]  /*0000*/  LDC R1, c[0x0][0x28] ;  /* 0x00000a00ff017b82 */ /* 0x000fe20000000800 */
[----:B------:R-:W0:Y:S07]  /*0010*/  S2R R0, SR_TID.X ;  /* 0x0000000000007919 */ /* 0x000e2e0000002100 */
[----:B------:R-:W1:Y:S01]  /*0020*/  S2UR UR8, SR_CTAID.Y ;  /* 0x00000000000879c3 */ /* 0x000e620000002600 */
[----:B------:R-:W-:Y:S01]  /*0030*/  ULDC UR4, c[0x0][0x218] ;  /* 0x0000860000047ab9 */ /* 0x000fe20000000800 */
[----:B------:R-:W-:Y:S01]  /*0040*/  ULDC UR5, c[0x0][0x21c] ;  /* 0x0000870000057ab9 */ /* 0x000fe20000000800 */
[----:B------:R-:W2:Y:S01]  /*0050*/  S2R R2, SR_CTAID.X ;  /* 0x0000000000027919 */ /* 0x000ea20000002500 */
[----:B------:R-:W-:-:S04]  /*0060*/  ULDC.64 UR6, c[0x0][0x208] ;  /* 0x0000820000067ab9 */ /* 0x000fc80000000a00 */
[----:B------:R-:W3:Y:S08]  /*0070*/  LDC.64 R14, c[0x0][0x230] ;  /* 0x00008c00ff0e7b82 */ /* 0x000ef00000000a00 */
[----:B------:R-:W4:Y:S08]  /*0080*/  S2UR UR9, SR_CTAID.Z ;  /* 0x00000000000979c3 */ /* 0x000f300000002700 */
[----:B------:R-:W4:Y:S01]  /*0090*/  LDC.64 R10, c[0x0][0x238] ;  /* 0x00008e00ff0a7b82 */ /* 0x000f220000000a00 */
[----:B-1----:R-:W-:Y:S01]  /*00a0*/  USHF.R.S32.HI UR10, URZ, 0x1f, UR8 ;  /* 0x0000001f3f0a7899 */ /* 0x002fe20008011408 */
[----:B0-----:R-:W-:-:S06]  /*00b0*/  SHF.R.S32.HI R3, RZ, 0x1f, R0 ;  /* 0x0000001fff037819 */ /* 0x001fcc0000011400 */
[----:B------:R-:W0:Y:S01]  /*00c0*/  LDC.64 R8, c[0x0][0x250] ;  /* 0x00009400ff087b82 */ /* 0x000e220000000a00 */
[----:B---3--:R-:W-:Y:S01]  /*00d0*/  IMAD R4, R14, UR10, RZ ;  /* 0x0000000a0e047c24 */ /* 0x008fe2000f8e02ff */
[-C--:B------:R-:W-:Y:S02]  /*00e0*/  LEA.HI R6, R3, R0.reuse, RZ, 0x3 ;  /* 0x0000000003067211 */ /* 0x080fe400078f18ff */
[----:B--2---:R-:W-:Y:S01]  /*00f0*/  SHF.L.U32 R24, R2, 0x6, RZ ;  /* 0x0000000602187819 */ /* 0x004fe200000006ff */
[----:B------:R-:W-:Y:S01]  /*0100*/  IMAD R7, R15, UR8, R4 ;  /* 0x000000080f077c24 */ /* 0x000fe2000f8e0204 */
[----:B------:R-:W-:Y:S02]  /*0110*/  LOP3.LUT R3, R6, 0xfffffff8, RZ, 0xc0, !PT ;  /* 0xfffffff806037812 */ /* 0x000fe400078ec0ff */
[----:B------:R-:W1:Y:S01]  /*0120*/  LDC.64 R22, c[0x0][0x258] ;  /* 0x00009600ff167b82 */ /* 0x000e620000000a00 */
[----:B------:R-:W-:Y:S01]  /*0130*/  IADD3 R5, -R24, UR4, RZ ;  /* 0x0000000418057c10 */ /* 0x000fe2000fffe1ff */
[----:B----4-:R-:W-:Y:S01]  /*0140*/  USHF.R.S32.HI UR11, URZ, 0x1f, UR9 ;  /* 0x0000001f3f0b7899 */ /* 0x010fe20008011409 */
[----:B------:R-:W-:-:S02]  /*0150*/  IADD3 R3, -R3, R0, RZ ;  /* 0x0000000003037210 */ /* 0x000fc40007ffe1ff */
[----:B------:R-:W-:Y:S02]  /*0160*/  SHF.R.S32.HI R6, RZ, 0x3, R6 ;  /* 0x00000003ff067819 */ /* 0x000fe40000011406 */
[----:B------:R-:W-:Y:S02]  /*0170*/  SHF.L.U32 R12, R3, 0x3, RZ ;  /* 0x00000003030c7819 */ /* 0x000fe400000006ff */
[----:B------:R-:W-:Y:S02]  /*0180*/  ISETP.GE.AND P1, PT, R6, R5, PT ;  /* 0x000000050600720c */ /* 0x000fe40003f26270 */
[--C-:B------:R-:W-:Y:S02]  /*0190*/  SHF.R.S32.HI R13, RZ, 0x1f, R12.reuse ;  /* 0x0000001fff0d7819 */ /* 0x100fe4000001140c */
[----:B------:R-:W-:Y:S02]  /*01a0*/  ISETP.LT.AND P3, PT, R12, UR5, !P1 ;  /* 0x000000050c007c0c */ /* 0x000fe4000cf61270 */
[----:B------:R-:W-:Y:S01]  /*01b0*/  IADD3 R4, R6, 0x20, RZ ;  /* 0x0000002006047810 */ /* 0x000fe20007ffe0ff */
[----:B------:R-:W-:-:S03]  /*01c0*/  IMAD.WIDE.U32 R14, R14, UR8, R12 ;  /* 0x000000080e0e7c25 */ /* 0x000fc6000f8e000c */
[----:B------:R-:W-:Y:S01]  /*01d0*/  ISETP.GE.AND P2, PT, R4, R5, PT ;  /* 0x000000050400720c */ /* 0x000fe20003f46270 */
[----:B------:R-:W-:Y:S01]  /*01e0*/  IMAD R4, R10, UR11, RZ ;  /* 0x0000000b0a047c24 */ /* 0x000fe2000f8e02ff */
[----:B------:R-:W-:Y:S01]  /*01f0*/  IADD3 R15, R15, R7, RZ ;  /* 0x000000070f0f7210 */ /* 0x000fe20007ffe0ff */
[----:B0-----:R-:W-:Y:S01]  /*0200*/  IMAD R18, R8, UR10, RZ ;  /* 0x0000000a08127c24 */ /* 0x001fe2000f8e02ff */
[----:B------:R-:W-:Y:S01]  /*0210*/  ISETP.LT.AND P0, PT, R12, UR5, !P2 ;  /* 0x000000050c007c0c */ /* 0x000fe2000d701270 */
[----:B------:R-:W-:Y:S01]  /*0220*/  IMAD R11, R11, UR9, R4 ;  /* 0x000000090b0b7c24 */ /* 0x000fe2000f8e0204 */
[----:B------:R-:W-:Y:S01]  /*0230*/  SHF.R.S32.HI R7, RZ, 0x1f, R6 ;  /* 0x0000001fff077819 */ /* 0x000fe20000011406 */
[----:B------:R-:W0:Y:S01]  /*0240*/  @P3 LDC.64 R20, c[0x0][0x228] ;  /* 0x00008a00ff143b82 */ /* 0x000e220000000a00 */
[----:B------:R-:W-:-:S04]  /*0250*/  IMAD.WIDE.U32 R32, R10, UR9, R14 ;  /* 0x000000090a207c25 */ /* 0x000fc8000f8e000e */
[----:B------:R-:W-:Y:S01]  /*0260*/  IMAD R9, R9, UR8, R18 ;  /* 0x0000000809097c24 */ /* 0x000fe2000f8e0212 */
[----:B------:R-:W-:Y:S01]  /*0270*/  IADD3 R33, R33, R11, RZ ;  /* 0x0000000b21217210 */ /* 0x000fe20007ffe0ff */
[----:B------:R-:W-:Y:S01]  /*0280*/  IMAD.WIDE.U32 R12, R8, UR8, R12 ;  /* 0x00000008080c7c25 */ /* 0x000fe2000f8e000c */
[----:B------:R-:W2:Y:S02]  /*0290*/  @P3 LDC.64 R16, c[0x0][0x248] ;  /* 0x00009200ff103b82 */ /* 0x000ea40000000a00 */
[----:B------:R-:W-:Y:S01]  /*02a0*/  @P0 MOV R8, R32 ;  /* 0x0000002000080202 */ /* 0x000fe20000000f00 */
[----:B-1----:R-:W-:Y:S01]  /*02b0*/  IMAD R4, R22, UR11, RZ ;  /* 0x0000000b16047c24 */ /* 0x002fe2000f8e02ff */
[----:B------:R-:W-:Y:S01]  /*02c0*/  IADD3 R13, R13, R9, RZ ;  /* 0x000000090d0d7210 */ /* 0x000fe20007ffe0ff */
[----:B------:R-:W-:Y:S01]  /*02d0*/  IMAD.WIDE R28, R2, 0x40, R6 ;  /* 0x00000040021c7825 */ /* 0x000fe200078e0206 */
[----:B------:R-:W-:Y:S02]  /*02e0*/  @P0 MOV R9, R33 ;  /* 0x0000002100090202 */ /* 0x000fe40000000f00 */
[----:B------:R-:W1:Y:S01]  /*02f0*/  @P0 LDC.64 R10, c[0x0][0x228] ;  /* 0x00008a00ff0a0b82 */ /* 0x000e620000000a00 */
[----:B------:R-:W-:Y:S01]  /*0300*/  IMAD R35, R23, UR9, R4 ;  /* 0x0000000917237c24 */ /* 0x000fe2000f8e0204 */
[----:B------:R-:W-:Y:S01]  /*0310*/  @P0 IADD3 R4, P4, R28, 0x20, RZ ;  /* 0x000000201c040810 */ /* 0x000fe20007f9e0ff */
[----:B------:R-:W-:-:S05]  /*0320*/  IMAD.WIDE.U32 R22, R22, UR9, R12 ;  /* 0x0000000916167c25 */ /* 0x000fca000f8e000c */
[----:B------:R-:W3:Y:S01]  /*0330*/  @P3 LDC.64 R26, c[0x0][0x210] ;  /* 0x00008400ff1a3b82 */ /* 0x000ee20000000a00 */
[----:B0-----:R-:W-:Y:S01]  /*0340*/  @P3 IMAD R31, R29, R20, RZ ;  /* 0x000000141d1f3224 */ /* 0x001fe200078e02ff */
[----:B------:R-:W-:-:S03]  /*0350*/  IADD3 R23, R23, R35, RZ ;  /* 0x0000002317177210 */ /* 0x000fc60007ffe0ff */
[C---:B------:R-:W-:Y:S02]  /*0360*/  @P3 IMAD R31, R28.reuse, R21, R31 ;  /* 0x000000151c1f3224 */ /* 0x040fe400078e021f */
[C---:B------:R-:W-:Y:S01]  /*0370*/  @P3 IMAD.WIDE.U32 R20, R28.reuse, R20, R32 ;  /* 0x000000141c143225 */ /* 0x040fe200078e0020 */
[----:B------:R-:W0:Y:S01]  /*0380*/  @P0 LDC.64 R14, c[0x0][0x210] ;  /* 0x00008400ff0e0b82 */ /* 0x000e220000000a00 */
[----:B------:R-:W-:Y:S02]  /*0390*/  @P0 IADD3.X R33, RZ, R29, RZ, P4, !PT ;  /* 0x0000001dff210210 */ /* 0x000fe400027fe4ff */
[-C--:B--2---:R-:W-:Y:S01]  /*03a0*/  @P3 IMAD R30, R29, R16.reuse, RZ ;  /* 0x000000101d1e3224 */ /* 0x084fe200078e02ff */
[C---:B------:R-:W-:Y:S01]  /*03b0*/  @P0 IADD3 R32, P5, R28.reuse, 0x20, RZ ;  /* 0x000000201c200810 */ /* 0x040fe20007fbe0ff */
[C---:B------:R-:W-:Y:S01]  /*03c0*/  @P3 IMAD.WIDE.U32 R34, R28.reuse, R16, R22 ;  /* 0x000000101c223225 */ /* 0x040fe200078e0016 */
[----:B------:R-:W-:Y:S02]  /*03d0*/  @P3 IADD3 R31, R21, R31, RZ ;  /* 0x0000001f151f3210 */ /* 0x000fe40007ffe0ff */
[----:B------:R-:W2:Y:S01]  /*03e0*/  @P0 LDC.64 R12, c[0x0][0x248] ;  /* 0x00009200ff0c0b82 */ /* 0x000ea20000000a00 */
[----:B------:R-:W-:Y:S01]  /*03f0*/  @P3 IMAD R30, R28, R17, R30 ;  /* 0x000000111c1e3224 */ /* 0x000fe200078e021e */
[----:B------:R-:W-:Y:S01]  /*0400*/  @P0 IADD3.X R29, RZ, R29, RZ, P5, !PT ;  /* 0x0000001dff1d0210 */ /* 0x000fe20002ffe4ff */
[----:B-1----:R-:W-:-:S02]  /*0410*/  @P0 IMAD R28, R33, R10, RZ ;  /* 0x0000000a211c0224 */ /* 0x002fc400078e02ff */
[----:B------:R-:W-:-:S03]  /*0420*/  @P0 IMAD.WIDE.U32 R8, R4, R10, R8 ;  /* 0x0000000a04080225 */ /* 0x000fc600078e0008 */
[----:B------:R-:W1:Y:S01]  /*0430*/  @P3 LDC.64 R18, c[0x0][0x240] ;  /* 0x00009000ff123b82 */ /* 0x000e620000000a00 */
[----:B---3--:R-:W-:Y:S01]  /*0440*/  @P3 LEA R26, P4, R20, R26, 0x1 ;  /* 0x0000001a141a3211 */ /* 0x008fe200078808ff */
[----:B------:R-:W-:Y:S01]  /*0450*/  @P0 IMAD R11, R4, R11, R28 ;  /* 0x0000000b040b0224 */ /* 0x000fe200078e021c */
[----:B------:R-:W-:Y:S02]  /*0460*/  @P3 IADD3 R4, R35, R30, RZ ;  /* 0x0000001e23043210 */ /* 0x000fe40007ffe0ff */
[----:B------:R-:W-:Y:S02]  /*0470*/  @P3 LEA.HI.X R27, R20, R27, R31, 0x1, P4 ;  /* 0x0000001b141b3211 */ /* 0x000fe400020f0c1f */
[----:B------:R-:W-:Y:S01]  /*0480*/  @P0 IADD3 R11, R9, R11, RZ ;  /* 0x0000000b090b0210 */ /* 0x000fe20007ffe0ff */
[----:B------:R-:W3:Y:S01]  /*0490*/  @P0 LDC.64 R16, c[0x0][0x240] ;  /* 0x00009000ff100b82 */ /* 0x000ee20000000a00 */
[----:B0-----:R-:W-:Y:S01]  /*04a0*/  @P0 LEA R28, P4, R8, R14, 0x1 ;  /* 0x0000000e081c0211 */ /* 0x001fe200078808ff */
[----:B--2---:R-:W-:-:S03]  /*04b0*/  @P0 IMAD R9, R29, R12, RZ ;  /* 0x0000000c1d090224 */ /* 0x004fc600078e02ff */
[----:B------:R-:W-:Y:S01]  /*04c0*/  @P0 LEA.HI.X R29, R8, R15, R11, 0x1, P4 ;  /* 0x0000000f081d0211 */ /* 0x000fe200020f0c0b */
[----:B------:R-:W-:Y:S01]  /*04d0*/  @P0 IMAD.WIDE.U32 R22, R32, R12, R22 ;  /* 0x0000000c20160225 */ /* 0x000fe200078e0016 */
[----:B------:R-:W-:-:S03]  /*04e0*/  CS2R R10, SRZ ;  /* 0x00000000000a7805 */ /* 0x000fc6000001ff00 */
[----:B------:R-:W-:Y:S01]  /*04f0*/  @P0 IMAD R15, R32, R13, R9 ;  /* 0x0000000d200f0224 */ /* 0x000fe200078e0209 */
[----:B------:R-:W-:Y:S02]  /*0500*/  CS2R R8, SRZ ;  /* 0x0000000000087805 */ /* 0x000fe4000001ff00 */
[C---:B-1----:R-:W-:Y:S02]  /*0510*/  @P3 LEA R30, P5, R34.reuse, R18, 0x1 ;  /* 0x00000012221e3211 */ /* 0x042fe400078a08ff */
[----:B------:R-:W-:Y:S02]  /*0520*/  CS2R R12, SRZ ;  /* 0x00000000000c7805 */ /* 0x000fe4000001ff00 */
[----:B------:R-:W-:Y:S02]  /*0530*/  @P3 LEA.HI.X R31, R34, R19, R4, 0x1, P5 ;  /* 0x00000013221f3211 */ /* 0x000fe400028f0c04 */
[----:B------:R-:W-:Y:S02]  /*0540*/  CS2R R20, SRZ ;  /* 0x0000000000147805 */ /* 0x000fe4000001ff00 */
[----:B------:R-:W-:-:S02]  /*0550*/  @P0 IADD3 R4, R23, R15, RZ ;  /* 0x0000000f17040210 */ /* 0x000fc40007ffe0ff */
[----:B------:R-:W-:Y:S02]  /*0560*/  CS2R R14, SRZ ;  /* 0x00000000000e7805 */ /* 0x000fe4000001ff00 */
[C---:B---3--:R-:W-:Y:S02]  /*0570*/  @P0 LEA R32, P4, R22.reuse, R16, 0x1 ;  /* 0x0000001016200211 */ /* 0x048fe400078808ff */
[----:B------:R-:W-:Y:S01]  /*0580*/  CS2R R18, SRZ ;  /* 0x0000000000127805 */ /* 0x000fe2000001ff00 */
[----:B------:R-:W2:Y:S01]  /*0590*/  @P3 LDG.E.128 R8, desc[UR6][R26.64] ;  /* 0x000000061a083981 */ /* 0x000ea2000c1e1d00 */
[----:B------:R-:W-:Y:S02]  /*05a0*/  @P0 LEA.HI.X R33, R22, R17, R4, 0x1, P4 ;  /* 0x0000001116210211 */ /* 0x000fe400020f0c04 */
[----:B------:R-:W-:Y:S02]  /*05b0*/  CS2R R16, SRZ ;  /* 0x0000000000107805 */ /* 0x000fe4000001ff00 */
[----:B------:R-:W-:Y:S01]  /*05c0*/  CS2R R22, SRZ ;  /* 0x0000000000167805 */ /* 0x000fe2000001ff00 */
[----:B------:R0:W3:Y:S04]  /*05d0*/  @P3 LDG.E.128 R12, desc[UR6][R30.64] ;  /* 0x000000061e0c3981 */ /* 0x0000e8000c1e1d00 */
[----:B------:R1:W4:Y:S04]  /*05e0*/  @P0 LDG.E.128 R16, desc[UR6][R28.64] ;  /* 0x000000061c100981 */ /* 0x000328000c1e1d00 */
[----:B------:R1:W4:Y:S01]  /*05f0*/  @P0 LDG.E.128 R20, desc[UR6][R32.64] ;  /* 0x0000000620140981 */ /* 0x000322000c1e1d00 */
[----:B------:R-:W-:-:S04]  /*0600*/  ISETP.GT.AND P0, PT, R0, 0x3f, PT ;  /* 0x0000003f0000780c */ /* 0x000fc80003f04270 */
[----:B------:R-:W-:-:S13]  /*0610*/  ISETP.GE.OR P3, PT, R0, R5, P0 ;  /* 0x000000050000720c */ /* 0x000fda0000766670 */
[----:B------:R-:W1:Y:S01]  /*0620*/  @!P3 LDC.64 R34, c[0x0][0x290] ;  /* 0x0000a400ff22bb82 */ /* 0x000e620000000a00 */
[----:B0-----:R-:W-:Y:S02]  /*0630*/  @!P3 SHF.R.S32.HI R31, RZ, 0x1f, R0 ;  /* 0x0000001fff1fb819 */ /* 0x001fe40000011400 */
[----:B------:R-:W-:-:S04]  /*0640*/  @!P3 IADD3 R30, P4, R24, R0, RZ ;  /* 0x00000000181eb210 */ /* 0x000fc80007f9e0ff */
[----:B------:R-:W-:Y:S01]  /*0650*/  @!P3 LEA.HI.X.SX32 R31, R24, R31, 0x1, P4 ;  /* 0x0000001f181fb211 */ /* 0x000fe200020f0eff */
[----:B------:R-:W0:Y:S08]  /*0660*/  @!P3 LDC.64 R26, c[0x0][0x298] ;  /* 0x0000a600ff1abb82 */ /* 0x000e300000000a00 */
[----:B------:R-:W0:Y:S01]  /*0670*/  @!P3 LDC.64 R4, c[0x0][0x288] ;  /* 0x0000a200ff04bb82 */ /* 0x000e220000000a00 */
[----:B-1----:R-:W-:-:S02]  /*0680*/  @!P3 IMAD R36, R34, UR10, RZ ;  /* 0x0000000a2224bc24 */ /* 0x002fc4000f8e02ff */
[----:B------:R-:W-:-:S04]  /*0690*/  @!P3 IMAD.WIDE.U32 R30, R34, UR8, R30 ;  /* 0x00000008221ebc25 */ /* 0x000fc8000f8e001e */
[----:B------:R-:W-:Y:S02]  /*06a0*/  @!P3 IMAD R35, R35, UR8, R36 ;  /* 0x000000082323bc24 */ /* 0x000fe4000f8e0224 */
[----:B0-----:R-:W-:-:S03]  /*06b0*/  @!P3 IMAD R28, R26, UR11, RZ ;  /* 0x0000000b1a1cbc24 */ /* 0x001fc6000f8e02ff */
[----:B------:R-:W-:Y:S01]  /*06c0*/  @!P3 IADD3 R31, R31, R35, RZ ;  /* 0x000000231f1fb210 */ /* 0x000fe20007ffe0ff */
[----:B------:R-:W-:Y:S02]  /*06d0*/  @!P3 IMAD R29, R27, UR9, R28 ;  /* 0x000000091b1dbc24 */ /* 0x000fe4000f8e021c */
[----:B------:R-:W-:Y:S01]  /*06e0*/  @!P3 IMAD.WIDE.U32 R26, R26, UR9, R30 ;  /* 0x000000091a1abc25 */ /* 0x000fe2000f8e001e */
[----:B------:R-:W-:-:S04]  /*06f0*/  MOV R30, 0x7f800000 ;  /* 0x7f800000001e7802 */ /* 0x000fc80000000f00 */
[----:B------:R-:W-:Y:S02]  /*0700*/  @!P3 IADD3 R27, R27, R29, RZ ;  /* 0x0000001d1b1bb210 */ /* 0x000fe40007ffe0ff */
[----:B------:R-:W-:-:S04]  /*0710*/  @!P3 LEA R32, P4, R26, R4, 0x2 ;  /* 0x000000041a20b211 */ /* 0x000fc800078810ff */
[----:B------:R-:W-:-:S05]  /*0720*/  @!P3 LEA.HI.X R33, R26, R5, R27, 0x2, P4 ;  /* 0x000000051a21b211 */ /* 0x000fca00020f141b */
[----:B------:R0:W5:Y:S01]  /*0730*/  @!P3 LDG.E R30, desc[UR6][R32.64] ;  /* 0x00000006201eb981 */ /* 0x000162000c1e1900 */
[----:B------:R-:W-:Y:S01]  /*0740*/  ISETP.NE.AND P3, PT, R3, RZ, PT ;  /* 0x000000ff0300720c */ /* 0x000fe20003f65270 */
[----:B------:R-:W-:Y:S01]  /*0750*/  BSSY B0, `(.L_x_20) ;  /* 0x0000055000007945 */ /* 0x000fe20003800000 */
[----:B------:R-:W-:Y:S01]  /*0760*/  SHF.L.U32 R3, R2, 0xc, RZ ;  /* 0x0000000c02037819 */ /* 0x000fe200000006ff */
[--C-:B--2---:R-:W-:Y:S02]  /*0770*/  HADD2.F32 R4, -RZ, R8.reuse.H0_H0 ;  /* 0x20000008ff047230 */ /* 0x104fe40000004100 */
[----:B------:R-:W-:Y:S02]  /*0780*/  HADD2.F32 R8, -RZ, R8.H1_H1 ;  /* 0x30000008ff087230 */ /* 0x000fe40000004100 */
[----:B------:R-:W-:Y:S02]  /*0790*/  HADD2.F32 R5, -RZ, R9.H0_H0 ;  /* 0x20000009ff057230 */ /* 0x000fe40000004100 */
[----:B---3--:R-:W-:-:S02]  /*07a0*/  HADD2.F32 R35, -RZ, R12.H1_H1 ;  /* 0x3000000cff237230 */ /* 0x008fc40000004100 */
[----:B------:R-:W-:Y:S02]  /*07b0*/  HADD2.F32 R29, -RZ, R12.H0_H0 ;  /* 0x2000000cff1d7230 */ /* 0x000fe40000004100 */
[----:B----4-:R-:W-:Y:S02]  /*07c0*/  HADD2.F32 R34, -RZ, R16.H1_H1 ;  /* 0x30000010ff227230 */ /* 0x010fe40000004100 */
[----:B------:R-:W-:Y:S01]  /*07d0*/  FMUL.FTZ R35, R8, R35 ;  /* 0x0000002308237220 */ /* 0x000fe20000410000 */
[--C-:B------:R-:W-:Y:S02]  /*07e0*/  HADD2.F32 R31, -RZ, R15.reuse.H0_H0 ;  /* 0x2000000fff1f7230 */ /* 0x100fe40000004100 */
[----:B0-----:R-:W-:Y:S02]  /*07f0*/  HADD2.F32 R33, -RZ, R20.H1_H1 ;  /* 0x30000014ff217230 */ /* 0x001fe40000004100 */
[----:B------:R-:W-:Y:S01]  /*0800*/  FFMA.FTZ R8, R4, R29, R35 ;  /* 0x0000001d04087223 */ /* 0x000fe20000010023 */
[----:B------:R-:W-:-:S02]  /*0810*/  HADD2.F32 R32, -RZ, R15.H1_H1 ;  /* 0x3000000fff207230 */ /* 0x000fc40000004100 */
[----:B------:R-:W-:Y:S02]  /*0820*/  HADD2.F32 R16, -RZ, R16.H0_H0 ;  /* 0x20000010ff107230 */ /* 0x000fe40000004100 */
[----:B------:R-:W-:Y:S01]  /*0830*/  FMUL.FTZ R33, R34, R33 ;  /* 0x0000002122217220 */ /* 0x000fe20000410000 */
[----:B------:R-:W-:Y:S02]  /*0840*/  HADD2.F32 R15, -RZ, R20.H0_H0 ;  /* 0x20000014ff0f7230 */ /* 0x000fe40000004100 */
[----:B------:R-:W-:Y:S02]  /*0850*/  HADD2.F32 R12, -RZ, R13.H0_H0 ;  /* 0x2000000dff0c7230 */ /* 0x000fe40000004100 */
[----:B------:R-:W-:Y:S02]  /*0860*/  HADD2.F32 R4, -RZ, R17.H0_H0 ;  /* 0x20000011ff047230 */ /* 0x000fe40000004100 */
[----:B------:R-:W-:Y:S01]  /*0870*/  FFMA.FTZ R15, R16, R15, R33 ;  /* 0x0000000f100f7223 */ /* 0x000fe20000010021 */
[----:B------:R-:W-:-:S02]  /*0880*/  HADD2.F32 R29, -RZ, R21.H0_H0 ;  /* 0x20000015ff1d7230 */ /* 0x000fc40000004100 */
[----:B------:R-:W-:Y:S01]  /*0890*/  FFMA.FTZ R5, R5, R12, R8 ;  /* 0x0000000c05057223 */ /* 0x000fe20000010008 */
[----:B------:R-:W-:Y:S02]  /*08a0*/  HADD2.F32 R26, -RZ, R9.H1_H1 ;  /* 0x30000009ff1a7230 */ /* 0x000fe40000004100 */
[----:B------:R-:W-:Y:S02]  /*08b0*/  HADD2.F32 R13, -RZ, R13.H1_H1 ;  /* 0x3000000dff0d7230 */ /* 0x000fe40000004100 */
[----:B------:R-:W-:Y:S01]  /*08c0*/  FFMA.FTZ R12, R4, R29, R15 ;  /* 0x0000001d040c7223 */ /* 0x000fe2000001000f */
[----:B------:R-:W-:Y:S02]  /*08d0*/  HADD2.F32 R17, -RZ, R17.H1_H1 ;  /* 0x30000011ff117230 */ /* 0x000fe40000004100 */
[----:B------:R-:W-:Y:S02]  /*08e0*/  HADD2.F32 R8, -RZ, R21.H1_H1 ;  /* 0x30000015ff087230 */ /* 0x000fe40000004100 */
[----:B------:R-:W-:Y:S01]  /*08f0*/  FFMA.FTZ R26, R26, R13, R5 ;  /* 0x0000000d1a1a7223 */ /* 0x000fe20000010005 */
[----:B------:R-:W-:-:S02]  /*0900*/  HADD2.F32 R9, -RZ, R10.H0_H0 ;  /* 0x2000000aff097230 */ /* 0x000fc40000004100 */
[----:B------:R-:W-:Y:S02]  /*0910*/  HADD2.F32 R28, -RZ, R14.H0_H0 ;  /* 0x2000000eff1c7230 */ /* 0x000fe40000004100 */
[----:B------:R-:W-:Y:S01]  /*0920*/  FFMA.FTZ R17, R17, R8, R12 ;  /* 0x0000000811117223 */ /* 0x000fe2000001000c */
[----:B------:R-:W-:Y:S02]  /*0930*/  HADD2.F32 R4, -RZ, R18.H0_H0 ;  /* 0x20000012ff047230 */ /* 0x000fe40000004100 */
[----:B------:R-:W-:Y:S02]  /*0940*/  HADD2.F32 R5, -RZ, R22.H0_H0 ;  /* 0x20000016ff057230 */ /* 0x000fe40000004100 */
[----:B------:R-:W-:Y:S01]  /*0950*/  FFMA.FTZ R26, R9, R28, R26 ;  /* 0x0000001c091a7223 */ /* 0x000fe2000001001a */
[----:B------:R-:W-:Y:S02]  /*0960*/  HADD2.F32 R27, -RZ, R10.H1_H1 ;  /* 0x3000000aff1b7230 */ /* 0x000fe40000004100 */
[----:B------:R-:W-:-:S02]  /*0970*/  HADD2.F32 R14, -RZ, R14.H1_H1 ;  /* 0x3000000eff0e7230 */ /* 0x000fc40000004100 */
[----:B------:R-:W-:Y:S01]  /*0980*/  FFMA.FTZ R17, R4, R5, R17 ;  /* 0x0000000504117223 */ /* 0x000fe20000010011 */
[----:B------:R-:W-:Y:S02]  /*0990*/  HADD2.F32 R18, -RZ, R18.H1_H1 ;  /* 0x30000012ff127230 */ /* 0x000fe40000004100 */
[----:B------:R-:W-:Y:S02]  /*09a0*/  HADD2.F32 R9, -RZ, R22.H1_H1 ;  /* 0x30000016ff097230 */ /* 0x000fe40000004100 */
[----:B------:R-:W-:Y:S01]  /*09b0*/  FFMA.FTZ R27, R27, R14, R26 ;  /* 0x0000000e1b1b7223 */ /* 0x000fe2000001001a */
        /* <DEDUP_REMOVED lines=9> */
[----:B------:R-:W-:-:S03]  /*0a50*/  FFMA.FTZ R10, R11, R32, R10 ;  /* 0x000000200b0a7223 */ /* 0x000fc6000001000a */
[----:B------:R-:W-:Y:S02]  /*0a60*/  FFMA.FTZ R19, R19, R8, R4 ;  /* 0x0000000813137223 */ /* 0x000fe40000010004 */
[----:B------:R-:W0:Y:S01]  /*0a70*/  SHFL.BFLY PT, R5, R10, 0x4, 0x1f ;  /* 0x0c801f000a057f89 */ /* 0x000e2200000e0000 */
[----:B------:R-:W1:Y:S03]  /*0a80*/  LDC.64 R8, c[0x0][0x2d0] ;  /* 0x0000b400ff087b82 */ /* 0x000e660000000a00 */
[----:B------:R-:W2:Y:S01]  /*0a90*/  SHFL.BFLY PT, R4, R19, 0x4, 0x1f ;  /* 0x0c801f0013047f89 */ /* 0x000ea200000e0000 */
[----:B0-----:R-:W-:Y:S01]  /*0aa0*/  FADD.FTZ R11, R10, R5 ;  /* 0x000000050a0b7221 */ /* 0x001fe20000010000 */
[----:B------:R-:W-:Y:S01]  /*0ab0*/  SHF.L.U32 R10, R0, 0x2, RZ ;  /* 0x00000002000a7819 */ /* 0x000fe200000006ff */
[----:B--2---:R-:W-:-:S03]  /*0ac0*/  FADD.FTZ R14, R19, R4 ;  /* 0x00000004130e7221 */ /* 0x004fc60000010000 */
[----:B------:R-:W0:Y:S04]  /*0ad0*/  SHFL.BFLY PT, R4, R11, 0x2, 0x1f ;  /* 0x0c401f000b047f89 */ /* 0x000e2800000e0000 */
[----:B------:R-:W2:Y:S01]  /*0ae0*/  SHFL.BFLY PT, R5, R14, 0x2, 0x1f ;  /* 0x0c401f000e057f89 */ /* 0x000ea200000e0000 */
[----:B0-----:R-:W-:Y:S01]  /*0af0*/  FADD.FTZ R12, R11, R4 ;  /* 0x000000040b0c7221 */ /* 0x001fe20000010000 */
[----:B--2---:R-:W-:-:S04]  /*0b00*/  FADD.FTZ R15, R14, R5 ;  /* 0x000000050e0f7221 */ /* 0x004fc80000010000 */
[----:B------:R-:W0:Y:S01]  /*0b10*/  SHFL.BFLY PT, R13, R12, 0x1, 0x1f ;  /* 0x0c201f000c0d7f89 */ /* 0x000e2200000e0000 */
[----:B------:R-:W2:Y:S03]  /*0b20*/  LDC.64 R4, c[0x0][0x2d8] ;  /* 0x0000b600ff047b82 */ /* 0x000ea60000000a00 */
[----:B------:R-:W3:Y:S01]  /*0b30*/  SHFL.BFLY PT, R16, R15, 0x1, 0x1f ;  /* 0x0c201f000f107f89 */ /* 0x000ee200000e0000 */
[----:B0-----:R-:W-:Y:S01]  /*0b40*/  FADD.FTZ R17, R12, R13 ;  /* 0x0000000d0c117221 */ /* 0x001fe20000010000 */
[----:B---3--:R-:W-:Y:S01]  /*0b50*/  FADD.FTZ R20, R15, R16 ;  /* 0x000000100f147221 */ /* 0x008fe20000010000 */
[----:B-1----:R-:W-:Y:S06]  /*0b60*/  @P3 BRA `(.L_x_21) ;  /* 0x00000000004c3947 */ /* 0x002fec0003800000 */
[----:B------:R-:W0:Y:S01]  /*0b70*/  LDC.64 R18, c[0x0][0x278] ;  /* 0x00009e00ff127b82 */ /* 0x000e220000000a00 */
[----:B------:R-:W-:Y:S01]  /*0b80*/  SHF.R.S32.HI R25, RZ, 0x1f, R24 ;  /* 0x0000001fff197819 */ /* 0x000fe20000011418 */
[----:B------:R-:W-:-:S06]  /*0b90*/  ULDC.64 UR12, c[0x0][0x260] ;  /* 0x00009800000c7ab9 */ /* 0x000fcc0000000a00 */
[----:B------:R-:W1:Y:S01]  /*0ba0*/  LDC.64 R12, c[0x0][0x280] ;  /* 0x0000a000ff0c7b82 */ /* 0x000e620000000a00 */
[C---:B0-----:R-:W-:Y:S02]  /*0bb0*/  IMAD R16, R18.reuse, UR10, RZ ;  /* 0x0000000a12107c24 */ /* 0x041fe4000f8e02ff */
[----:B------:R-:W-:-:S04]  /*0bc0*/  IMAD.WIDE.U32 R14, R18, UR8, R24 ;  /* 0x00000008120e7c25 */ /* 0x000fc8000f8e0018 */
[----:B------:R-:W-:Y:S02]  /*0bd0*/  IMAD R11, R19, UR8, R16 ;  /* 0x00000008130b7c24 */ /* 0x000fe4000f8e0210 */
[----:B-1----:R-:W-:-:S03]  /*0be0*/  IMAD R16, R12, UR11, RZ ;  /* 0x0000000b0c107c24 */ /* 0x002fc6000f8e02ff */
[----:B------:R-:W-:Y:S01]  /*0bf0*/  IADD3 R15, R15, R11, RZ ;  /* 0x0000000b0f0f7210 */ /* 0x000fe20007ffe0ff */
[----:B------:R-:W-:Y:S02]  /*0c00*/  IMAD R13, R13, UR9, R16 ;  /* 0x000000090d0d7c24 */ /* 0x000fe4000f8e0210 */
[----:B------:R-:W-:-:S03]  /*0c10*/  IMAD.WIDE.U32 R14, R12, UR9, R14 ;  /* 0x000000090c0e7c25 */ /* 0x000fc6000f8e000e */
[----:B------:R-:W-:-:S04]  /*0c20*/  IADD3 R11, P3, R6, R14, RZ ;  /* 0x0000000e060b7210 */ /* 0x000fc80007f7e0ff */
[----:B------:R-:W-:Y:S02]  /*0c30*/  IADD3.X R14, R7, R15, R13, P3, !PT ;  /* 0x0000000f070e7210 */ /* 0x000fe40001ffe40d */
[C---:B------:R-:W-:Y:S02]  /*0c40*/  LEA R6, P3, R11.reuse, UR12, 0x2 ;  /* 0x0000000c0b067c11 */ /* 0x040fe4000f8610ff */
[----:B------:R-:W-:Y:S02]  /*0c50*/  FSEL R13, R20, RZ, !P2 ;  /* 0x000000ff140d7208 */ /* 0x000fe40005000000 */
[----:B------:R-:W-:Y:S02]  /*0c60*/  LEA.HI.X R7, R11, UR13, R14, 0x2, P3 ;  /* 0x0000000d0b077c11 */ /* 0x000fe400098f140e */
[----:B------:R-:W-:-:S03]  /*0c70*/  FSEL R11, R17, RZ, !P1 ;  /* 0x000000ff110b7208 */ /* 0x000fc60004800000 */
[----:B------:R0:W-:Y:S04]  /*0c80*/  STG.E desc[UR6][R6.64+0x80], R13 ;  /* 0x0000800d06007986 */ /* 0x0001e8000c101906 */
[----:B------:R0:W-:Y:S02]  /*0c90*/  STG.E desc[UR6][R6.64], R11 ;  /* 0x0000000b06007986 */ /* 0x0001e4000c101906 */
.L_x_21:
[----:B------:R-:W-:Y:S05]  /*0ca0*/  BSYNC B0 ;  /* 0x0000000000007941 */ /* 0x000fea0003800000 */
.L_x_20:
[----:B------:R-:W-:Y:S01]  /*0cb0*/  UIADD3 UR4, UR4, 0x3f, URZ ;  /* 0x0000003f04047890 */ /* 0x000fe2000fffe03f */
[----:B0-----:R-:W-:Y:S01]  /*0cc0*/  SHF.R.S32.HI R6, RZ, 0x1f, R10 ;  /* 0x0000001fff067819 */ /* 0x001fe2000001140a */
[----:B------:R-:W-:Y:S01]  /*0cd0*/  BSSY B0, `(.L_x_22) ;  /* 0x0000025000007945 */ /* 0x000fe20003800000 */
[----:B------:R-:W-:Y:S01]  /*0ce0*/  IADD3 R10, P1, R3, R10, RZ ;  /* 0x0000000a030a7210 */ /* 0x000fe20007f3e0ff */
[----:B------:R-:W-:-:S03]  /*0cf0*/  USHF.R.S32.HI UR5, URZ, 0x1f, UR4 ;  /* 0x0000001f3f057899 */ /* 0x000fc60008011404 */
[----:B------:R-:W-:Y:S01]  /*0d00*/  LEA.HI.X.SX32 R11, R3, R6, 0x1, P1 ;  /* 0x00000006030b7211 */ /* 0x000fe200008f0eff */
[----:B------:R-:W-:Y:S01]  /*0d10*/  IMAD R6, R8, UR10, RZ ;  /* 0x0000000a08067c24 */ /* 0x000fe2000f8e02ff */
[----:B------:R-:W-:-:S03]  /*0d20*/  ULEA.HI UR5, UR5, UR4, URZ, 0x6 ;  /* 0x0000000405057291 */ /* 0x000fc6000f8f303f */
[----:B------:R-:W-:Y:S01]  /*0d30*/  IMAD R3, R9, UR8, R6 ;  /* 0x0000000809037c24 */ /* 0x000fe2000f8e0206 */
[----:B------:R-:W-:Y:S01]  /*0d40*/  ULOP3.LUT UR5, UR5, 0xffffffc0, URZ, 0xc0, !UPT ;  /* 0xffffffc005057892 */ /* 0x000fe2000f8ec03f */
[----:B------:R-:W-:-:S04]  /*0d50*/  IMAD.WIDE.U32 R8, R8, UR8, R10 ;  /* 0x0000000808087c25 */ /* 0x000fc8000f8e000a */
[----:B--2---:R-:W-:Y:S01]  /*0d60*/  IMAD R6, R4, UR11, RZ ;  /* 0x0000000b04067c24 */ /* 0x004fe2000f8e02ff */
[----:B------:R-:W-:Y:S02]  /*0d70*/  IADD3 R9, R9, R3, RZ ;  /* 0x0000000309097210 */ /* 0x000fe40007ffe0ff */
[----:B------:R-:W-:Y:S01]  /*0d80*/  IADD3 R3, -R24, UR5, RZ ;  /* 0x0000000518037c10 */ /* 0x000fe2000fffe1ff */
[----:B------:R-:W-:Y:S02]  /*0d90*/  IMAD R11, R5, UR9, R6 ;  /* 0x00000009050b7c24 */ /* 0x000fe4000f8e0206 */
[----:B------:R-:W-:Y:S01]  /*0da0*/  IMAD.WIDE.U32 R4, R4, UR9, R8 ;  /* 0x0000000904047c25 */ /* 0x000fe2000f8e0008 */
[----:B------:R-:W-:-:S04]  /*0db0*/  ISETP.GE.OR P0, PT, R0, R3, P0 ;  /* 0x000000030000720c */ /* 0x000fc80000706670 */
[----:B------:R-:W-:-:S09]  /*0dc0*/  IADD3 R11, R5, R11, RZ ;  /* 0x0000000b050b7210 */ /* 0x000fd20007ffe0ff */
[----:B------:R-:W-:Y:S05]  /*0dd0*/  @P0 BRA `(.L_x_23) ;  /* 0x0000000000500947 */ /* 0x000fea0003800000 */
[----:B------:R-:W0:Y:S01]  /*0de0*/  LDC.64 R12, c[0x0][0x2a8] ;  /* 0x0000aa00ff0c7b82 */ /* 0x000e220000000a00 */
[----:B------:R-:W-:Y:S01]  /*0df0*/  SHF.R.S32.HI R3, RZ, 0x1f, R0 ;  /* 0x0000001fff037819 */ /* 0x000fe20000011400 */
[----:B------:R-:W-:Y:S01]  /*0e00*/  ULDC.64 UR4, c[0x0][0x2a0] ;  /* 0x0000a80000047ab9 */ /* 0x000fe20000000a00 */
[----:B------:R-:W-:-:S04]  /*0e10*/  IADD3 R6, P0, R24, R0, RZ ;  /* 0x0000000018067210 */ /* 0x000fc80007f1e0ff */
[----:B------:R-:W-:Y:S01]  /*0e20*/  LEA.HI.X.SX32 R7, R24, R3, 0x1, P0 ;  /* 0x0000000318077211 */ /* 0x000fe200000f0eff */
[----:B------:R-:W1:Y:S01]  /*0e30*/  LDC.64 R14, c[0x0][0x2b0] ;  /* 0x0000ac00ff0e7b82 */ /* 0x000e620000000a00 */
[----:B-----5:R-:W-:Y:S01]  /*0e40*/  FSETP.NEU.FTZ.AND P0, PT, R30, -INF , PT ;  /* 0xff8000001e00780b */ /* 0x020fe20003f1d000 */
[C---:B0-----:R-:W-:Y:S02]  /*0e50*/  IMAD R8, R12.reuse, UR10, RZ ;  /* 0x0000000a0c087c24 */ /* 0x041fe4000f8e02ff */
[----:B------:R-:W-:-:S04]  /*0e60*/  IMAD.WIDE.U32 R6, R12, UR8, R6 ;  /* 0x000000080c067c25 */ /* 0x000fc8000f8e0006 */
[----:B------:R-:W-:Y:S02]  /*0e70*/  IMAD R3, R13, UR8, R8 ;  /* 0x000000080d037c24 */ /* 0x000fe4000f8e0208 */
[----:B-1----:R-:W-:-:S03]  /*0e80*/  IMAD R8, R14, UR11, RZ ;  /* 0x0000000b0e087c24 */ /* 0x002fc6000f8e02ff */
[----:B------:R-:W-:Y:S01]  /*0e90*/  IADD3 R7, R7, R3, RZ ;  /* 0x0000000307077210 */ /* 0x000fe20007ffe0ff */
[----:B------:R-:W-:Y:S02]  /*0ea0*/  IMAD R9, R15, UR9, R8 ;  /* 0x000000090f097c24 */ /* 0x000fe4000f8e0208 */
[----:B------:R-:W-:Y:S01]  /*0eb0*/  FMUL.FTZ R3, R30, 1.4426950216293334961 ;  /* 0x3fb8aa3b1e037820 */ /* 0x000fe20000410000 */
[----:B------:R-:W-:-:S04]  /*0ec0*/  IMAD.WIDE.U32 R6, R14, UR9, R6 ;  /* 0x000000090e067c25 */ /* 0x000fc8000f8e0006 */
[----:B------:R-:W-:Y:S02]  /*0ed0*/  FSEL R3, R3, RZ, P0 ;  /* 0x000000ff03037208 */ /* 0x000fe40000000000 */
[----:B------:R-:W-:Y:S02]  /*0ee0*/  IADD3 R7, R7, R9, RZ ;  /* 0x0000000907077210 */ /* 0x000fe40007ffe0ff */
[----:B------:R-:W-:-:S04]  /*0ef0*/  LEA R8, P1, R6, UR4, 0x2 ;  /* 0x0000000406087c11 */ /* 0x000fc8000f8210ff */
[----:B------:R-:W-:-:S05]  /*0f00*/  LEA.HI.X R9, R6, UR5, R7, 0x2, P1 ;  /* 0x0000000506097c11 */ /* 0x000fca00088f1407 */
[----:B------:R0:W-:Y:S04]  /*0f10*/  STG.E desc[UR6][R8.64], R3 ;  /* 0x0000000308007986 */ /* 0x0001e8000c101906 */
.L_x_23:
[----:B------:R-:W-:Y:S05]  /*0f20*/  BSYNC B0 ;  /* 0x0000000000007941 */ /* 0x000fea0003800000 */
.L_x_22:
[----:B------:R-:W-:Y:S01]  /*0f30*/  ULDC.64 UR12, c[0x0][0x2e8] ;  /* 0x0000ba00000c7ab9 */ /* 0x000fe20000000a00 */
[----:B------:R-:W-:Y:S01]  /*0f40*/  ULDC.64 UR4, c[0x0][0x2b8] ;  /* 0x0000ae0000047ab9 */ /* 0x000fe20000000a00 */
[----:B------:R-:W-:Y:S02]  /*0f50*/  ISETP.NE.U32.AND P0, PT, RZ, UR12, PT ;  /* 0x0000000cff007c0c */ /* 0x000fe4000bf05070 */
[C---:B------:R-:W-:Y:S02]  /*0f60*/  LEA R6, P1, R4.reuse, UR4, 0x2 ;  /* 0x0000000404067c11 */ /* 0x040fe4000f8210ff */
[----:B------:R-:W-:Y:S02]  /*0f70*/  ISETP.NE.AND.EX P0, PT, RZ, UR13, PT, P0 ;  /* 0x0000000dff007c0c */ /* 0x000fe4000bf05300 */
[----:B------:R-:W-:Y:S02]  /*0f80*/  LEA.HI.X R7, R4, UR5, R11, 0x2, P1 ;  /* 0x0000000504077c11 */ /* 0x000fe400088f140b */
[----:B------:R-:W-:-:S03]  /*0f90*/  ISETP.NE.OR P0, PT, R0, RZ, !P0 ;  /* 0x000000ff0000720c */ /* 0x000fc60004705670 */
[----:B------:R1:W-:Y:S04]  /*0fa0*/  STG.E.128 desc[UR6][R6.64], RZ ;  /* 0x000000ff06007986 */ /* 0x0003e8000c101d06 */
[----:B------:R1:W-:Y:S04]  /*0fb0*/  STG.E.128 desc[UR6][R6.64+0x1000], RZ ;  /* 0x001000ff06007986 */ /* 0x0003e8000c101d06 */
[----:B------:R1:W-:Y:S04]  /*0fc0*/  STG.E.128 desc[UR6][R6.64+0x2000], RZ ;  /* 0x002000ff06007986 */ /* 0x0003e8000c101d06 */
[----:B------:R1:W-:Y:S01]  /*0fd0*/  STG.E.128 desc[UR6][R6.64+0x3000], RZ ;  /* 0x003000ff06007986 */ /* 0x0003e2000c101d06 */
[----:B------:R-:W-:Y:S05]  /*0fe0*/  @P0 EXIT ;  /* 0x000000000000094d */ /* 0x000fea0003800000 */
[----:B0-----:R-:W0:Y:S08]  /*0ff0*/  LDC R3, c[0x0][0x2e0] ;  /* 0x0000b800ff037b82 */ /* 0x001e300000000800 */
[----:B-1----:R-:W1:Y:S08]  /*1000*/  LDC R7, c[0x0][0x220] ;  /* 0x00008800ff077b82 */ /* 0x002e700000000800 */
[----:B------:R-:W2:Y:S01]  /*1010*/  LDC.64 R4, c[0x0][0x2e8] ;  /* 0x0000ba00ff047b82 */ /* 0x000ea20000000a00 */
[----:B0-----:R-:W-:-:S04]  /*1020*/  IMAD R2, R2, R3, UR9 ;  /* 0x0000000902027e24 */ /* 0x001fc8000f8e0203 */
[----:B-1----:R-:W-:-:S04]  /*1030*/  IMAD R3, R2, R7, UR8 ;  /* 0x0000000802037e24 */ /* 0x002fc8000f8e0207 */
[----:B--2---:R-:W-:-:S05]  /*1040*/  IMAD.WIDE R2, R3, 0x4, R4 ;  /* 0x0000000403027825 */ /* 0x004fca00078e0204 */
[----:B------:R-:W-:Y:S01]  /*1050*/  STG.E desc[UR6][R2.64], RZ ;  /* 0x000000ff02007986 */ /* 0x000fe2000c101906 */
[----:B------:R-:W-:Y:S05]  /*1060*/  EXIT ;  /* 0x000000000000794d */ /* 0x000fea0003800000 */
.L_x_24:
        /* <DEDUP_REMOVED lines=9> */
.L_x_106:


//--------------------- .text._ZN7cutlass13device_kernelIN5flash19enable_sm80_to_sm89INS1_16FlashAttnBwdSm80INS1_25CollectiveMainloopBwdSm80ILi2ELi2EN4cute5tupleIJNS5_1CILi64EEENS7_ILi128EEES8_EEENS_6half_tEfNS_4arch4Sm80ELb1ELb0ELb0ELb1ELb0ELb0ELb0ELb0ELi2ELi2ELi4ELi2ELb1EEENS1_21CollectiveEpilogueBwdISA_SB_SD_Li256ELb1ELb0ELi2EEENS1_25SingleTileBwdLPTSchedulerILb1ELi128ELb0EEEEEEEEEvNT_6ParamsE --------------------------
	.section	.text._ZN7cutlass13device_kernelIN5flash19enable_sm80_to_sm89INS1_16FlashAttnBwdSm80INS1_25CollectiveMainloopBwdSm80ILi2ELi2EN4cute5tupleIJNS5_1CILi64EEENS7_ILi128EEES8_EEENS_6half_tEfNS_4arch4Sm80ELb1ELb0ELb0ELb1ELb0ELb0ELb0ELb0ELi2ELi2ELi4ELi2ELb1EEENS1_21CollectiveEpilogueBwdISA_SB_SD_Li256ELb1ELb0ELi2EEENS1_25SingleTileBwdLPTSchedulerILb1ELi128ELb0EEEEEEEEEvNT_6ParamsE,"ax",@progbits
	.align	128
.text._ZN7cutlass13device_kernelIN5flash19enable_sm80_to_sm89INS1_16FlashAttnBwdSm80INS1_25CollectiveMainloopBwdSm80ILi2ELi2EN4cute5tupleIJNS5_1CILi64EEENS7_ILi128EEES8_EEENS_6half_tEfNS_4arch4Sm80ELb1ELb0ELb0ELb1ELb0ELb0ELb0ELb0ELi2ELi2ELi4ELi2ELb1EEENS1_21CollectiveEpilogueBwdISA_SB_SD_Li256ELb1ELb0ELi2EEENS1_25SingleTileBwdLPTSchedulerILb1ELi128ELb0EEEEEEEEEvNT_6ParamsE:
        .type           _ZN7cutlass13device_kernelIN5flash19enable_sm80_to_sm89INS1_16FlashAttnBwdSm80INS1_25CollectiveMainloopBwdSm80ILi2ELi2EN4cute5tupleIJNS5_1CILi64EEENS7_ILi128EEES8_EEENS_6half_tEfNS_4arch4Sm80ELb1ELb0ELb0ELb1ELb0ELb0ELb0ELb0ELi2ELi2ELi4ELi2ELb1EEENS1_21CollectiveEpilogueBwdISA_SB_SD_Li256ELb1ELb0ELi2EEENS1_25SingleTileBwdLPTSchedulerILb1ELi128ELb0EEEEEEEEEvNT_6ParamsE,@function
        .size           _ZN7cutlass13device_kernelIN5flash19enable_sm80_to_sm89INS1_16FlashAttnBwdSm80INS1_25CollectiveMainloopBwdSm80ILi2ELi2EN4cute5tupleIJNS5_1CILi64EEENS7_ILi128EEES8_EEENS_6half_tEfNS_4arch4Sm80ELb1ELb0ELb0ELb1ELb0ELb0ELb0ELb0ELi2ELi2ELi4ELi2ELb1EEENS1_21CollectiveEpilogueBwdISA_SB_SD_Li256ELb1ELb0ELi2EEENS1_25SingleTileBwdLPTSchedulerILb1ELi128ELb0EEEEEEEEEvNT_6ParamsE,(.L_x_107 - _ZN7cutlass13device_kernelIN5flash19enable_sm80_to_sm89INS1_16FlashAttnBwdSm80INS1_25CollectiveMainloopBwdSm80ILi2ELi2EN4cute5tupleIJNS5_1CILi64EEENS7_ILi128EEES8_EEENS_6half_tEfNS_4arch4Sm80ELb1ELb0ELb0ELb1ELb0ELb0ELb0ELb0ELi2ELi2ELi4ELi2ELb1EEENS1_21CollectiveEpilogueBwdISA_SB_SD_Li256ELb1ELb0ELi2EEENS1_25SingleTileBwdLPTSchedulerILb1ELi128ELb0EEEEEEEEEvNT_6ParamsE)
        .other          _ZN7cutlass13device_kernelIN5flash19enable_sm80_to_sm89INS1_16FlashAttnBwdSm80INS1_25CollectiveMainloopBwdSm80ILi2ELi2EN4cute5tupleIJNS5_1CILi64EEENS7_ILi128EEES8_EEENS_6half_tEfNS_4arch4Sm80ELb1ELb0ELb0ELb1ELb0ELb0ELb0ELb0ELi2ELi2ELi4ELi2ELb1EEENS1_21CollectiveEpilogueBwdISA_SB_SD_Li256ELb1ELb0ELi2EEENS1_25SingleTileBwdLPTSchedulerILb1ELi128ELb0EEEEEEEEEvNT_6ParamsE,@"STO_CUDA_ENTRY STV_DEFAULT"
_ZN7cutlass13device_kernelIN5flash19enable_sm80_to_sm89INS1_16FlashAttnBwdSm80INS1_25CollectiveMainloopBwdSm80ILi2ELi2EN4cute5tupleIJNS5_1CILi64EEENS7_ILi128EEES8_EEENS_6half_tEfNS_4arch4Sm80ELb1ELb0ELb0ELb1ELb0ELb0ELb0ELb0ELi2ELi2ELi4ELi2ELb1EEENS1_21CollectiveEpilogueBwdISA_SB_SD_Li256ELb1ELb0ELi2EEENS1_25SingleTileBwdLPTSchedulerILb1ELi128ELb0EEEEEEEEEvNT_6ParamsE:
[----:B------:R-:W-:Y:S01]  /*0000*/  LDC R1, c[0x0][0x28] ;  /* 0x00000a00ff017b82 */ /* 0x000fe20000000800 */
[----:B------:R-:W-:Y:S05]  /*0010*/  EXIT ;  /* 0x000000000000794d */ /* 0x000fea0003800000 */
.L_x_25:
        /* <DEDUP_REMOVED lines=14> */
.L_x_107:


//--------------------- .text._ZN7cutlass13device_kernelIN5flash19enable_sm80_to_sm89INS1_16FlashAttnBwdSm80INS1_25CollectiveMainloopBwdSm80ILi2ELi2EN4cute5tupleIJNS5_1CILi64EEENS7_ILi128EEES8_EEENS_6half_tEfNS_4arch4Sm80ELb1ELb0ELb0ELb1ELb1ELb0ELb0ELb0ELi2ELi2ELi4ELi2ELb1EEENS1_21CollectiveEpilogueBwdISA_SB_SD_Li256ELb1ELb0ELi2EEENS1_25SingleTileBwdLPTSchedulerILb1ELi128ELb1EEEEEEEEEvNT_6ParamsE --------------------------
	.section	.text._ZN7cutlass13device_kernelIN5flash19enable_sm80_to_sm89INS1_16FlashAttnBwdSm80INS1_25CollectiveMainloopBwdSm80ILi2ELi2EN4cute5tupleIJNS5_1CILi64EEENS7_ILi128EEES8_EEENS_6half_tEfNS_4arch4Sm80ELb1ELb0ELb0ELb1ELb1ELb0ELb0ELb0ELi2ELi2ELi4ELi2ELb1EEENS1_21CollectiveEpilogueBwdISA_SB_SD_Li256ELb1ELb0ELi2EEENS1_25SingleTileBwdLPTSchedulerILb1ELi128ELb1EEEEEEEEEvNT_6ParamsE,"ax",@progbits
	.align	128
.text._ZN7cutlass13device_kernelIN5flash19enable_sm80_to_sm89INS1_16FlashAttnBwdSm80INS1_25CollectiveMainloopBwdSm80ILi2ELi2EN4cute5tupleIJNS5_1CILi64EEENS7_ILi128EEES8_EEENS_6half_tEfNS_4arch4Sm80ELb1ELb0ELb0ELb1ELb1ELb0ELb0ELb0ELi2ELi2ELi4ELi2ELb1EEENS1_21CollectiveEpilogueBwdISA_SB_SD_Li256ELb1ELb0ELi2EEENS1_25SingleTileBwdLPTSchedulerILb1ELi128ELb1EEEEEEEEEvNT_6ParamsE:
        .type           _ZN7cutlass13device_kernelIN5flash19enable_sm80_to_sm89INS1_16FlashAttnBwdSm80INS1_25CollectiveMainloopBwdSm80ILi2ELi2EN4cute5tupleIJNS5_1CILi64EEENS7_ILi128EEES8_EEENS_6half_tEfNS_4arch4Sm80ELb1ELb0ELb0ELb1ELb1ELb0ELb0ELb0ELi2ELi2ELi4ELi2ELb1EEENS1_21CollectiveEpilogueBwdISA_SB_SD_Li256ELb1ELb0ELi2EEENS1_25SingleTileBwdLPTSchedulerILb1ELi128ELb1EEEEEEEEEvNT_6ParamsE,@function
        .size           _ZN7cutlass13device_kernelIN5flash19enable_sm80_to_sm89INS1_16FlashAttnBwdSm80INS1_25CollectiveMainloopBwdSm80ILi2ELi2EN4cute5tupleIJNS5_1CILi64EEENS7_ILi128EEES8_EEENS_6half_tEfNS_4arch4Sm80ELb1ELb0ELb0ELb1ELb1ELb0ELb0ELb0ELi2ELi2ELi4ELi2ELb1EEENS1_21CollectiveEpilogueBwdISA_SB_SD_Li256ELb1ELb0ELi2EEENS1_25SingleTileBwdLPTSchedulerILb1ELi128ELb1EEEEEEEEEvNT_6ParamsE,(.L_x_108 - _ZN7cutlass13device_kernelIN5flash19enable_sm80_to_sm89INS1_16FlashAttnBwdSm80INS1_25CollectiveMainloopBwdSm80ILi2ELi2EN4cute5tupleIJNS5_1CILi64EEENS7_ILi128EEES8_EEENS_6half_tEfNS_4arch4Sm80ELb1ELb0ELb0ELb1ELb1ELb0ELb0ELb0ELi2ELi2ELi4ELi2ELb1EEENS1_21CollectiveEpilogueBwdISA_SB_SD_Li256ELb1ELb0ELi2EEENS1_25SingleTileBwdLPTSchedulerILb1ELi128ELb1EEEEEEEEEvNT_6ParamsE)
        .other          _ZN7cutlass13device_kernelIN5flash19enable_sm80_to_sm89INS1_16FlashAttnBwdSm80INS1_25CollectiveMainloopBwdSm80ILi2ELi2EN4cute5tupleIJNS5_1CILi64EEENS7_ILi128EEES8_EEENS_6half_tEfNS_4arch4Sm80ELb1ELb0ELb0ELb1ELb1ELb0ELb0ELb0ELi2ELi2ELi4ELi2ELb1EEENS1_21CollectiveEpilogueBwdISA_SB_SD_Li256ELb1ELb0ELi2EEENS1_25SingleTileBwdLPTSchedulerILb1ELi128ELb1EEEEEEEEEvNT_6ParamsE,@"STO_CUDA_ENTRY STV_DEFAULT"
_ZN7cutlass13device_kernelIN5flash19enable_sm80_to_sm89INS1_16FlashAttnBwdSm80INS1_25CollectiveMainloopBwdSm80ILi2ELi2EN4cute5tupleIJNS5_1CILi64EEENS7_ILi128EEES8_EEENS_6half_tEfNS_4arch4Sm80ELb1ELb0ELb0ELb1ELb1ELb0ELb0ELb0ELi2ELi2ELi4ELi2ELb1EEENS1_21CollectiveEpilogueBwdISA_SB_SD_Li256ELb1ELb0ELi2EEENS1_25SingleTileBwdLPTSchedulerILb1ELi128ELb1EEEEEEEEEvNT_6ParamsE:
[----:B------:R-:W-:Y:S01]  /*0000*/  LDC R1, c[0x0][0x28] ;  /* 0x00000a00ff017b82 */ /* 0x000fe20000000800 */
[----:B------:R-:W-:Y:S05]  /*0010*/  EXIT ;  /* 0x000000000000794d */ /* 0x000fea0003800000 */
.L_x_26:
        /* <DEDUP_REMOVED lines=14> */
.L_x_108:


//--------------------- .text._ZN7cutlass13device_kernelIN5flash19enable_sm80_to_sm89INS1_16FlashAttnBwdSm80INS1_25CollectiveMainloopBwdSm80ILi2ELi2EN4cute5tupleIJNS5_1CILi64EEENS7_ILi128EEES8_EEENS_6half_tEfNS_4arch4Sm80ELb1ELb0ELb0ELb1ELb0ELb0ELb0ELb0ELi2ELi2ELi4ELi2ELb1EEENS1_24CollectiveEpilogueBwdGQAISA_fSD_Li256ELb1ELb0EEENS1_25SingleTileBwdLPTSchedulerILb1ELi128ELb0EEEEEEEEEvNT_6ParamsE --------------------------
	.section	.text._ZN7cutlass13device_kernelIN5flash19enable_sm80_to_sm89INS1_16FlashAttnBwdSm80INS1_25CollectiveMainloopBwdSm80ILi2ELi2EN4cute5tupleIJNS5_1CILi64EEENS7_ILi128EEES8_EEENS_6half_tEfNS_4arch4Sm80ELb1ELb0ELb0ELb1ELb0ELb0ELb0ELb0ELi2ELi2ELi4ELi2ELb1EEENS1_24CollectiveEpilogueBwdGQAISA_fSD_Li256ELb1ELb0EEENS1_25SingleTileBwdLPTSchedulerILb1ELi128ELb0EEEEEEEEEvNT_6ParamsE,"ax",@progbits
	.align	128
.text._ZN7cutlass13device_kernelIN5flash19enable_sm80_to_sm89INS1_16FlashAttnBwdSm80INS1_25CollectiveMainloopBwdSm80ILi2ELi2EN4cute5tupleIJNS5_1CILi64EEENS7_ILi128EEES8_EEENS_6half_tEfNS_4arch4Sm80ELb1ELb0ELb0ELb1ELb0ELb0ELb0ELb0ELi2ELi2ELi4ELi2ELb1EEENS1_24CollectiveEpilogueBwdGQAISA_fSD_Li256ELb1ELb0EEENS1_25SingleTileBwdLPTSchedulerILb1ELi128ELb0EEEEEEEEEvNT_6ParamsE:
        .type           _ZN7cutlass13device_kernelIN5flash19enable_sm80_to_sm89INS1_16FlashAttnBwdSm80INS1_25CollectiveMainloopBwdSm80ILi2ELi2EN4cute5tupleIJNS5_1CILi64EEENS7_ILi128EEES8_EEENS_6half_tEfNS_4arch4Sm80ELb1ELb0ELb0ELb1ELb0ELb0ELb0ELb0ELi2ELi2ELi4ELi2ELb1EEENS1_24CollectiveEpilogueBwdGQAISA_fSD_Li256ELb1ELb0EEENS1_25SingleTileBwdLPTSchedulerILb1ELi128ELb0EEEEEEEEEvNT_6ParamsE,@function
        .size           _ZN7cutlass13device_kernelIN5flash19enable_sm80_to_sm89INS1_16FlashAttnBwdSm80INS1_25CollectiveMainloopBwdSm80ILi2ELi2EN4cute5tupleIJNS5_1CILi64EEENS7_ILi128EEES8_EEENS_6half_tEfNS_4arch4Sm80ELb1ELb0ELb0ELb1ELb0ELb0ELb0ELb0ELi2ELi2ELi4ELi2ELb1EEENS1_24CollectiveEpilogueBwdGQAISA_fSD_Li256ELb1ELb0EEENS1_25SingleTileBwdLPTSchedulerILb1ELi128ELb0EEEEEEEEEvNT_6ParamsE,(.L_x_109 - _ZN7cutlass13device_kernelIN5flash19enable_sm80_to_sm89INS1_16FlashAttnBwdSm80INS1_25CollectiveMainloopBwdSm80ILi2ELi2EN4cute5tupleIJNS5_1CILi64EEENS7_ILi128EEES8_EEENS_6half_tEfNS_4arch4Sm80ELb1ELb0ELb0ELb1ELb0ELb0ELb0ELb0ELi2ELi2ELi4ELi2ELb1EEENS1_24CollectiveEpilogueBwdGQAISA_fSD_Li256ELb1ELb0EEENS1_25SingleTileBwdLPTSchedulerILb1ELi128ELb0EEEEEEEEEvNT_6ParamsE)
        .other          _ZN7cutlass13device_kernelIN5flash19enable_sm80_to_sm89INS1_16FlashAttnBwdSm80INS1_25CollectiveMainloopBwdSm80ILi2ELi2EN4cute5tupleIJNS5_1CILi64EEENS7_ILi128EEES8_EEENS_6half_tEfNS_4arch4Sm80ELb1ELb0ELb0ELb1ELb0ELb0ELb0ELb0ELi2ELi2ELi4ELi2ELb1EEENS1_24CollectiveEpilogueBwdGQAISA_fSD_Li256ELb1ELb0EEENS1_25SingleTileBwdLPTSchedulerILb1ELi128ELb0EEEEEEEEEvNT_6ParamsE,@"STO_CUDA_ENTRY STV_DEFAULT"
_ZN7cutlass13device_kernelIN5flash19enable_sm80_to_sm89INS1_16FlashAttnBwdSm80INS1_25CollectiveMainloopBwdSm80ILi2ELi2EN4cute5tupleIJNS5_1CILi64EEENS7_ILi128EEES8_EEENS_6half_tEfNS_4arch4Sm80ELb1ELb0ELb0ELb1ELb0ELb0ELb0ELb0ELi2ELi2ELi4ELi2ELb1EEENS1_24CollectiveEpilogueBwdGQAISA_fSD_Li256ELb1ELb0EEENS1_25SingleTileBwdLPTSchedulerILb1ELi128ELb0EEEEEEEEEvNT_6ParamsE:
[----:B------:R-:W-:Y:S01]  /*0000*/  LDC R1, c[0x0][0x28] ;  /* 0x00000a00ff017b82 */ /* 0x000fe20000000800 */
[----:B------:R-:W-:Y:S05]  /*0010*/  EXIT ;  /* 0x000000000000794d */ /* 0x000fea0003800000 */
.L_x_27:
        /* <DEDUP_REMOVED lines=14> */
.L_x_109:


//--------------------- .text._ZN7cutlass13device_kernelIN5flash32FlashAttnBwdPostprocessConvertdQIN4cute5tupleIJNS3_1CILi64EEES6_EEENS_6half_tEfNS_4arch4Sm80ELi256ENS3_8TiledMMAINS3_8MMA_AtomIJNS3_28SM80_16x8x16_F32F16F16F32_TNEEEENS3_6LayoutINS4_IJNS5_ILi2EEENS5_ILi4EEENS5_ILi1EEEEEENS4_IJSI_SG_NS5_ILi0EEEEEEEENS4_IJNS5_ILi32EEES6_NS5_ILi16EEEEEEEELb0EEEEEvNT_6ParamsE --------------------------
	.section	.text._ZN7cutlass13device_kernelIN5flash32FlashAttnBwdPostprocessConvertdQIN4cute5tupleIJNS3_1CILi64EEES6_EEENS_6half_tEfNS_4arch4Sm80ELi256ENS3_8TiledMMAINS3_8MMA_AtomIJNS3_28SM80_16x8x16_F32F16F16F32_TNEEEENS3_6LayoutINS4_IJNS5_ILi2EEENS5_ILi4EEENS5_ILi1EEEEEENS4_IJSI_SG_NS5_ILi0EEEEEEEENS4_IJNS5_ILi32EEES6_NS5_ILi16EEEEEEEELb0EEEEEvNT_6ParamsE,"ax",@progbits
	.align	128
.text._ZN7cutlass13device_kernelIN5flash32FlashAttnBwdPostprocessConvertdQIN4cute5tupleIJNS3_1CILi64EEES6_EEENS_6half_tEfNS_4arch4Sm80ELi256ENS3_8TiledMMAINS3_8MMA_AtomIJNS3_28SM80_16x8x16_F32F16F16F32_TNEEEENS3_6LayoutINS4_IJNS5_ILi2EEENS5_ILi4EEENS5_ILi1EEEEEENS4_IJSI_SG_NS5_ILi0EEEEEEEENS4_IJNS5_ILi32EEES6_NS5_ILi16EEEEEEEELb0EEEEEvNT_6ParamsE:
        .type           _ZN7cutlass13device_kernelIN5flash32FlashAttnBwdPostprocessConvertdQIN4cute5tupleIJNS3_1CILi64EEES6_EEENS_6half_tEfNS_4arch4Sm80ELi256ENS3_8TiledMMAINS3_8MMA_AtomIJNS3_28SM80_16x8x16_F32F16F16F32_TNEEEENS3_6LayoutINS4_IJNS5_ILi2EEENS5_ILi4EEENS5_ILi1EEEEEENS4_IJSI_SG_NS5_ILi0EEEEEEEENS4_IJNS5_ILi32EEES6_NS5_ILi16EEEEEEEELb0EEEEEvNT_6ParamsE,@function
        .size           _ZN7cutlass13device_kernelIN5flash32FlashAttnBwdPostprocessConvertdQIN4cute5tupleIJNS3_1CILi64EEES6_EEENS_6half_tEfNS_4arch4Sm80ELi256ENS3_8TiledMMAINS3_8MMA_AtomIJNS3_28SM80_16x8x16_F32F16F16F32_TNEEEENS3_6LayoutINS4_IJNS5_ILi2EEENS5_ILi4EEENS5_ILi1EEEEEENS4_IJSI_SG_NS5_ILi0EEEEEEEENS4_IJNS5_ILi32EEES6_NS5_ILi16EEEEEEEELb0EEEEEvNT_6ParamsE,(.L_x_110 - _ZN7cutlass13device_kernelIN5flash32FlashAttnBwdPostprocessConvertdQIN4cute5tupleIJNS3_1CILi64EEES6_EEENS_6half_tEfNS_4arch4Sm80ELi256ENS3_8TiledMMAINS3_8MMA_AtomIJNS3_28SM80_16x8x16_F32F16F16F32_TNEEEENS3_6LayoutINS4_IJNS5_ILi2EEENS5_ILi4EEENS5_ILi1EEEEEENS4_IJSI_SG_NS5_ILi0EEEEEEEENS4_IJNS5_ILi32EEES6_NS5_ILi16EEEEEEEELb0EEEEEvNT_6ParamsE)
        .other          _ZN7cutlass13device_kernelIN5flash32FlashAttnBwdPostprocessConvertdQIN4cute5tupleIJNS3_1CILi64EEES6_EEENS_6half_tEfNS_4arch4Sm80ELi256ENS3_8TiledMMAINS3_8MMA_AtomIJNS3_28SM80_16x8x16_F32F16F16F32_TNEEEENS3_6LayoutINS4_IJNS5_ILi2EEENS5_ILi4EEENS5_ILi1EEEEEENS4_IJSI_SG_NS5_ILi0EEEEEEEENS4_IJNS5_ILi32EEES6_NS5_ILi16EEEEEEEELb0EEEEEvNT_6ParamsE,@"STO_CUDA_ENTRY STV_DEFAULT"
_ZN7cutlass13device_kernelIN5flash32FlashAttnBwdPostprocessConvertdQIN4cute5tupleIJNS3_1CILi64EEES6_EEENS_6half_tEfNS_4arch4Sm80ELi256ENS3_8TiledMMAINS3_8MMA_AtomIJNS3_28SM80_16x8x16_F32F16F16F32_TNEEEENS3_6LayoutINS4_IJNS5_ILi2EEENS5_ILi4EEENS5_ILi1EEEEEENS4_IJSI_SG_NS5_ILi0EEEEEEEENS4_IJNS5_ILi32EEES6_NS5_ILi16EEEEEEEELb0EEEEEvNT_6ParamsE:
[----:B------:R-:W-:Y:S08]  /*0000*/  LDC R1, c[0x0][0x28] ;  /* 0x00000a00ff017b82 */ /* 0x000ff00000000800 */
[----:B------:R-:W0:Y:S01]  /*0010*/  LDC.64 R8, c[0x0][0x278] ;  /* 0x00009e00ff087b82 */ /* 0x000e220000000a00 */
[----:B------:R-:W1:Y:S01]  /*0020*/  S2R R7, SR_CTAID.Z ;  /* 0x0000000000077919 */ /* 0x000e620000002700 */
[----:B------:R-:W-:Y:S01]  /*0030*/  ULDC.64 UR4, c[0x0][0x270] ;  /* 0x00009c0000047ab9 */ /* 0x000fe20000000a00 */
[----:B------:R-:W-:Y:S01]  /*0040*/  ULDC.64 UR6, c[0x0][0x208] ;  /* 0x0000820000067ab9 */ /* 0x000fe20000000a00 */
[----:B------:R-:W-:-:S04]  /*0050*/  ISETP.NE.U32.AND P0, PT, RZ, UR4, PT ;  /* 0x00000004ff007c0c */ /* 0x000fc8000bf05070 */
[----:B------:R-:W1:Y:S01]  /*0060*/  LDC.64 R4, c[0x0][0x270] ;  /* 0x00009c00ff047b82 */ /* 0x000e620000000a00 */
[----:B------:R-:W-:Y:S02]  /*0070*/  ISETP.NE.AND.EX P0, PT, RZ, UR5, PT, P0 ;  /* 0x00000005ff007c0c */ /* 0x000fe4000bf05300 */
[----:B0-----:R-:W-:-:S04]  /*0080*/  ISETP.NE.U32.AND P1, PT, R8, RZ, PT ;  /* 0x000000ff0800720c */ /* 0x001fc80003f25070 */
[----:B------:R-:W-:Y:S01]  /*0090*/  ISETP.NE.AND.EX P1, PT, R9, RZ, PT, P1 ;  /* 0x000000ff0900720c */ /* 0x000fe20003f25310 */
[----:B------:R-:W-:Y:S01]  /*00a0*/  ULDC UR8, c[0x0][0x240] ;  /* 0x0000900000087ab9 */ /* 0x000fe20000000800 */
[----:B-1----:R-:W-:-:S11]  /*00b0*/  IMAD.WIDE R4, R7, 0x4, R4 ;  /* 0x0000000407047825 */ /* 0x002fd600078e0204 */
[----:B------:R-:W0:Y:S01]  /*00c0*/  @P1 LDC.64 R8, c[0x0][0x278] ;  /* 0x00009e00ff081b82 */ /* 0x000e220000000a00 */
[----:B------:R-:W-:Y:S01]  /*00d0*/  IMAD.U32 R0, RZ, RZ, UR8 ;  /* 0x00000008ff007e24 */ /* 0x000fe2000f8e00ff */
[----:B------:R1:W5:Y:S01]  /*00e0*/  @P0 LDG.E R2, desc[UR6][R4.64] ;  /* 0x0000000604020981 */ /* 0x000362000c1e1900 */
[----:B------:R-:W2:Y:S01]  /*00f0*/  S2R R3, SR_CTAID.X ;  /* 0x0000000000037919 */ /* 0x000ea20000002500 */
[----:B0-----:R-:W-:-:S05]  /*0100*/  @P1 IMAD.WIDE R8, R7, 0x4, R8 ;  /* 0x0000000407081825 */ /* 0x001fca00078e0208 */
[----:B------:R1:W5:Y:S01]  /*0110*/  @P1 LDG.E R0, desc[UR6][R8.64] ;  /* 0x0000000608001981 */ /* 0x000362000c1e1900 */
[----:B--2---:R-:W-:Y:S01]  /*0120*/  IMAD.SHL.U32 R21, R3, 0x40, RZ ;  /* 0x0000004003157824 */ /* 0x004fe200078e00ff */
[----:B------:R-:W-:Y:S06]  /*0130*/  @P1 BRA `(.L_x_28) ;  /* 0x0000000000101947 */ /* 0x000fec0003800000 */
[----:B------:R-:W-:Y:S05]  /*0140*/  @!P0 BRA `(.L_x_28) ;  /* 0x00000000000c8947 */ /* 0x000fea0003800000 */
[----:B-1----:R-:W2:Y:S04]  /*0150*/  LDG.E R9, desc[UR6][R4.64] ;  /* 0x0000000604097981 */ /* 0x002ea8000c1e1900 */
[----:B-----5:R-:W2:Y:S02]  /*0160*/  LDG.E R0, desc[UR6][R4.64+0x4] ;  /* 0x0000040604007981 */ /* 0x020ea4000c1e1900 */
[----:B--2---:R-:W-:-:S07]  /*0170*/  IMAD.IADD R0, R0, 0x1, -R9 ;  /* 0x0000000100007824 */ /* 0x004fce00078e0a09 */
.L_x_28:
[----:B------:R-:W-:Y:S02]  /*0180*/  ISETP.NE.U32.AND P1, PT, RZ, UR4, PT ;  /* 0x00000004ff007c0c */ /* 0x000fe4000bf25070 */
[----:B-----5:R-:W-:Y:S02]  /*0190*/  ISETP.LE.AND P2, PT, R0, R21, PT ;  /* 0x000000150000720c */ /* 0x020fe40003f43270 */
[----:B------:R-:W-:-:S13]  /*01a0*/  ISETP.NE.AND.EX P1, PT, RZ, UR5, PT, P1 ;  /* 0x00000005ff007c0c */ /* 0x000fda000bf25310 */
[----:B------:R-:W-:Y:S05]  /*01b0*/  @P1 EXIT P2 ;  /* 0x000000000000194d */ /* 0x000fea0001000000 */
[----:B------:R-:W0:Y:S01]  /*01c0*/  S2R R22, SR_TID.X ;  /* 0x0000000000167919 */ /* 0x000e220000002100 */
[----:B-1----:R-:W-:Y:S01]  /*01d0*/  @P0 IMAD R4, R7, 0x40, R2 ;  /* 0x0000004007040824 */ /* 0x002fe200078e0202 */
[----:B------:R-:W1:Y:S01]  /*01e0*/  S2UR UR8, SR_CTAID.Y ;  /* 0x00000000000879c3 */ /* 0x000e620000002600 */
[----:B------:R-:W-:Y:S01]  /*01f0*/  CS2R R8, SRZ ;  /* 0x0000000000087805 */ /* 0x000fe2000001ff00 */
[----:B------:R-:W-:Y:S01]  /*0200*/  IMAD.SHL.U32 R13, R3, 0x1000, RZ ;  /* 0x00001000030d7824 */ /* 0x000fe200078e00ff */
[----:B------:R-:W-:Y:S01]  /*0210*/  SHF.R.S32.HI R23, RZ, 0x1f, R7 ;  /* 0x0000001fff177819 */ /* 0x000fe20000011407 */
[----:B------:R-:W-:Y:S01]  /*0220*/  ULDC.64 UR4, c[0x0][0x230] ;  /* 0x00008c0000047ab9 */ /* 0x000fe20000000a00 */
[----:B------:R-:W-:Y:S02]  /*0230*/  @P0 SHF.R.S32.HI R5, RZ, 0x1f, R4 ;  /* 0x0000001fff050819 */ /* 0x000fe40000011404 */
[----:B------:R-:W-:Y:S02]  /*0240*/  SEL R23, R23, RZ, !P1 ;  /* 0x000000ff17177207 */ /* 0x000fe40004800000 */
[----:B------:R-:W-:-:S02]  /*0250*/  @P0 LEA.HI R6, R5, R4, RZ, 0x6 ;  /* 0x0000000405060211 */ /* 0x000fc400078f30ff */
[----:B------:R-:W2:Y:S01]  /*0260*/  LDC.64 R4, c[0x0][0x228] ;  /* 0x00008a00ff047b82 */ /* 0x000ea20000000a00 */
[----:B------:R-:W-:Y:S01]  /*0270*/  SEL R20, R7, RZ, !P1 ;  /* 0x000000ff07147207 */ /* 0x000fe20004800000 */
[----:B------:R-:W-:Y:S02]  /*0280*/  IMAD R7, R23, UR4, RZ ;  /* 0x0000000417077c24 */ /* 0x000fe4000f8e02ff */
[----:B------:R-:W-:Y:S02]  /*0290*/  @P0 IMAD.SHL.U32 R6, R6, 0x40, RZ ;  /* 0x0000004006060824 */ /* 0x000fe400078e00ff */
[----:B------:R-:W-:-:S03]  /*02a0*/  IMAD R7, R20, UR5, R7 ;  /* 0x0000000514077c24 */ /* 0x000fc6000f8e0207 */
[----:B------:R-:W-:Y:S01]  /*02b0*/  @P0 LOP3.LUT R11, R6, 0xfffff000, RZ, 0xc0, !PT ;  /* 0xfffff000060b0812 */ /* 0x000fe200078ec0ff */
[----:B-1----:R-:W-:-:S04]  /*02c0*/  USHF.R.S32.HI UR9, URZ, 0x1f, UR8 ;  /* 0x0000001f3f097899 */ /* 0x002fc80008011408 */
[--C-:B------:R-:W-:Y:S01]  /*02d0*/  @P0 IMAD.MOV.U32 R8, RZ, RZ, R11.reuse ;  /* 0x000000ffff080224 */ /* 0x100fe200078e000b */
[----:B------:R-:W-:Y:S02]  /*02e0*/  @P0 SHF.R.S32.HI R9, RZ, 0x1f, R11 ;  /* 0x0000001fff090819 */ /* 0x000fe4000001140b */
[----:B------:R-:W-:Y:S01]  /*02f0*/  SHF.R.S32.HI R11, RZ, 0x1f, R13 ;  /* 0x0000001fff0b7819 */ /* 0x000fe2000001140d */
[----:B0-----:R-:W-:-:S05]  /*0300*/  IMAD.SHL.U32 R26, R22, 0x4, RZ ;  /* 0x00000004161a7824 */ /* 0x001fca00078e00ff */
[----:B------:R-:W-:Y:S01]  /*0310*/  IADD3 R8, P2, P3, R8, R26, R13 ;  /* 0x0000001a08087210 */ /* 0x000fe20007b5e00d */
[----:B--2---:R-:W-:Y:S01]  /*0320*/  IMAD R10, R4, UR9, RZ ;  /* 0x00000009040a7c24 */ /* 0x004fe2000f8e02ff */
[----:B------:R-:W-:-:S04]  /*0330*/  SHF.R.S32.HI R6, RZ, 0x1f, R26 ;  /* 0x0000001fff067819 */ /* 0x000fc8000001141a */
[----:B------:R-:W-:Y:S01]  /*0340*/  IADD3.X R9, R9, R6, R11, P2, P3 ;  /* 0x0000000609097210 */ /* 0x000fe200017e640b */
[----:B------:R-:W-:Y:S02]  /*0350*/  IMAD R11, R5, UR8, R10 ;  /* 0x00000008050b7c24 */ /* 0x000fe4000f8e020a */
[----:B------:R-:W-:-:S04]  /*0360*/  IMAD.WIDE.U32 R4, R4, UR8, R8 ;  /* 0x0000000804047c25 */ /* 0x000fc8000f8e0008 */
[----:B------:R-:W-:Y:S02]  /*0370*/  IMAD.IADD R5, R5, 0x1, R11 ;  /* 0x0000000105057824 */ /* 0x000fe400078e020b */
[----:B------:R-:W-:Y:S01]  /*0380*/  IMAD.WIDE.U32 R4, R20, UR4, R4 ;  /* 0x0000000414047c25 */ /* 0x000fe2000f8e0004 */
[----:B------:R-:W-:-:S03]  /*0390*/  ULDC.64 UR4, c[0x0][0x210] ;  /* 0x0000840000047ab9 */ /* 0x000fc60000000a00 */
[----:B------:R-:W-:Y:S01]  /*03a0*/  IMAD.IADD R5, R5, 0x1, R7 ;  /* 0x0000000105057824 */ /* 0x000fe200078e0207 */
[----:B------:R-:W-:-:S04]  /*03b0*/  LEA R34, P1, R4, UR4, 0x2 ;  /* 0x0000000404227c11 */ /* 0x000fc8000f8210ff */
[----:B------:R-:W-:-:S05]  /*03c0*/  LEA.HI.X R35, R4, UR5, R5, 0x2, P1 ;  /* 0x0000000504237c11 */ /* 0x000fca00088f1405 */
[----:B------:R-:W2:Y:S04]  /*03d0*/  LDG.E.128 R4, desc[UR6][R34.64] ;  /* 0x0000000622047981 */ /* 0x000ea8000c1e1d00 */
[----:B------:R-:W3:Y:S04]  /*03e0*/  LDG.E.128 R8, desc[UR6][R34.64+0x1000] ;  /* 0x0010000622087981 */ /* 0x000ee8000c1e1d00 */
[----:B------:R-:W4:Y:S04]  /*03f0*/  LDG.E.128 R12, desc[UR6][R34.64+0x2000] ;  /* 0x00200006220c7981 */ /* 0x000f28000c1e1d00 */
[----:B------:R0:W5:Y:S01]  /*0400*/  LDG.E.128 R16, desc[UR6][R34.64+0x3000] ;  /* 0x0030000622107981 */ /* 0x000162000c1e1d00 */
[----:B------:R-:W1:Y:S01]  /*0410*/  S2UR UR5, SR_CgaCtaId ;  /* 0x00000000000579c3 */ /* 0x000e620000008800 */
[----:B------:R-:W-:Y:S01]  /*0420*/  SHF.R.S32.HI R29, RZ, 0x1f, R22 ;  /* 0x0000001fff1d7819 */ /* 0x000fe20000011416 */
[----:B------:R-:W-:Y:S01]  /*0430*/  UMOV UR4, 0x400 ;  /* 0x0000040000047882 */ /* 0x000fe20000000000 */
[----:B------:R-:W-:Y:S01]  /*0440*/  VIADDMNMX R21, R0, -R21, 0x40, PT ;  /* 0x0000004000157446 */ /* 0x000fe20003800915 */
[----:B------:R-:W-:Y:S01]  /*0450*/  BSSY B0, `(.L_x_29) ;  /* 0x0000095000007945 */ /* 0x000fe20003800000 */
[----:B------:R-:W-:-:S02]  /*0460*/  LEA.HI R24, R29, R22, RZ, 0x3 ;  /* 0x000000161d187211 */ /* 0x000fc400078f18ff */
[-C--:B------:R-:W-:Y:S02]  /*0470*/  LEA.HI R25, R29, R22.reuse, RZ, 0x2 ;  /* 0x000000161d197211 */ /* 0x080fe400078f10ff */
[----:B0-----:R-:W-:Y:S02]  /*0480*/  LOP3.LUT R35, R24, 0xfffffff8, RZ, 0xc0, !PT ;  /* 0xfffffff818237812 */ /* 0x001fe400078ec0ff */
[--C-:B------:R-:W-:Y:S02]  /*0490*/  SHF.R.S32.HI R30, RZ, 0x2, R25.reuse ;  /* 0x00000002ff1e7819 */ /* 0x100fe40000011419 */
[----:B------:R-:W-:Y:S02]  /*04a0*/  LOP3.LUT R31, R25, 0x7ffffffc, RZ, 0xc0, !PT ;  /* 0x7ffffffc191f7812 */ /* 0x000fe400078ec0ff */
[----:B------:R-:W-:Y:S01]  /*04b0*/  SHF.R.S32.HI R33, RZ, 0x1f, R25 ;  /* 0x0000001fff217819 */ /* 0x000fe20000011419 */
[C---:B------:R-:W-:Y:S01]  /*04c0*/  IMAD.IADD R25, R22.reuse, 0x1, -R35 ;  /* 0x0000000116197824 */ /* 0x040fe200078e0a23 */
[CC--:B------:R-:W-:Y:S01]  /*04d0*/  LEA.HI R32, R29.reuse, R22.reuse, RZ, 0x7 ;  /* 0x000000161d207211 */ /* 0x0c0fe200078f38ff */
[----:B------:R-:W-:Y:S01]  /*04e0*/  IMAD.IADD R31, R22, 0x1, -R31 ;  /* 0x00000001161f7824 */ /* 0x000fe200078e0a1f */
[----:B------:R-:W-:-:S02]  /*04f0*/  LEA.HI R27, R29, R22, RZ, 0x5 ;  /* 0x000000161d1b7211 */ /* 0x000fc400078f28ff */
[----:B------:R-:W-:Y:S01]  /*0500*/  LEA.HI R29, R29, R22, RZ, 0x6 ;  /* 0x000000161d1d7211 */ /* 0x000fe200078f30ff */
[----:B------:R-:W-:Y:S01]  /*0510*/  IMAD.SHL.U32 R32, R32, 0x8, RZ ;  /* 0x0000000820207824 */ /* 0x000fe200078e00ff */
[----:B------:R-:W-:Y:S01]  /*0520*/  SHF.R.S32.HI R28, RZ, 0x5, R27 ;  /* 0x00000005ff1c7819 */ /* 0x000fe2000001141b */
[----:B-1----:R-:W-:Y:S01]  /*0530*/  ULEA UR4, UR5, UR4, 0x18 ;  /* 0x0000000405047291 */ /* 0x002fe2000f8ec03f */
[----:B------:R-:W-:Y:S02]  /*0540*/  SHF.R.S32.HI R34, RZ, 0x1f, R24 ;  /* 0x0000001fff227819 */ /* 0x000fe40000011418 */
[----:B------:R-:W-:Y:S01]  /*0550*/  LEA.HI R27, R27, R28, RZ, 0x1 ;  /* 0x0000001c1b1b7211 */ /* 0x000fe200078f08ff */
[----:B------:R-:W-:Y:S01]  /*0560*/  ULDC UR5, c[0x0][0x268] ;  /* 0x00009a0000057ab9 */ /* 0x000fe20000000800 */
[----:B------:R-:W-:Y:S02]  /*0570*/  LOP3.LUT R32, R32, 0x7ffffc00, RZ, 0xc0, !PT ;  /* 0x7ffffc0020207812 */ /* 0x000fe400078ec0ff */
[----:B------:R-:W-:-:S02]  /*0580*/  LEA R35, R22, UR4, 0x4 ;  /* 0x0000000416237c11 */ /* 0x000fc4000f8e20ff */
[----:B------:R-:W-:Y:S02]  /*0590*/  SHF.R.S32.HI R22, RZ, 0x3, R24 ;  /* 0x00000003ff167819 */ /* 0x000fe40000011418 */
[----:B------:R-:W-:Y:S02]  /*05a0*/  LEA.HI R33, R33, R30, RZ, 0x3 ;  /* 0x0000001e21217211 */ /* 0x000fe400078f18ff */
[----:B------:R-:W-:Y:S01]  /*05b0*/  LEA.HI R34, R34, R22, RZ, 0x2 ;  /* 0x0000001622227211 */ /* 0x000fe200078f10ff */
[----:B------:R-:W-:Y:S01]  /*05c0*/  VIADD R0, R22, 0x20 ;  /* 0x0000002016007836 */ /* 0x000fe20000000000 */
[----:B------:R-:W-:Y:S01]  /*05d0*/  LOP3.LUT R37, R27, 0xfffffffe, RZ, 0xc0, !PT ;  /* 0xfffffffe1b257812 */ /* 0x000fe200078ec0ff */
[----:B------:R-:W-:Y:S01]  /*05e0*/  IMAD R27, R31, 0x2, R32 ;  /* 0x000000021f1b7824 */ /* 0x000fe200078e0220 */
[----:B------:R-:W-:Y:S02]  /*05f0*/  LOP3.LUT R33, R33, 0xfffffff8, RZ, 0xc0, !PT ;  /* 0xfffffff821217812 */ /* 0x000fe400078ec0ff */
[----:B------:R-:W-:Y:S01]  /*0600*/  LOP3.LUT R31, R34, 0xffffffc, RZ, 0xc0, !PT ;  /* 0x0ffffffc221f7812 */ /* 0x000fe200078ec0ff */
[----:B------:R-:W-:Y:S01]  /*0610*/  IMAD.IADD R28, R28, 0x1, -R37 ;  /* 0x000000011c1c7824 */ /* 0x000fe200078e0a25 */
[----:B------:R-:W-:Y:S01]  /*0620*/  SHF.R.S32.HI R34, RZ, 0x6, R29 ;  /* 0x00000006ff227819 */ /* 0x000fe2000001141d */
[----:B------:R-:W-:Y:S01]  /*0630*/  IMAD.IADD R24, R30, 0x1, -R33 ;  /* 0x000000011e187824 */ /* 0x000fe200078e0a21 */
[----:B------:R-:W-:Y:S01]  /*0640*/  LEA.HI R36, R25, R25, RZ, 0x1 ;  /* 0x0000001919247211 */ /* 0x000fe200078f08ff */
[----:B------:R-:W-:-:S02]  /*0650*/  IMAD.IADD R37, R22, 0x1, -R31 ;  /* 0x0000000116257824 */ /* 0x000fc400078e0a1f */
[C---:B------:R-:W-:Y:S02]  /*0660*/  IMAD R27, R28.reuse, 0x100, R27 ;  /* 0x000001001c1b7824 */ /* 0x040fe400078e021b */
[----:B------:R-:W-:Y:S01]  /*0670*/  IMAD.SHL.U32 R28, R28, 0x40, RZ ;  /* 0x000000401c1c7824 */ /* 0x000fe200078e00ff */
[----:B--2---:R-:W-:Y:S04]  /*0680*/  STS.128 [R35], R4 ;  /* 0x0000000423007388 */ /* 0x004fe80000000c00 */
[----:B---3--:R0:W-:Y:S04]  /*0690*/  STS.128 [R35+0x1000], R8 ;  /* 0x0010000823007388 */ /* 0x0081e80000000c00 */
[----:B----4-:R-:W-:Y:S04]  /*06a0*/  STS.128 [R35+0x2000], R12 ;  /* 0x0020000c23007388 */ /* 0x010fe80000000c00 */
[----:B-----5:R1:W-:Y:S01]  /*06b0*/  STS.128 [R35+0x3000], R16 ;  /* 0x0030001023007388 */ /* 0x0203e20000000c00 */
[----:B------:R-:W-:Y:S01]  /*06c0*/  BAR.SYNC.DEFER_BLOCKING 0x0 ;  /* 0x0000000000007b1d */ /* 0x000fe20000010000 */
[----:B0-----:R-:W-:Y:S01]  /*06d0*/  IMAD.SHL.U32 R8, R25, 0x8, RZ ;  /* 0x0000000819087824 */ /* 0x001fe200078e00ff */
[----:B------:R-:W-:-:S02]  /*06e0*/  LOP3.LUT R25, R28, 0x40, RZ, 0xc0, !PT ;  /* 0x000000401c197812 */ /* 0x000fc400078ec0ff */
[----:B-1----:R-:W-:Y:S01]  /*06f0*/  SHF.R.S32.HI R19, RZ, 0x1f, R24 ;  /* 0x0000001fff137819 */ /* 0x002fe20000011418 */
[----:B------:R-:W-:Y:S02]  /*0700*/  IMAD.SHL.U32 R17, R34, 0x8, RZ ;  /* 0x0000000822117824 */ /* 0x000fe400078e00ff */
[----:B------:R-:W-:Y:S01]  /*0710*/  IMAD.SHL.U32 R18, R36, 0x200, RZ ;  /* 0x0000020024127824 */ /* 0x000fe200078e00ff */
[----:B------:R-:W-:Y:S01]  /*0720*/  LEA.HI R19, R19, R24, RZ, 0x2 ;  /* 0x0000001813137211 */ /* 0x000fe200078f10ff */
[----:B------:R-:W-:-:S03]  /*0730*/  IMAD R16, R34, 0x8, R37 ;  /* 0x0000000822107824 */ /* 0x000fc600078e0225 */
[----:B------:R-:W-:Y:S01]  /*0740*/  LOP3.LUT R35, R18, 0x7ffffc00, RZ, 0xc0, !PT ;  /* 0x7ffffc0012237812 */ /* 0x000fe200078ec0ff */
[C---:B------:R-:W-:Y:S01]  /*0750*/  IMAD.SHL.U32 R28, R19.reuse, 0x10, RZ ;  /* 0x00000010131c7824 */ /* 0x040fe200078e00ff */
[----:B------:R-:W-:Y:S01]  /*0760*/  LOP3.LUT R19, R19, 0x7fffffc, RZ, 0xc0, !PT ;  /* 0x07fffffc13137812 */ /* 0x000fe200078ec0ff */
[----:B------:R-:W0:Y:S01]  /*0770*/  LDS R15, [R26+UR4+0x1c00] ;  /* 0x001c00041a0f7984 */ /* 0x000e220008000800 */
[----:B------:R-:W-:Y:S01]  /*0780*/  LOP3.LUT R18, R25, 0x8, R8, 0xf8, !PT ;  /* 0x0000000819127812 */ /* 0x000fe200078ef808 */
[----:B------:R-:W-:Y:S01]  /*0790*/  IMAD.U32 R16, R16, 0x10, R35 ;  /* 0x0000001010107824 */ /* 0x000fe200078e0023 */
[----:B------:R-:W-:Y:S01]  /*07a0*/  LOP3.LUT R28, R28, 0x40, RZ, 0xc0, !PT ;  /* 0x000000401c1c7812 */ /* 0x000fe200078ec0ff */
[----:B------:R-:W1:Y:S01]  /*07b0*/  LDS R33, [R26+UR4] ;  /* 0x000000041a217984 */ /* 0x000e620008000800 */
[----:B------:R-:W-:Y:S01]  /*07c0*/  IMAD.IADD R24, R24, 0x1, -R19 ;  /* 0x0000000118187824 */ /* 0x000fe200078e0a13 */
[----:B------:R-:W-:Y:S02]  /*07d0*/  SHF.R.U32.HI R25, RZ, 0x3, R25 ;  /* 0x00000003ff197819 */ /* 0x000fe40000011619 */
[----:B------:R-:W2:Y:S01]  /*07e0*/  LDS R32, [R26+UR4+0x400] ;  /* 0x000400041a207984 */ /* 0x000ea20008000800 */
[----:B------:R-:W-:Y:S01]  /*07f0*/  LOP3.LUT R17, R28, 0x8, R17, 0xf8, !PT ;  /* 0x000000081c117812 */ /* 0x000fe200078ef811 */
[----:B------:R-:W-:Y:S01]  /*0800*/  IMAD R27, R24, 0x10, R27 ;  /* 0x00000010181b7824 */ /* 0x000fe200078e021b */
[----:B------:R-:W-:Y:S01]  /*0810*/  SHF.R.U32.HI R28, RZ, 0x3, R28 ;  /* 0x00000003ff1c7819 */ /* 0x000fe2000001161c */
[----:B------:R-:W3:Y:S01]  /*0820*/  LDS R29, [R26+UR4+0x800] ;  /* 0x000800041a1d7984 */ /* 0x000ee20008000800 */
[----:B------:R-:W-:-:S02]  /*0830*/  LOP3.LUT R25, R18, R25, RZ, 0x3c, !PT ;  /* 0x0000001912197212 */ /* 0x000fc400078e3cff */
[----:B------:R-:W-:Y:S01]  /*0840*/  LOP3.LUT R28, R17, R28, RZ, 0x3c, !PT ;  /* 0x0000001c111c7212 */ /* 0x000fe200078e3cff */
[----:B------:R-:W4:Y:S02]  /*0850*/  LDS R31, [R26+UR4+0xc00] ;  /* 0x000c00041a1f7984 */ /* 0x000f240008000800 */
[----:B------:R-:W-:Y:S02]  /*0860*/  IMAD.IADD R16, R16, 0x1, R25 ;  /* 0x0000000110107824 */ /* 0x000fe400078e0219 */
[----:B------:R-:W5:Y:S04]  /*0870*/  LDS R10, [R26+UR4+0x1000] ;  /* 0x001000041a0a7984 */ /* 0x000f680008000800 */
[----:B------:R-:W5:Y:S04]  /*0880*/  LDS R30, [R26+UR4+0x1400] ;  /* 0x001400041a1e7984 */ /* 0x000f680008000800 */
[----:B------:R-:W5:Y:S04]  /*0890*/  LDS R11, [R26+UR4+0x1800] ;  /* 0x001800041a0b7984 */ /* 0x000f680008000800 */
[----:B------:R-:W5:Y:S04]  /*08a0*/  LDS R4, [R26+UR4+0x2000] ;  /* 0x002000041a047984 */ /* 0x000f680008000800 */
[----:B------:R-:W5:Y:S04]  /*08b0*/  LDS R5, [R26+UR4+0x2400] ;  /* 0x002400041a057984 */ /* 0x000f680008000800 */
[----:B------:R-:W5:Y:S01]  /*08c0*/  LDS R6, [R26+UR4+0x2800] ;  /* 0x002800041a067984 */ /* 0x000f620008000800 */
[----:B0-----:R-:W-:Y:S01]  /*08d0*/  FMUL.FTZ R24, R15, UR5 ;  /* 0x000000050f187c20 */ /* 0x001fe20008410000 */
[----:B------:R-:W-:-:S02]  /*08e0*/  IMAD.IADD R15, R28, 0x1, R27 ;  /* 0x000000011c0f7824 */ /* 0x000fc400078e021b */
[----:B------:R-:W0:Y:S01]  /*08f0*/  LDS R7, [R26+UR4+0x2c00] ;  /* 0x002c00041a077984 */ /* 0x000e220008000800 */
[----:B-1----:R-:W-:Y:S02]  /*0900*/  FMUL.FTZ R17, R33, UR5 ;  /* 0x0000000521117c20 */ /* 0x002fe40008410000 */
[----:B------:R-:W-:Y:S01]  /*0910*/  LEA R27, R15, UR4, 0x1 ;  /* 0x000000040f1b7c11 */ /* 0x000fe2000f8e08ff */
[----:B------:R-:W1:Y:S01]  /*0920*/  LDS R9, [R26+UR4+0x3000] ;  /* 0x003000041a097984 */ /* 0x000e620008000800 */
[----:B--2---:R-:W-:-:S03]  /*0930*/  FMUL.FTZ R32, R32, UR5 ;  /* 0x0000000520207c20 */ /* 0x004fc60008410000 */
[----:B------:R-:W2:Y:S01]  /*0940*/  LDS R12, [R26+UR4+0x3400] ;  /* 0x003400041a0c7984 */ /* 0x000ea20008000800 */
[----:B---3--:R-:W-:Y:S01]  /*0950*/  FMUL.FTZ R18, R29, UR5 ;  /* 0x000000051d127c20 */ /* 0x008fe20008410000 */
[----:B------:R-:W-:Y:S02]  /*0960*/  F2FP.F16.F32.PACK_AB R17, R32, R17 ;  /* 0x000000112011723e */ /* 0x000fe400000000ff */
[----:B------:R-:W3:Y:S01]  /*0970*/  LDS R13, [R26+UR4+0x3800] ;  /* 0x003800041a0d7984 */ /* 0x000ee20008000800 */
[----:B----4-:R-:W-:-:S03]  /*0980*/  FMUL.FTZ R31, R31, UR5 ;  /* 0x000000051f1f7c20 */ /* 0x010fc60008410000 */
[----:B------:R4:W4:Y:S01]  /*0990*/  LDS R14, [R26+UR4+0x3c00] ;  /* 0x003c00041a0e7984 */ /* 0x0009220008000800 */
[----:B-----5:R-:W-:Y:S01]  /*09a0*/  FMUL.FTZ R10, R10, UR5 ;  /* 0x000000050a0a7c20 */ /* 0x020fe20008410000 */
[----:B------:R-:W-:Y:S01]  /*09b0*/  F2FP.F16.F32.PACK_AB R18, R31, R18 ;  /* 0x000000121f12723e */ /* 0x000fe200000000ff */
[----:B------:R-:W-:Y:S01]  /*09c0*/  FMUL.FTZ R19, R30, UR5 ;  /* 0x000000051e137c20 */ /* 0x000fe20008410000 */
[----:B------:R-:W-:Y:S01]  /*09d0*/  STS [R27+0x4000], R17 ;  /* 0x004000111b007388 */ /* 0x000fe20000000800 */
[----:B------:R-:W-:-:S03]  /*09e0*/  FMUL.FTZ R11, R11, UR5 ;  /* 0x000000050b0b7c20 */ /* 0x000fc60008410000 */
[----:B------:R-:W-:Y:S01]  /*09f0*/  F2FP.F16.F32.PACK_AB R19, R19, R10 ;  /* 0x0000000a1313723e */ /* 0x000fe200000000ff */
[----:B------:R5:W-:Y:S01]  /*0a00*/  STS [R27+0x4100], R18 ;  /* 0x004100121b007388 */ /* 0x000be20000000800 */
[----:B------:R-:W-:Y:S01]  /*0a10*/  FMUL.FTZ R4, R4, UR5 ;  /* 0x0000000504047c20 */ /* 0x000fe20008410000 */
[----:B------:R-:W-:Y:S02]  /*0a20*/  F2FP.F16.F32.PACK_AB R24, R24, R11 ;  /* 0x0000000b1818723e */ /* 0x000fe400000000ff */
[----:B------:R-:W-:Y:S01]  /*0a30*/  STS [R27+0x4400], R19 ;  /* 0x004400131b007388 */ /* 0x000fe20000000800 */
[----:B------:R-:W5:Y:S01]  /*0a40*/  LDC.64 R10, c[0x0][0x258] ;  /* 0x00009600ff0a7b82 */ /* 0x000f620000000a00 */
[----:B------:R-:W-:Y:S02]  /*0a50*/  FMUL.FTZ R5, R5, UR5 ;  /* 0x0000000505057c20 */ /* 0x000fe40008410000 */
[----:B------:R-:W-:Y:S01]  /*0a60*/  STS [R27+0x4500], R24 ;  /* 0x004500181b007388 */ /* 0x000fe20000000800 */
[----:B------:R-:W-:-:S02]  /*0a70*/  FMUL.FTZ R6, R6, UR5 ;  /* 0x0000000506067c20 */ /* 0x000fc40008410000 */
[----:B------:R-:W-:Y:S02]  /*0a80*/  F2FP.F16.F32.PACK_AB R15, R5, R4 ;  /* 0x00000004050f723e */ /* 0x000fe400000000ff */
[----:B------:R-:W-:Y:S01]  /*0a90*/  LEA R4, R16, UR4, 0x1 ;  /* 0x0000000410047c11 */ /* 0x000fe2000f8e08ff */
[----:B0-----:R-:W-:Y:S01]  /*0aa0*/  FMUL.FTZ R7, R7, UR5 ;  /* 0x0000000507077c20 */ /* 0x001fe20008410000 */
[----:B------:R-:W-:Y:S01]  /*0ab0*/  UIADD3 UR4, UR4, 0x4000, URZ ;  /* 0x0000400004047890 */ /* 0x000fe2000fffe03f */
[----:B------:R0:W-:Y:S01]  /*0ac0*/  STS [R27+0x5000], R15 ;  /* 0x0050000f1b007388 */ /* 0x0001e20000000800 */
[----:B-1----:R-:W-:Y:S02]  /*0ad0*/  FMUL.FTZ R9, R9, UR5 ;  /* 0x0000000509097c20 */ /* 0x002fe40008410000 */
[----:B------:R-:W-:Y:S01]  /*0ae0*/  F2FP.F16.F32.PACK_AB R25, R7, R6 ;  /* 0x000000060719723e */ /* 0x000fe200000000ff */
[----:B--2---:R-:W-:-:S04]  /*0af0*/  FMUL.FTZ R12, R12, UR5 ;  /* 0x000000050c0c7c20 */ /* 0x004fc80008410000 */
[----:B------:R1:W-:Y:S01]  /*0b00*/  STS [R27+0x5100], R25 ;  /* 0x005100191b007388 */ /* 0x0003e20000000800 */
[----:B---3--:R-:W-:Y:S01]  /*0b10*/  FMUL.FTZ R13, R13, UR5 ;  /* 0x000000050d0d7c20 */ /* 0x008fe20008410000 */
[----:B----4-:R-:W-:Y:S01]  /*0b20*/  F2FP.F16.F32.PACK_AB R26, R12, R9 ;  /* 0x000000090c1a723e */ /* 0x010fe200000000ff */
[----:B-----5:R-:W-:Y:S02]  /*0b30*/  IMAD R18, R10, UR9, RZ ;  /* 0x000000090a127c24 */ /* 0x020fe4000f8e02ff */
[----:B------:R-:W-:Y:S01]  /*0b40*/  FMUL.FTZ R14, R14, UR5 ;  /* 0x000000050e0e7c20 */ /* 0x000fe20008410000 */
[----:B------:R-:W-:Y:S01]  /*0b50*/  ULDC UR5, c[0x0][0x244] ;  /* 0x0000910000057ab9 */ /* 0x000fe20000000800 */
[----:B------:R1:W-:Y:S01]  /*0b60*/  STS [R27+0x5400], R26 ;  /* 0x0054001a1b007388 */ /* 0x0003e20000000800 */
[----:B------:R-:W-:Y:S01]  /*0b70*/  SHF.R.S32.HI R9, RZ, 0x1f, R8 ;  /* 0x0000001fff097819 */ /* 0x000fe20000011408 */
[----:B0-----:R-:W-:Y:S01]  /*0b80*/  IMAD R15, R11, UR8, R18 ;  /* 0x000000080b0f7c24 */ /* 0x001fe2000f8e0212 */
[----:B------:R-:W-:-:S02]  /*0b90*/  F2FP.F16.F32.PACK_AB R14, R14, R13 ;  /* 0x0000000d0e0e723e */ /* 0x000fc400000000ff */
[----:B------:R-:W-:Y:S02]  /*0ba0*/  CS2R R12, SRZ ;  /* 0x00000000000c7805 */ /* 0x000fe4000001ff00 */
[--C-:B------:R-:W-:Y:S01]  /*0bb0*/  @P0 IMAD.MOV.U32 R12, RZ, RZ, R2.reuse ;  /* 0x000000ffff0c0224 */ /* 0x100fe200078e0002 */
[----:B------:R-:W-:Y:S01]  /*0bc0*/  @P0 SHF.R.S32.HI R13, RZ, 0x1f, R2 ;  /* 0x0000001fff0d0819 */ /* 0x000fe20000011402 */
[----:B------:R1:W-:Y:S01]  /*0bd0*/  STS [R27+0x5500], R14 ;  /* 0x0055000e1b007388 */ /* 0x0003e20000000800 */
[----:B------:R-:W-:Y:S01]  /*0be0*/  IMAD.WIDE.U32 R10, R10, UR8, R8 ;  /* 0x000000080a0a7c25 */ /* 0x000fe2000f8e0008 */
[----:B------:R-:W-:Y:S01]  /*0bf0*/  ULDC.64 UR8, c[0x0][0x260] ;  /* 0x0000980000087ab9 */ /* 0x000fe20000000a00 */
[----:B------:R-:W-:Y:S01]  /*0c00*/  BAR.SYNC.DEFER_BLOCKING 0x0 ;  /* 0x0000000000007b1d */ /* 0x000fe20000010000 */
[C---:B------:R-:W-:Y:S01]  /*0c10*/  IADD3 R12, P0, R22.reuse, R12, RZ ;  /* 0x0000000c160c7210 */ /* 0x040fe20007f1e0ff */
[----:B------:R-:W-:Y:S02]  /*0c20*/  IMAD R23, R23, UR8, RZ ;  /* 0x0000000817177c24 */ /* 0x000fe4000f8e02ff */
[----:B------:R-:W-:Y:S01]  /*0c30*/  IMAD.IADD R11, R11, 0x1, R15 ;  /* 0x000000010b0b7824 */ /* 0x000fe200078e020f */
[----:B------:R-:W-:Y:S01]  /*0c40*/  LEA.HI.X.SX32 R13, R22, R13, 0x1, P0 ;  /* 0x0000000d160d7211 */ /* 0x000fe200000f0eff */
[----:B------:R-:W-:Y:S01]  /*0c50*/  IMAD R23, R20, UR9, R23 ;  /* 0x0000000914177c24 */ /* 0x000fe2000f8e0217 */
[----:B------:R-:W-:-:S02]  /*0c60*/  ISETP.GE.AND P0, PT, R8, UR5, PT ;  /* 0x0000000508007c0c */ /* 0x000fc4000bf06270 */
[----:B------:R-:W-:Y:S01]  /*0c70*/  LEA R8, R16, UR4, 0x1 ;  /* 0x0000000410087c11 */ /* 0x000fe2000f8e08ff */
[----:B------:R-:W-:Y:S01]  /*0c80*/  IMAD.WIDE R18, R3, 0x40, R12 ;  /* 0x0000004003127825 */ /* 0x000fe200078e020c */
[-C--:B------:R-:W-:Y:S02]  /*0c90*/  ISETP.GE.OR P1, PT, R22, R21.reuse, P0 ;  /* 0x000000151600720c */ /* 0x080fe40000726670 */
[----:B------:R-:W-:Y:S01]  /*0ca0*/  ISETP.GE.OR P0, PT, R0, R21, P0 ;  /* 0x000000150000720c */ /* 0x000fe20000706670 */
[----:B------:R-:W-:-:S04]  /*0cb0*/  IMAD.WIDE.U32 R20, R20, UR8, R10 ;  /* 0x0000000814147c25 */ /* 0x000fc8000f8e000a */
[----:B------:R-:W-:Y:S01]  /*0cc0*/  IMAD.IADD R13, R21, 0x1, R23 ;  /* 0x00000001150d7824 */ /* 0x000fe200078e0217 */
[----:B------:R-:W0:Y:S05]  /*0cd0*/  LDS.128 R4, [R4+0x4400] ;  /* 0x0044000004047984 */ /* 0x000e2a0000000c00 */
[----:B-1----:R-:W-:Y:S05]  /*0ce0*/  @P1 BRA `(.L_x_30) ;  /* 0x00000000002c1947 */ /* 0x002fea0003800000 */
[----:B------:R-:W1:Y:S01]  /*0cf0*/  LDS.128 R8, [R8] ;  /* 0x0000000008087984 */ /* 0x000e620000000c00 */
[----:B------:R-:W-:Y:S01]  /*0d00*/  ULDC.64 UR4, c[0x0][0x250] ;  /* 0x0000940000047ab9 */ /* 0x000fe20000000a00 */
[----:B------:R-:W-:Y:S02]  /*0d10*/  IMAD.MOV.U32 R12, RZ, RZ, R20 ;  /* 0x000000ffff0c7224 */ /* 0x000fe400078e0014 */
[----:B------:R-:W-:Y:S02]  /*0d20*/  IMAD R15, R19, UR4, RZ ;  /* 0x00000004130f7c24 */ /* 0x000fe4000f8e02ff */
[----:B------:R-:W-:-:S04]  /*0d30*/  IMAD.WIDE.U32 R2, R18, UR4, R12 ;  /* 0x0000000412027c25 */ /* 0x000fc8000f8e000c */
[----:B------:R-:W-:Y:S01]  /*0d40*/  IMAD R15, R18, UR5, R15 ;  /* 0x00000005120f7c24 */ /* 0x000fe2000f8e020f */
[----:B------:R-:W-:Y:S02]  /*0d50*/  ULDC.64 UR4, c[0x0][0x238] ;  /* 0x00008e0000047ab9 */ /* 0x000fe40000000a00 */
[----:B------:R-:W-:Y:S01]  /*0d60*/  LEA R14, P1, R2, UR4, 0x1 ;  /* 0x00000004020e7c11 */ /* 0x000fe2000f8208ff */
[----:B------:R-:W-:-:S05]  /*0d70*/  IMAD.IADD R3, R3, 0x1, R15 ;  /* 0x0000000103037824 */ /* 0x000fca00078e020f */
[----:B------:R-:W-:-:S05]  /*0d80*/  LEA.HI.X R15, R2, UR5, R3, 0x1, P1 ;  /* 0x00000005020f7c11 */ /* 0x000fca00088f0c03 */
[----:B-1----:R1:W-:Y:S02]  /*0d90*/  STG.E.128 desc[UR6][R14.64], R8 ;  /* 0x000000080e007986 */ /* 0x0023e4000c101d06 */
.L_x_30:
[----:B------:R-:W-:Y:S05]  /*0da0*/  BSYNC B0 ;  /* 0x0000000000007941 */ /* 0x000fea0003800000 */
.L_x_29:
[----:B------:R-:W-:Y:S05]  /*0db0*/  @P0 EXIT ;  /* 0x000000000000094d */ /* 0x000fea0003800000 */
[----:B-1----:R-:W-:Y:S01]  /*0dc0*/  IADD3 R9, P0, R18, 0x20, RZ ;  /* 0x0000002012097810 */ /* 0x002fe20007f1e0ff */
[----:B------:R-:W-:Y:S01]  /*0dd0*/  ULDC.64 UR4, c[0x0][0x250] ;  /* 0x0000940000047ab9 */ /* 0x000fe20000000a00 */
[----:B------:R-:W-:Y:S02]  /*0de0*/  IMAD.MOV.U32 R2, RZ, RZ, R20 ;  /* 0x000000ffff027224 */ /* 0x000fe400078e0014 */
[----:B------:R-:W-:Y:S02]  /*0df0*/  IMAD.MOV.U32 R3, RZ, RZ, R13 ;  /* 0x000000ffff037224 */ /* 0x000fe400078e000d */
[----:B------:R-:W-:Y:S02]  /*0e00*/  IMAD.X R18, RZ, RZ, R19, P0 ;  /* 0x000000ffff127224 */ /* 0x000fe400000e0613 */
[----:B------:R-:W-:-:S04]  /*0e10*/  IMAD.WIDE.U32 R2, R9, UR4, R2 ;  /* 0x0000000409027c25 */ /* 0x000fc8000f8e0002 */
[----:B------:R-:W-:-:S04]  /*0e20*/  IMAD R18, R18, UR4, RZ ;  /* 0x0000000412127c24 */ /* 0x000fc8000f8e02ff */
[----:B------:R-:W-:Y:S01]  /*0e30*/  IMAD R9, R9, UR5, R18 ;  /* 0x0000000509097c24 */ /* 0x000fe2000f8e0212 */
[----:B------:R-:W-:Y:S02]  /*0e40*/  ULDC.64 UR4, c[0x0][0x238] ;  /* 0x00008e0000047ab9 */ /* 0x000fe40000000a00 */
[----:B------:R-:W-:Y:S01]  /*0e50*/  LEA R8, P0, R2, UR4, 0x1 ;  /* 0x0000000402087c11 */ /* 0x000fe2000f8008ff */
[----:B------:R-:W-:-:S05]  /*0e60*/  IMAD.IADD R3, R3, 0x1, R9 ;  /* 0x0000000103037824 */ /* 0x000fca00078e0209 */
[----:B------:R-:W-:-:S05]  /*0e70*/  LEA.HI.X R9, R2, UR5, R3, 0x1, P0 ;  /* 0x0000000502097c11 */ /* 0x000fca00080f0c03 */
[----:B0-----:R-:W-:Y:S01]  /*0e80*/  STG.E.128 desc[UR6][R8.64], R4 ;  /* 0x0000000408007986 */ /* 0x001fe2000c101d06 */
[----:B------:R-:W-:Y:S05]  /*0e90*/  EXIT ;  /* 0x000000000000794d */ /* 0x000fea0003800000 */
.L_x_31:
        /* <DEDUP_REMOVED lines=14> */
.L_x_110:


//--------------------- .text._ZN7cutlass13device_kernelIN5flash19enable_sm80_to_sm89INS1_16FlashAttnBwdSm80INS1_25CollectiveMainloopBwdSm80ILi2ELi2EN4cute5tupleIJNS5_1CILi64EEENS7_ILi128EEES8_EEENS_6half_tEfNS_4arch4Sm80ELb1ELb0ELb0ELb1ELb1ELb0ELb0ELb0ELi2ELi2ELi4ELi2ELb1EEENS1_24CollectiveEpilogueBwdGQAISA_fSD_Li256ELb1ELb1EEENS1_25SingleTileBwdLPTSchedulerILb1ELi128ELb1EEEEEEEEEvNT_6ParamsE --------------------------
	.section	.text._ZN7cutlass13device_kernelIN5flash19enable_sm80_to_sm89INS1_16FlashAttnBwdSm80INS1_25CollectiveMainloopBwdSm80ILi2ELi2EN4cute5tupleIJNS5_1CILi64EEENS7_ILi128EEES8_EEENS_6half_tEfNS_4arch4Sm80ELb1ELb0ELb0ELb1ELb1ELb0ELb0ELb0ELi2ELi2ELi4ELi2ELb1EEENS1_24CollectiveEpilogueBwdGQAISA_fSD_Li256ELb1ELb1EEENS1_25SingleTileBwdLPTSchedulerILb1ELi128ELb1EEEEEEEEEvNT_6ParamsE,"ax",@progbits
	.align	128
.text._ZN7cutlass13device_kernelIN5flash19enable_sm80_to_sm89INS1_16FlashAttnBwdSm80INS1_25CollectiveMainloopBwdSm80ILi2ELi2EN4cute5tupleIJNS5_1CILi64EEENS7_ILi128EEES8_EEENS_6half_tEfNS_4arch4Sm80ELb1ELb0ELb0ELb1ELb1ELb0ELb0ELb0ELi2ELi2ELi4ELi2ELb1EEENS1_24CollectiveEpilogueBwdGQAISA_fSD_Li256ELb1ELb1EEENS1_25SingleTileBwdLPTSchedulerILb1ELi128ELb1EEEEEEEEEvNT_6ParamsE:
        .type           _ZN7cutlass13device_kernelIN5flash19enable_sm80_to_sm89INS1_16FlashAttnBwdSm80INS1_25CollectiveMainloopBwdSm80ILi2ELi2EN4cute5tupleIJNS5_1CILi64EEENS7_ILi128EEES8_EEENS_6half_tEfNS_4arch4Sm80ELb1ELb0ELb0ELb1ELb1ELb0ELb0ELb0ELi2ELi2ELi4ELi2ELb1EEENS1_24CollectiveEpilogueBwdGQAISA_fSD_Li256ELb1ELb1EEENS1_25SingleTileBwdLPTSchedulerILb1ELi128ELb1EEEEEEEEEvNT_6ParamsE,@function
        .size           _ZN7cutlass13device_kernelIN5flash19enable_sm80_to_sm89INS1_16FlashAttnBwdSm80INS1_25CollectiveMainloopBwdSm80ILi2ELi2EN4cute5tupleIJNS5_1CILi64EEENS7_ILi128EEES8_EEENS_6half_tEfNS_4arch4Sm80ELb1ELb0ELb0ELb1ELb1ELb0ELb0ELb0ELi2ELi2ELi4ELi2ELb1EEENS1_24CollectiveEpilogueBwdGQAISA_fSD_Li256ELb1ELb1EEENS1_25SingleTileBwdLPTSchedulerILb1ELi128ELb1EEEEEEEEEvNT_6ParamsE,(.L_x_111 - _ZN7cutlass13device_kernelIN5flash19enable_sm80_to_sm89INS1_16FlashAttnBwdSm80INS1_25CollectiveMainloopBwdSm80ILi2ELi2EN4cute5tupleIJNS5_1CILi64EEENS7_ILi128EEES8_EEENS_6half_tEfNS_4arch4Sm80ELb1ELb0ELb0ELb1ELb1ELb0ELb0ELb0ELi2ELi2ELi4ELi2ELb1EEENS1_24CollectiveEpilogueBwdGQAISA_fSD_Li256ELb1ELb1EEENS1_25SingleTileBwdLPTSchedulerILb1ELi128ELb1EEEEEEEEEvNT_6ParamsE)
        .other          _ZN7cutlass13device_kernelIN5flash19enable_sm80_to_sm89INS1_16FlashAttnBwdSm80INS1_25CollectiveMainloopBwdSm80ILi2ELi2EN4cute5tupleIJNS5_1CILi64EEENS7_ILi128EEES8_EEENS_6half_tEfNS_4arch4Sm80ELb1ELb0ELb0ELb1ELb1ELb0ELb0ELb0ELi2ELi2ELi4ELi2ELb1EEENS1_24CollectiveEpilogueBwdGQAISA_fSD_Li256ELb1ELb1EEENS1_25SingleTileBwdLPTSchedulerILb1ELi128ELb1EEEEEEEEEvNT_6ParamsE,@"STO_CUDA_ENTRY STV_DEFAULT"
_ZN7cutlass13device_kernelIN5flash19enable_sm80_to_sm89INS1_16FlashAttnBwdSm80INS1_25CollectiveMainloopBwdSm80ILi2ELi2EN4cute5tupleIJNS5_1CILi64EEENS7_ILi128EEES8_EEENS_6half_tEfNS_4arch4Sm80ELb1ELb0ELb0ELb1ELb1ELb0ELb0ELb0ELi2ELi2ELi4ELi2ELb1EEENS1_24CollectiveEpilogueBwdGQAISA_fSD_Li256ELb1ELb1EEENS1_25SingleTileBwdLPTSchedulerILb1ELi128ELb1EEEEEEEEEvNT_6ParamsE:
[----:B------:R-:W-:Y:S01]  /*0000*/  LDC R1, c[0x0][0x28] ;  /* 0x00000a00ff017b82 */ /* 0x000fe20000000800 */
[----:B------:R-:W-:Y:S05]  /*0010*/  EXIT ;  /* 0x000000000000794d */ /* 0x000fea0003800000 */
.L_x_32:
        /* <DEDUP_REMOVED lines=14> */
.L_x_111:


//--------------------- .text._ZN7cutlass13device_kernelIN5flash22FlashAttnBwdPreprocessIN4cute5tupleIJNS3_1CILi64EEES6_EEENS_6half_tEfNS_4arch4Sm80ELb1ELb1EEEEEvNT_6ParamsE --------------------------
	.section	.text._ZN7cutlass13device_kernelIN5flash22FlashAttnBwdPreprocessIN4cute5tupleIJNS3_1CILi64EEES6_EEENS_6half_tEfNS_4arch4Sm80ELb1ELb1EEEEEvNT_6ParamsE,"ax",@progbits
	.align	128
.text._ZN7cutlass13device_kernelIN5flash22FlashAttnBwdPreprocessIN4cute5tupleIJNS3_1CILi64EEES6_EEENS_6half_tEfNS_4arch4Sm80ELb1ELb1EEEEEvNT_6ParamsE:
        .type           _ZN7cutlass13device_kernelIN5flash22FlashAttnBwdPreprocessIN4cute5tupleIJNS3_1CILi64EEES6_EEENS_6half_tEfNS_4arch4Sm80ELb1ELb1EEEEEvNT_6ParamsE,@function
        .size           _ZN7cutlass13device_kernelIN5flash22FlashAttnBwdPreprocessIN4cute5tupleIJNS3_1CILi64EEES6_EEENS_6half_tEfNS_4arch4Sm80ELb1ELb1EEEEEvNT_6ParamsE,(.L_x_112 - _ZN7cutlass13device_kernelIN5flash22FlashAttnBwdPreprocessIN4cute5tupleIJNS3_1CILi64EEES6_EEENS_6half_tEfNS_4arch4Sm80ELb1ELb1EEEEEvNT_6ParamsE)
        .other          _ZN7cutlass13device_kernelIN5flash22FlashAttnBwdPreprocessIN4cute5tupleIJNS3_1CILi64EEES6_EEENS_6half_tEfNS_4arch4Sm80ELb1ELb1EEEEEvNT_6ParamsE,@"STO_CUDA_ENTRY STV_DEFAULT"
_ZN7cutlass13device_kernelIN5flash22FlashAttnBwdPreprocessIN4cute5tupleIJNS3_1CILi64EEES6_EEENS_6half_tEfNS_4arch4Sm80ELb1ELb1EEEEEvNT_6ParamsE:
[----:B------:R-:W-:Y:S08]  /*0000*/  LDC R1, c[0x0][0x28] ;  /* 0x00000a00ff017b82 */ /* 0x000ff00000000800 */
[----:B------:R-:W0:Y:S01]  /*0010*/  LDC.64 R2, c[0x0][0x2f8] ;  /* 0x0000be00ff027b82 */ /* 0x000e220000000a00 */
[----:B------:R-:W1:Y:S01]  /*0020*/  S2R R0, SR_CTAID.Z ;  /* 0x0000000000007919 */ /* 0x000e620000002700 */
[----:B------:R-:W-:-:S06]  /*0030*/  ULDC.64 UR4, c[0x0][0x208] ;  /* 0x0000820000047ab9 */ /* 0x000fcc0000000a00 */
[----:B------:R-:W2:Y:S08]  /*0040*/  LDC.64 R4, c[0x0][0x2f0] ;  /* 0x0000bc00ff047b82 */ /* 0x000eb00000000a00 */
[----:B------:R-:W1:Y:S01]  /*0050*/  LDC.64 R6, c[0x0][0x2f0] ;  /* 0x0000bc00ff067b82 */ /* 0x000e620000000a00 */
[----:B0-----:R-:W-:-:S04]  /*0060*/  ISETP.NE.U32.AND P1, PT, R2, RZ, PT ;  /* 0x000000ff0200720c */ /* 0x001fc80003f25070 */
[----:B------:R-:W-:Y:S02]  /*0070*/  ISETP.NE.AND.EX P1, PT, R3, RZ, PT, P1 ;  /* 0x000000ff0300720c */ /* 0x000fe40003f25310 */
[----:B--2---:R-:W-:-:S04]  /*0080*/  ISETP.NE.U32.AND P0, PT, R4, RZ, PT ;  /* 0x000000ff0400720c */ /* 0x004fc80003f05070 */
[----:B------:R-:W-:Y:S01]  /*0090*/  ISETP.NE.AND.EX P0, PT, R5, RZ, PT, P0 ;  /* 0x000000ff0500720c */ /* 0x000fe20003f05300 */
[----:B------:R-:W-:Y:S01]  /*00a0*/  ULDC UR6, c[0x0][0x218] ;  /* 0x0000860000067ab9 */ /* 0x000fe20000000800 */
[----:B------:R-:W-:Y:S01]  /*00b0*/  ISETP.NE.U32.AND P2, PT, R4, RZ, PT ;  /* 0x000000ff0400720c */ /* 0x000fe20003f45070 */
[----:B-1----:R-:W-:-:S04]  /*00c0*/  IMAD.WIDE R6, R0, 0x4, R6 ;  /* 0x0000000400067825 */ /* 0x002fc800078e0206 */
[----:B------:R-:W0:Y:S01]  /*00d0*/  @P1 LDC.64 R8, c[0x0][0x2f8] ;  /* 0x0000be00ff081b82 */ /* 0x000e220000000a00 */
[----:B------:R-:W-:-:S05]  /*00e0*/  MOV R4, UR6 ;  /* 0x0000000600047c02 */ /* 0x000fca0008000f00 */
[----:B------:R1:W5:Y:S01]  /*00f0*/  @P0 LDG.E R27, desc[UR4][R6.64] ;  /* 0x00000004061b0981 */ /* 0x000362000c1e1900 */
[----:B------:R-:W-:Y:S01]  /*0100*/  ISETP.NE.AND.EX P2, PT, R5, RZ, PT, P2 ;  /* 0x000000ff0500720c */ /* 0x000fe20003f45320 */
[----:B------:R-:W2:Y:S01]  /*0110*/  S2R R3, SR_CTAID.X ;  /* 0x0000000000037919 */ /* 0x000ea20000002500 */
[----:B------:R-:W3:Y:S01]  /*0120*/  S2R R2, SR_TID.X ;  /* 0x0000000000027919 */ /* 0x000ee20000002100 */
[----:B0-----:R-:W-:-:S05]  /*0130*/  @P1 IMAD.WIDE R8, R0, 0x4, R8 ;  /* 0x0000000400081825 */ /* 0x001fca00078e0208 */
[----:B------:R1:W5:Y:S01]  /*0140*/  @P1 LDG.E R4, desc[UR4][R8.64] ;  /* 0x0000000408041981 */ /* 0x000362000c1e1900 */
[----:B--2---:R-:W-:Y:S01]  /*0150*/  SHF.L.U32 R5, R3, 0x6, RZ ;  /* 0x0000000603057819 */ /* 0x004fe200000006ff */
[----:B---3--:R-:W-:Y:S06]  /*0160*/  @P1 BRA `(.L_x_33) ;  /* 0x0000000000101947 */ /* 0x008fec0003800000 */
[----:B------:R-:W-:Y:S05]  /*0170*/  @!P0 BRA `(.L_x_33) ;  /* 0x00000000000c8947 */ /* 0x000fea0003800000 */
[----:B-1----:R-:W2:Y:S04]  /*0180*/  LDG.E R9, desc[UR4][R6.64] ;  /* 0x0000000406097981 */ /* 0x002ea8000c1e1900 */
[----:B-----5:R-:W2:Y:S02]  /*0190*/  LDG.E R4, desc[UR4][R6.64+0x4] ;  /* 0x0000040406047981 */ /* 0x020ea4000c1e1900 */
[----:B--2---:R-:W-:-:S07]  /*01a0*/  IADD3 R4, -R9, R4, RZ ;  /* 0x0000000409047210 */ /* 0x004fce0007ffe1ff */
.L_x_33:
[----:B-----5:R-:W-:-:S13]  /*01b0*/  ISETP.LE.AND P1, PT, R4, R5, PT ;  /* 0x000000050400720c */ /* 0x020fda0003f23270 */
[----:B------:R-:W-:Y:S05]  /*01c0*/  @P2 EXIT P1 ;  /* 0x000000000000294d */ /* 0x000fea0000800000 */
[----:B------:R-:W0:Y:S01]  /*01d0*/  S2UR UR6, SR_CTAID.Y ;  /* 0x00000000000679c3 */ /* 0x000e220000002600 */
[----:B-1----:R-:W-:Y:S01]  /*01e0*/  SHF.R.S32.HI R7, RZ, 0x1f, R2 ;  /* 0x0000001fff077819 */ /* 0x002fe20000011402 */
[----:B------:R-:W-:Y:S01]  /*01f0*/  BSSY B0, `(.L_x_34) ;  /* 0x0000026000007945 */ /* 0x000fe20003800000 */
[C---:B------:R-:W-:Y:S02]  /*0200*/  ISETP.GT.AND P1, PT, R2.reuse, 0x3f, PT ;  /* 0x0000003f0200780c */ /* 0x040fe40003f24270 */
[----:B------:R-:W-:Y:S02]  /*0210*/  CS2R R12, SRZ ;  /* 0x00000000000c7805 */ /* 0x000fe4000001ff00 */
[----:B------:R-:W-:Y:S02]  /*0220*/  IADD3 R15, -R5, R4, RZ ;  /* 0x00000004050f7210 */ /* 0x000fe40007ffe1ff */
[----:B------:R-:W-:Y:S01]  /*0230*/  LEA.HI R7, R7, R2, RZ, 0x3 ;  /* 0x0000000207077211 */ /* 0x000fe200078f18ff */
[----:B------:R-:W1:Y:S01]  /*0240*/  LDC.64 R16, c[0x0][0x230] ;  /* 0x00008c00ff107b82 */ /* 0x000e620000000a00 */
[----:B------:R-:W-:-:S02]  /*0250*/  ISETP.GE.OR P4, PT, R2, R15, P1 ;  /* 0x0000000f0200720c */ /* 0x000fc40000f86670 */
[----:B------:R-:W-:Y:S02]  /*0260*/  SHF.R.S32.HI R6, RZ, 0x3, R7 ;  /* 0x00000003ff067819 */ /* 0x000fe40000011407 */
[----:B------:R-:W-:Y:S02]  /*0270*/  LOP3.LUT R7, R7, 0xfffffff8, RZ, 0xc0, !PT ;  /* 0xfffffff807077812 */ /* 0x000fe400078ec0ff */
[----:B------:R-:W-:Y:S02]  /*0280*/  SHF.R.S32.HI R25, RZ, 0x1f, R0 ;  /* 0x0000001fff197819 */ /* 0x000fe40000011400 */
[----:B------:R-:W-:Y:S01]  /*0290*/  @P0 SHF.R.S32.HI R13, RZ, 0x1f, R27 ;  /* 0x0000001fff0d0819 */ /* 0x000fe2000001141b */
[----:B------:R-:W-:Y:S01]  /*02a0*/  IMAD.IADD R28, R2, 0x1, -R7 ;  /* 0x00000001021c7824 */ /* 0x000fe200078e0a07 */
[----:B------:R-:W-:Y:S02]  /*02b0*/  @P0 MOV R12, R27 ;  /* 0x0000001b000c0202 */ /* 0x000fe40000000f00 */
[----:B------:R-:W-:-:S02]  /*02c0*/  ISETP.GE.AND P3, PT, R6, R15, PT ;  /* 0x0000000f0600720c */ /* 0x000fc40003f66270 */
[----:B------:R-:W-:Y:S01]  /*02d0*/  SEL R7, R0, RZ, !P2 ;  /* 0x000000ff00077207 */ /* 0x000fe20005000000 */
[----:B0-----:R-:W-:Y:S01]  /*02e0*/  USHF.R.S32.HI UR7, URZ, 0x1f, UR6 ;  /* 0x0000001f3f077899 */ /* 0x001fe20008011406 */
[----:B------:R-:W-:Y:S02]  /*02f0*/  MOV R24, 0x7f800000 ;  /* 0x7f80000000187802 */ /* 0x000fe40000000f00 */
[----:B------:R-:W-:Y:S02]  /*0300*/  SHF.L.U32 R10, R28, 0x3, RZ ;  /* 0x000000031c0a7819 */ /* 0x000fe400000006ff */
[----:B------:R-:W-:Y:S01]  /*0310*/  SEL R25, R25, RZ, !P2 ;  /* 0x000000ff19197207 */ /* 0x000fe20005000000 */
[----:B------:R-:W-:Y:S06]  /*0320*/  @P4 BRA `(.L_x_35) ;  /* 0x0000000000484947 */ /* 0x000fec0003800000 */
[----:B------:R-:W0:Y:S01]  /*0330*/  LDC.64 R18, c[0x0][0x290] ;  /* 0x0000a400ff127b82 */ /* 0x000e220000000a00 */
[----:B------:R-:W-:Y:S01]  /*0340*/  SHF.R.S32.HI R9, RZ, 0x1f, R5 ;  /* 0x0000001fff097819 */ /* 0x000fe20000011405 */
[----:B------:R-:W-:Y:S01]  /*0350*/  ULDC.64 UR8, c[0x0][0x298] ;  /* 0x0000a60000087ab9 */ /* 0x000fe20000000a00 */
[--C-:B------:R-:W-:Y:S02]  /*0360*/  SHF.R.S32.HI R14, RZ, 0x1f, R2.reuse ;  /* 0x0000001fff0e7819 */ /* 0x100fe40000011402 */
[----:B------:R-:W-:-:S04]  /*0370*/  IADD3 R8, P2, P4, R12, R5, R2 ;  /* 0x000000050c087210 */ /* 0x000fc80007c5e002 */
[----:B------:R-:W-:Y:S01]  /*0380*/  IADD3.X R9, R13, R9, R14, P2, P4 ;  /* 0x000000090d097210 */ /* 0x000fe200017e840e */
[C---:B0-----:R-:W-:Y:S02]  /*0390*/  IMAD R14, R18.reuse, UR7, RZ ;  /* 0x00000007120e7c24 */ /* 0x041fe4000f8e02ff */
[----:B------:R-:W-:-:S04]  /*03a0*/  IMAD.WIDE.U32 R8, R18, UR6, R8 ;  /* 0x0000000612087c25 */ /* 0x000fc8000f8e0008 */
[----:B------:R-:W-:Y:S02]  /*03b0*/  IMAD R19, R19, UR6, R14 ;  /* 0x0000000613137c24 */ /* 0x000fe4000f8e020e */
[----:B------:R-:W-:-:S03]  /*03c0*/  IMAD R14, R25, UR8, RZ ;  /* 0x00000008190e7c24 */ /* 0x000fc6000f8e02ff */
[----:B------:R-:W-:Y:S01]  /*03d0*/  IADD3 R9, R9, R19, RZ ;  /* 0x0000001309097210 */ /* 0x000fe20007ffe0ff */
[C---:B------:R-:W-:Y:S02]  /*03e0*/  IMAD R19, R7.reuse, UR9, R14 ;  /* 0x0000000907137c24 */ /* 0x040fe4000f8e020e */
[----:B------:R-:W-:Y:S01]  /*03f0*/  IMAD.WIDE.U32 R8, R7, UR8, R8 ;  /* 0x0000000807087c25 */ /* 0x000fe2000f8e0008 */
[----:B------:R-:W-:-:S04]  /*0400*/  ULDC.64 UR8, c[0x0][0x288] ;  /* 0x0000a20000087ab9 */ /* 0x000fc80000000a00 */
[----:B------:R-:W-:Y:S02]  /*0410*/  IADD3 R9, R9, R19, RZ ;  /* 0x0000001309097210 */ /* 0x000fe40007ffe0ff */
[----:B------:R-:W-:-:S04]  /*0420*/  LEA R18, P2, R8, UR8, 0x2 ;  /* 0x0000000808127c11 */ /* 0x000fc8000f8410ff */
[----:B------:R-:W-:-:S05]  /*0430*/  LEA.HI.X R19, R8, UR9, R9, 0x2, P2 ;  /* 0x0000000908137c11 */ /* 0x000fca00090f1409 */
[----:B------:R0:W5:Y:S04]  /*0440*/  LDG.E R24, desc[UR4][R18.64] ;  /* 0x0000000412187981 */ /* 0x000168000c1e1900 */
.L_x_35:
[----:B------:R-:W-:Y:S05]  /*0450*/  BSYNC B0 ;  /* 0x0000000000007941 */ /* 0x000fea0003800000 */
.L_x_34:
[----:B------:R-:W-:Y:S01]  /*0460*/  ULDC UR8, c[0x0][0x21c] ;  /* 0x0000870000087ab9 */ /* 0x000fe20000000800 */
[----:B------:R-:W2:Y:S01]  /*0470*/  LDC.64 R20, c[0x0][0x250] ;  /* 0x00009400ff147b82 */ /* 0x000ea20000000a00 */
[----:B------:R-:W-:Y:S01]  /*0480*/  ISETP.LT.AND P4, PT, R10, UR8, !P3 ;  /* 0x000000080a007c0c */ /* 0x000fe2000df81270 */
[----:B-1----:R-:W-:Y:S01]  /*0490*/  IMAD R8, R16, UR7, RZ ;  /* 0x0000000710087c24 */ /* 0x002fe2000f8e02ff */
[----:B------:R-:W-:Y:S01]  /*04a0*/  SHF.R.S32.HI R11, RZ, 0x1f, R10 ;  /* 0x0000001fff0b7819 */ /* 0x000fe2000001140a */
[C---:B------:R-:W-:Y:S01]  /*04b0*/  VIADD R14, R6.reuse, 0x20 ;  /* 0x00000020060e7836 */ /* 0x040fe20000000000 */
[----:B------:R-:W-:Y:S01]  /*04c0*/  SHF.R.S32.HI R26, RZ, 0x1f, R6 ;  /* 0x0000001fff1a7819 */ /* 0x000fe20000011406 */
[----:B0-----:R-:W-:Y:S01]  /*04d0*/  IMAD R19, R17, UR6, R8 ;  /* 0x0000000611137c24 */ /* 0x001fe2000f8e0208 */
[----:B------:R-:W-:Y:S01]  /*04e0*/  IADD3 R18, P5, R6, R12, RZ ;  /* 0x0000000c06127210 */ /* 0x000fe20007fbe0ff */
[----:B------:R-:W-:Y:S01]  /*04f0*/  IMAD.WIDE.U32 R16, R16, UR6, R10 ;  /* 0x0000000610107c25 */ /* 0x000fe2000f8e000a */
[----:B------:R-:W-:-:S04]  /*0500*/  ISETP.GE.AND P2, PT, R14, R15, PT ;  /* 0x0000000f0e00720c */ /* 0x000fc80003f46270 */
[----:B------:R-:W-:Y:S01]  /*0510*/  IADD3 R17, R17, R19, RZ ;  /* 0x0000001311117210 */ /* 0x000fe20007ffe0ff */
[----:B------:R-:W0:Y:S01]  /*0520*/  @P4 LDC.64 R8, c[0x0][0x228] ;  /* 0x00008a00ff084b82 */ /* 0x000e220000000a00 */
[----:B------:R-:W-:Y:S02]  /*0530*/  IADD3.X R19, R26, R13, RZ, P5, !PT ;  /* 0x0000000d1a137210 */ /* 0x000fe40002ffe4ff */
[----:B------:R-:W-:Y:S01]  /*0540*/  ISETP.LT.AND P5, PT, R10, UR8, !P2 ;  /* 0x000000080a007c0c */ /* 0x000fe2000d7a1270 */
[----:B------:R-:W-:Y:S02]  /*0550*/  ULDC.64 UR8, c[0x0][0x238] ;  /* 0x00008e0000087ab9 */ /* 0x000fe40000000a00 */
[----:B------:R-:W-:Y:S02]  /*0560*/  IMAD R12, R25, UR8, RZ ;  /* 0x00000008190c7c24 */ /* 0x000fe4000f8e02ff */
[----:B------:R-:W1:Y:S01]  /*0570*/  @P4 LDC.64 R32, c[0x0][0x210] ;  /* 0x00008400ff204b82 */ /* 0x000e620000000a00 */
[----:B------:R-:W-:-:S04]  /*0580*/  IMAD.WIDE.U32 R16, R7, UR8, R16 ;  /* 0x0000000807107c25 */ /* 0x000fc8000f8e0010 */
[C---:B--2---:R-:W-:Y:S02]  /*0590*/  IMAD R22, R20.reuse, UR7, RZ ;  /* 0x0000000714167c24 */ /* 0x044fe4000f8e02ff */
[----:B------:R-:W-:Y:S01]  /*05a0*/  IMAD R13, R7, UR9, R12 ;  /* 0x00000009070d7c24 */ /* 0x000fe2000f8e020c */
[----:B------:R-:W2:Y:S01]  /*05b0*/  @P4 LDC.64 R14, c[0x0][0x248] ;  /* 0x00009200ff0e4b82 */ /* 0x000ea20000000a00 */
[----:B------:R-:W-:Y:S01]  /*05c0*/  IMAD.WIDE R18, R3, 0x40, R18 ;  /* 0x0000004003127825 */ /* 0x000fe200078e0212 */
[----:B------:R-:W-:Y:S01]  /*05d0*/  ULDC.64 UR8, c[0x0][0x258] ;  /* 0x0000960000087ab9 */ /* 0x000fe20000000a00 */
[----:B------:R-:W-:Y:S02]  /*05e0*/  @P5 MOV R36, R16 ;  /* 0x0000001000245202 */ /* 0x000fe40000000f00 */
[----:B------:R-:W-:Y:S01]  /*05f0*/  IMAD R23, R21, UR6, R22 ;  /* 0x0000000615177c24 */ /* 0x000fe2000f8e0216 */
[----:B------:R-:W-:Y:S01]  /*0600*/  IADD3 R17, R17, R13, RZ ;  /* 0x0000000d11117210 */ /* 0x000fe20007ffe0ff */
[----:B------:R-:W-:Y:S01]  /*0610*/  IMAD.WIDE.U32 R20, R20, UR6, R10 ;  /* 0x0000000614147c25 */ /* 0x000fe2000f8e000a */
[----:B------:R-:W3:Y:S03]  /*0620*/  @P4 LDC.64 R30, c[0x0][0x240] ;  /* 0x00009000ff1e4b82 */ /* 0x000ee60000000a00 */
[-C--:B0-----:R-:W-:Y:S01]  /*0630*/  @P4 IMAD R12, R19, R8.reuse, RZ ;  /* 0x00000008130c4224 */ /* 0x081fe200078e02ff */
[----:B------:R-:W-:Y:S01]  /*0640*/  IADD3 R21, R21, R23, RZ ;  /* 0x0000001715157210 */ /* 0x000fe20007ffe0ff */
[----:B------:R-:W-:-:S04]  /*0650*/  @P4 IMAD.WIDE.U32 R10, R18, R8, R16 ;  /* 0x00000008120a4225 */ /* 0x000fc800078e0010 */
[----:B------:R-:W-:Y:S01]  /*0660*/  @P4 IMAD R13, R18, R9, R12 ;  /* 0x00000009120d4224 */ /* 0x000fe200078e020c */
[----:B-1----:R-:W-:Y:S01]  /*0670*/  @P4 LEA R32, P6, R10, R32, 0x1 ;  /* 0x000000200a204211 */ /* 0x002fe200078c08ff */
[----:B------:R-:W-:Y:S01]  /*0680*/  IMAD R12, R25, UR8, RZ ;  /* 0x00000008190c7c24 */ /* 0x000fe2000f8e02ff */
[----:B------:R-:W0:Y:S01]  /*0690*/  @P5 LDC.64 R8, c[0x0][0x228] ;  /* 0x00008a00ff085b82 */ /* 0x000e220000000a00 */
[----:B------:R-:W-:-:S04]  /*06a0*/  IMAD.WIDE.U32 R20, R7, UR8, R20 ;  /* 0x0000000807147c25 */ /* 0x000fc8000f8e0014 */
[----:B------:R-:W-:Y:S02]  /*06b0*/  IMAD R23, R7, UR9, R12 ;  /* 0x0000000907177c24 */ /* 0x000fe4000f8e020c */
[----:B------:R-:W-:Y:S02]  /*06c0*/  @P4 IMAD.IADD R13, R11, 0x1, R13 ;  /* 0x000000010b0d4824 */ /* 0x000fe400078e020d */
[-C--:B--2---:R-:W-:Y:S01]  /*06d0*/  @P4 IMAD R22, R19, R14.reuse, RZ ;  /* 0x0000000e13164224 */ /* 0x084fe200078e02ff */
[----:B------:R-:W-:Y:S01]  /*06e0*/  IADD3 R21, R21, R23, RZ ;  /* 0x0000001715157210 */ /* 0x000fe20007ffe0ff */
[----:B------:R-:W-:Y:S01]  /*06f0*/  @P5 IMAD.MOV.U32 R37, RZ, RZ, R17 ;  /* 0x000000ffff255224 */ /* 0x000fe200078e0011 */
[----:B------:R-:W-:Y:S01]  /*0700*/  @P4 LEA.HI.X R33, R10, R33, R13, 0x1, P6 ;  /* 0x000000210a214211 */ /* 0x000fe200030f0c0d */
[C---:B------:R-:W-:Y:S01]  /*0710*/  @P4 IMAD R22, R18.reuse, R15, R22 ;  /* 0x0000000f12164224 */ /* 0x040fe200078e0216 */
[----:B------:R-:W1:Y:S01]  /*0720*/  @P5 LDC.64 R10, c[0x0][0x210] ;  /* 0x00008400ff0a5b82 */ /* 0x000e620000000a00 */
[C---:B------:R-:W-:Y:S01]  /*0730*/  @P4 IMAD.WIDE.U32 R34, R18.reuse, R14, R20 ;  /* 0x0000000e12224225 */ /* 0x040fe200078e0014 */
[----:B------:R-:W-:-:S04]  /*0740*/  @P5 IADD3 R14, P6, R18, 0x20, RZ ;  /* 0x00000020120e5810 */ /* 0x000fc80007fde0ff */
[----:B------:R-:W-:Y:S02]  /*0750*/  @P5 IADD3.X R15, RZ, R19, RZ, P6, !PT ;  /* 0x00000013ff0f5210 */ /* 0x000fe400037fe4ff */
[----:B------:R-:W2:Y:S01]  /*0760*/  @P5 LDC.64 R12, c[0x0][0x248] ;  /* 0x00009200ff0c5b82 */ /* 0x000ea20000000a00 */
[----:B------:R-:W-:Y:S02]  /*0770*/  @P4 IADD3 R22, R35, R22, RZ ;  /* 0x0000001623164210 */ /* 0x000fe40007ffe0ff */
[----:B---3--:R-:W-:Y:S01]  /*0780*/  @P4 LEA R30, P6, R34, R30, 0x1 ;  /* 0x0000001e221e4211 */ /* 0x008fe200078c08ff */
[----:B0-----:R-:W-:-:S03]  /*0790*/  @P5 IMAD R15, R15, R8, RZ ;  /* 0x000000080f0f5224 */ /* 0x001fc600078e02ff */
[----:B------:R-:W-:Y:S01]  /*07a0*/  @P4 LEA.HI.X R31, R34, R31, R22, 0x1, P6 ;  /* 0x0000001f221f4211 */ /* 0x000fe200030f0c16 */
[----:B------:R-:W0:Y:S01]  /*07b0*/  @P5 LDC.64 R16, c[0x0][0x240] ;  /* 0x00009000ff105b82 */ /* 0x000e220000000a00 */
[----:B------:R-:W-:Y:S01]  /*07c0*/  @P5 IADD3 R18, P6, R18, 0x20, RZ ;  /* 0x0000002012125810 */ /* 0x000fe20007fde0ff */
[C---:B------:R-:W-:Y:S02]  /*07d0*/  @P5 IMAD R15, R14.reuse, R9, R15 ;  /* 0x000000090e0f5224 */ /* 0x040fe400078e020f */
[----:B------:R-:W-:Y:S01]  /*07e0*/  @P5 IMAD.WIDE.U32 R8, R14, R8, R36 ;  /* 0x000000080e085225 */ /* 0x000fe200078e0024 */
[----:B------:R-:W-:Y:S02]  /*07f0*/  @P5 IADD3.X R19, RZ, R19, RZ, P6, !PT ;  /* 0x00000013ff135210 */ /* 0x000fe400037fe4ff */
[----:B-1----:R-:W-:Y:S02]  /*0800*/  @P5 LEA R36, P6, R8, R10, 0x1 ;  /* 0x0000000a08245211 */ /* 0x002fe400078c08ff */
[----:B------:R-:W-:-:S04]  /*0810*/  @P5 IADD3 R9, R9, R15, RZ ;  /* 0x0000000f09095210 */ /* 0x000fc80007ffe0ff */
[----:B------:R-:W-:Y:S01]  /*0820*/  @P5 LEA.HI.X R37, R8, R11, R9, 0x1, P6 ;  /* 0x0000000b08255211 */ /* 0x000fe200030f0c09 */
[----:B--2---:R-:W-:Y:S01]  /*0830*/  @P5 IMAD R10, R19, R12, RZ ;  /* 0x0000000c130a5224 */ /* 0x004fe200078e02ff */
[----:B------:R-:W-:-:S03]  /*0840*/  CS2R R8, SRZ ;  /* 0x0000000000087805 */ /* 0x000fc6000001ff00 */
[C---:B------:R-:W-:Y:S01]  /*0850*/  @P5 IMAD R15, R18.reuse, R13, R10 ;  /* 0x0000000d120f5224 */ /* 0x040fe200078e020a */
[----:B------:R-:W-:Y:S01]  /*0860*/  CS2R R10, SRZ ;  /* 0x00000000000a7805 */ /* 0x000fe2000001ff00 */
[----:B------:R-:W-:Y:S01]  /*0870*/  @P5 IMAD.WIDE.U32 R18, R18, R12, R20 ;  /* 0x0000000c12125225 */ /* 0x000fe200078e0014 */
[----:B------:R-:W-:-:S04]  /*0880*/  CS2R R12, SRZ ;  /* 0x00000000000c7805 */ /* 0x000fc8000001ff00 */
[----:B------:R-:W-:Y:S02]  /*0890*/  @P5 IADD3 R19, R19, R15, RZ ;  /* 0x0000000f13135210 */ /* 0x000fe40007ffe0ff */
[----:B------:R-:W-:Y:S02]  /*08a0*/  CS2R R14, SRZ ;  /* 0x00000000000e7805 */ /* 0x000fe4000001ff00 */
[C---:B0-----:R-:W-:Y:S02]  /*08b0*/  @P5 LEA R38, P6, R18.reuse, R16, 0x1 ;  /* 0x0000001012265211 */ /* 0x041fe400078c08ff */
[----:B------:R-:W-:Y:S02]  /*08c0*/  CS2R R20, SRZ ;  /* 0x0000000000147805 */ /* 0x000fe4000001ff00 */
[----:B------:R-:W-:Y:S01]  /*08d0*/  CS2R R22, SRZ ;  /* 0x0000000000167805 */ /* 0x000fe2000001ff00 */
[----:B------:R-:W2:Y:S01]  /*08e0*/  @P4 LDG.E.128 R8, desc[UR4][R32.64] ;  /* 0x0000000420084981 */ /* 0x000ea2000c1e1d00 */
[----:B------:R-:W-:-:S02]  /*08f0*/  @P5 LEA.HI.X R39, R18, R17, R19, 0x1, P6 ;  /* 0x0000001112275211 */ /* 0x000fc400030f0c13 */
[----:B------:R-:W-:Y:S02]  /*0900*/  CS2R R16, SRZ ;  /* 0x0000000000107805 */ /* 0x000fe4000001ff00 */
[----:B------:R-:W-:Y:S01]  /*0910*/  CS2R R18, SRZ ;  /* 0x0000000000127805 */ /* 0x000fe2000001ff00 */
[----:B------:R-:W3:Y:S04]  /*0920*/  @P4 LDG.E.128 R12, desc[UR4][R30.64] ;  /* 0x000000041e0c4981 */ /* 0x000ee8000c1e1d00 */
[----:B------:R-:W4:Y:S04]  /*0930*/  @P5 LDG.E.128 R20, desc[UR4][R38.64] ;  /* 0x0000000426145981 */ /* 0x000f28000c1e1d00 */
[----:B------:R0:W4:Y:S01]  /*0940*/  @P5 LDG.E.128 R16, desc[UR4][R36.64] ;  /* 0x0000000424105981 */ /* 0x000122000c1e1d00 */
[----:B------:R-:W-:-:S02]  /*0950*/  ISETP.NE.AND P4, PT, R28, RZ, PT ;  /* 0x000000ff1c00720c */ /* 0x000fc40003f85270 */
[----:B------:R-:W-:Y:S01]  /*0960*/  @P0 LEA R27, R0, R27, 0x6 ;  /* 0x0000001b001b0211 */ /* 0x000fe200078e30ff */
[----:B------:R-:W-:Y:S01]  /*0970*/  BSSY B0, `(.L_x_36) ;  /* 0x0000058000007945 */ /* 0x000fe20003800000 */
[--C-:B--2---:R-:W-:Y:S02]  /*0980*/  HADD2.F32 R29, -RZ, R8.reuse.H0_H0 ;  /* 0x20000008ff1d7230 */ /* 0x104fe40000004100 */
[----:B------:R-:W-:Y:S02]  /*0990*/  HADD2.F32 R8, -RZ, R8.H1_H1 ;  /* 0x30000008ff087230 */ /* 0x000fe40000004100 */
[--C-:B---3--:R-:W-:Y:S02]  /*09a0*/  HADD2.F32 R34, -RZ, R12.reuse.H0_H0 ;  /* 0x2000000cff227230 */ /* 0x108fe40000004100 */
[----:B------:R-:W-:Y:S02]  /*09b0*/  HADD2.F32 R33, -RZ, R12.H1_H1 ;  /* 0x3000000cff217230 */ /* 0x000fe40000004100 */
[----:B------:R-:W-:-:S02]  /*09c0*/  HADD2.F32 R12, -RZ, R14.H0_H0 ;  /* 0x2000000eff0c7230 */ /* 0x000fc40000004100 */
[----:B0-----:R-:W-:Y:S02]  /*09d0*/  HADD2.F32 R37, -RZ, R14.H1_H1 ;  /* 0x3000000eff257230 */ /* 0x001fe40000004100 */
[----:B----4-:R-:W-:Y:S02]  /*09e0*/  HADD2.F32 R38, -RZ, R16.H1_H1 ;  /* 0x30000010ff267230 */ /* 0x010fe40000004100 */
[----:B------:R-:W-:Y:S02]  /*09f0*/  HADD2.F32 R14, -RZ, R20.H1_H1 ;  /* 0x30000014ff0e7230 */ /* 0x000fe40000004100 */
[----:B------:R-:W-:Y:S01]  /*0a00*/  FMUL.FTZ R8, R8, R33 ;  /* 0x0000002108087220 */ /* 0x000fe20000410000 */
[--C-:B------:R-:W-:Y:S02]  /*0a10*/  HADD2.F32 R35, -RZ, R13.reuse.H0_H0 ;  /* 0x2000000dff237230 */ /* 0x100fe40000004100 */
[----:B------:R-:W-:Y:S02]  /*0a20*/  HADD2.F32 R36, -RZ, R13.H1_H1 ;  /* 0x3000000dff247230 */ /* 0x000fe40000004100 */
[----:B------:R-:W-:-:S02]  /*0a30*/  HADD2.F32 R13, -RZ, R15.H0_H0 ;  /* 0x2000000fff0d7230 */ /* 0x000fc40000004100 */
[----:B------:R-:W-:Y:S02]  /*0a40*/  HADD2.F32 R40, -RZ, R15.H1_H1 ;  /* 0x3000000fff287230 */ /* 0x000fe40000004100 */
[----:B------:R-:W-:Y:S01]  /*0a50*/  FMUL.FTZ R33, R38, R14 ;  /* 0x0000000e26217220 */ /* 0x000fe20000410000 */
[----:B------:R-:W-:Y:S02]  /*0a60*/  HADD2.F32 R16, -RZ, R16.H0_H0 ;  /* 0x20000010ff107230 */ /* 0x000fe40000004100 */
[----:B------:R-:W-:Y:S02]  /*0a70*/  HADD2.F32 R15, -RZ, R20.H0_H0 ;  /* 0x20000014ff0f7230 */ /* 0x000fe40000004100 */
[----:B------:R-:W-:Y:S01]  /*0a80*/  FFMA.FTZ R39, R29, R34, R8 ;  /* 0x000000221d277223 */ /* 0x000fe20000010008 */
[----:B------:R-:W-:Y:S02]  /*0a90*/  HADD2.F32 R30, -RZ, R9.H0_H0 ;  /* 0x20000009ff1e7230 */ /* 0x000fe40000004100 */
[----:B------:R-:W-:-:S02]  /*0aa0*/  HADD2.F32 R8, -RZ, R17.H0_H0 ;  /* 0x20000011ff087230 */ /* 0x000fc40000004100 */
[----:B------:R-:W-:Y:S01]  /*0ab0*/  FFMA.FTZ R15, R16, R15, R33 ;  /* 0x0000000f100f7223 */ /* 0x000fe20000010021 */
[----:B------:R-:W-:Y:S02]  /*0ac0*/  HADD2.F32 R29, -RZ, R21.H0_H0 ;  /* 0x20000015ff1d7230 */ /* 0x000fe40000004100 */
[----:B------:R-:W-:Y:S01]  /*0ad0*/  FFMA.FTZ R30, R30, R35, R39 ;  /* 0x000000231e1e7223 */ /* 0x000fe20000010027 */
[----:B------:R-:W-:Y:S02]  /*0ae0*/  HADD2.F32 R31, -RZ, R9.H1_H1 ;  /* 0x30000009ff1f7230 */ /* 0x000fe40000004100 */
[----:B------:R-:W-:Y:S02]  /*0af0*/  HADD2.F32 R17, -RZ, R17.H1_H1 ;  /* 0x30000011ff117230 */ /* 0x000fe40000004100 */
[----:B------:R-:W-:Y:S01]  /*0b00*/  FFMA.FTZ R16, R8, R29, R15 ;  /* 0x0000001d08107223 */ /* 0x000fe2000001000f */
[----:B------:R-:W-:Y:S02]  /*0b10*/  HADD2.F32 R14, -RZ, R21.H1_H1 ;  /* 0x30000015ff0e7230 */ /* 0x000fe40000004100 */
[----:B------:R-:W-:Y:S01]  /*0b20*/  FFMA.FTZ R30, R31, R36, R30 ;  /* 0x000000241f1e7223 */ /* 0x000fe2000001001e */
[----:B------:R-:W-:-:S02]  /*0b30*/  HADD2.F32 R9, -RZ, R10.H0_H0 ;  /* 0x2000000aff097230 */ /* 0x000fc40000004100 */
[----:B------:R-:W-:Y:S02]  /*0b40*/  HADD2.F32 R8, -RZ, R18.H0_H0 ;  /* 0x20000012ff087230 */ /* 0x000fe40000004100 */
[----:B------:R-:W-:Y:S01]  /*0b50*/  FFMA.FTZ R21, R17, R14, R16 ;  /* 0x0000000e11157223 */ /* 0x000fe20000010010 */
[----:B------:R-:W-:Y:S02]  /*0b60*/  HADD2.F32 R15, -RZ, R22.H0_H0 ;  /* 0x20000016ff0f7230 */ /* 0x000fe40000004100 */
[----:B------:R-:W-:Y:S01]  /*0b70*/  FFMA.FTZ R17, R9, R12, R30 ;  /* 0x0000000c09117223 */ /* 0x000fe2000001001e */
[----:B------:R-:W-:Y:S02]  /*0b80*/  HADD2.F32 R32, -RZ, R10.H1_H1 ;  /* 0x3000000aff207230 */ /* 0x000fe40000004100 */
[----:B------:R-:W-:Y:S02]  /*0b90*/  HADD2.F32 R18, -RZ, R18.H1_H1 ;  /* 0x30000012ff127230 */ /* 0x000fe40000004100 */
[----:B------:R-:W-:Y:S01]  /*0ba0*/  FFMA.FTZ R21, R8, R15, R21 ;  /* 0x0000000f08157223 */ /* 0x000fe20000010015 */
[----:B------:R-:W-:-:S02]  /*0bb0*/  HADD2.F32 R9, -RZ, R22.H1_H1 ;  /* 0x30000016ff097230 */ /* 0x000fc40000004100 */
[----:B------:R-:W-:Y:S01]  /*0bc0*/  FFMA.FTZ R17, R32, R37, R17 ;  /* 0x0000002520117223 */ /* 0x000fe20000010011 */
[----:B------:R-:W-:Y:S02]  /*0bd0*/  HADD2.F32 R10, -RZ, R11.H0_H0 ;  /* 0x2000000bff0a7230 */ /* 0x000fe40000004100 */
[----:B------:R-:W-:Y:S02]  /*0be0*/  HADD2.F32 R8, -RZ, R19.H0_H0 ;  /* 0x20000013ff087230 */ /* 0x000fe40000004100 */
[----:B------:R-:W-:Y:S01]  /*0bf0*/  FFMA.FTZ R9, R18, R9, R21 ;  /* 0x0000000912097223 */ /* 0x000fe20000010015 */
[----:B------:R-:W-:Y:S02]  /*0c00*/  HADD2.F32 R15, -RZ, R23.H0_H0 ;  /* 0x20000017ff0f7230 */ /* 0x000fe40000004100 */
[----:B------:R-:W-:Y:S01]  /*0c10*/  FFMA.FTZ R12, R10, R13, R17 ;  /* 0x0000000d0a0c7223 */ /* 0x000fe20000010011 */
[----:B------:R-:W-:Y:S02]  /*0c20*/  HADD2.F32 R11, -RZ, R11.H1_H1 ;  /* 0x3000000bff0b7230 */ /* 0x000fe40000004100 */
[----:B------:R-:W-:-:S02]  /*0c30*/  HADD2.F32 R19, -RZ, R19.H1_H1 ;  /* 0x30000013ff137230 */ /* 0x000fc40000004100 */
[----:B------:R-:W-:Y:S01]  /*0c40*/  FFMA.FTZ R8, R8, R15, R9 ;  /* 0x0000000f08087223 */ /* 0x000fe20000010009 */
[----:B------:R-:W-:Y:S02]  /*0c50*/  HADD2.F32 R10, -RZ, R23.H1_H1 ;  /* 0x30000017ff0a7230 */ /* 0x000fe40000004100 */
[----:B------:R-:W-:-:S03]  /*0c60*/  FFMA.FTZ R11, R11, R40, R12 ;  /* 0x000000280b0b7223 */ /* 0x000fc6000001000c */
[----:B------:R-:W-:Y:S02]  /*0c70*/  FFMA.FTZ R10, R19, R10, R8 ;  /* 0x0000000a130a7223 */ /* 0x000fe40000010008 */
[----:B------:R-:W0:Y:S04]  /*0c80*/  SHFL.BFLY PT, R8, R11, 0x4, 0x1f ;  /* 0x0c801f000b087f89 */ /* 0x000e2800000e0000 */
[----:B------:R-:W1:Y:S01]  /*0c90*/  SHFL.BFLY PT, R9, R10, 0x4, 0x1f ;  /* 0x0c801f000a097f89 */ /* 0x000e6200000e0000 */
[----:B0-----:R-:W-:Y:S01]  /*0ca0*/  FADD.FTZ R12, R11, R8 ;  /* 0x000000080b0c7221 */ /* 0x001fe20000010000 */
[----:B-1----:R-:W-:-:S04]  /*0cb0*/  FADD.FTZ R15, R10, R9 ;  /* 0x000000090a0f7221 */ /* 0x002fc80000010000 */
[----:B------:R-:W0:Y:S04]  /*0cc0*/  SHFL.BFLY PT, R9, R12, 0x2, 0x1f ;  /* 0x0c401f000c097f89 */ /* 0x000e2800000e0000 */
[----:B------:R-:W1:Y:S01]  /*0cd0*/  SHFL.BFLY PT, R8, R15, 0x2, 0x1f ;  /* 0x0c401f000f087f89 */ /* 0x000e6200000e0000 */
[----:B0-----:R-:W-:Y:S01]  /*0ce0*/  FADD.FTZ R13, R12, R9 ;  /* 0x000000090c0d7221 */ /* 0x001fe20000010000 */
[----:B-1----:R-:W-:-:S04]  /*0cf0*/  FADD.FTZ R16, R15, R8 ;  /* 0x000000080f107221 */ /* 0x002fc80000010000 */
[----:B------:R-:W0:Y:S01]  /*0d00*/  SHFL.BFLY PT, R14, R13, 0x1, 0x1f ;  /* 0x0c201f000d0e7f89 */ /* 0x000e2200000e0000 */
[----:B------:R-:W1:Y:S03]  /*0d10*/  LDC.64 R8, c[0x0][0x2d0] ;  /* 0x0000b400ff087b82 */ /* 0x000e660000000a00 */
[----:B------:R-:W2:Y:S01]  /*0d20*/  SHFL.BFLY PT, R17, R16, 0x1, 0x1f ;  /* 0x0c201f0010117f89 */ /* 0x000ea200000e0000 */
[----:B------:R-:W-:-:S04]  /*0d30*/  @P0 SHF.R.S32.HI R10, RZ, 0x1f, R27 ;  /* 0x0000001fff0a0819 */ /* 0x000fc8000001141b */
[----:B------:R-:W-:Y:S01]  /*0d40*/  @P0 LEA.HI R27, R10, R27, RZ, 0x6 ;  /* 0x0000001b0a1b0211 */ /* 0x000fe200078f30ff */
[----:B------:R-:W-:-:S03]  /*0d50*/  IMAD.MOV.U32 R10, RZ, RZ, RZ ;  /* 0x000000ffff0a7224 */ /* 0x000fc600078e00ff */
[----:B------:R-:W-:Y:S01]  /*0d60*/  @P0 LOP3.LUT R10, R27, 0xffffffc0, RZ, 0xc0, !PT ;  /* 0xffffffc01b0a0812 */ /* 0x000fe200078ec0ff */
[----:B0-----:R-:W-:Y:S01]  /*0d70*/  FADD.FTZ R18, R13, R14 ;  /* 0x0000000e0d127221 */ /* 0x001fe20000010000 */
[----:B--2---:R-:W-:Y:S01]  /*0d80*/  FADD.FTZ R17, R16, R17 ;  /* 0x0000001110117221 */ /* 0x004fe20000010000 */
[----:B------:R-:W-:Y:S06]  /*0d90*/  @P4 BRA `(.L_x_37) ;  /* 0x0000000000544947 */ /* 0x000fec0003800000 */
[----:B------:R-:W0:Y:S01]  /*0da0*/  LDC.64 R12, c[0x0][0x278] ;  /* 0x00009e00ff0c7b82 */ /* 0x000e220000000a00 */
[----:B------:R-:W-:Y:S01]  /*0db0*/  SHF.R.S32.HI R16, RZ, 0x1f, R10 ;  /* 0x0000001fff107819 */ /* 0x000fe2000001140a */
[----:B------:R-:W-:Y:S01]  /*0dc0*/  ULDC.64 UR8, c[0x0][0x280] ;  /* 0x0000a00000087ab9 */ /* 0x000fe20000000a00 */
[----:B------:R-:W-:-:S04]  /*0dd0*/  IADD3 R14, P0, R5, R10, RZ ;  /* 0x0000000a050e7210 */ /* 0x000fc80007f1e0ff */
[----:B------:R-:W-:Y:S01]  /*0de0*/  LEA.HI.X.SX32 R15, R5, R16, 0x1, P0 ;  /* 0x00000010050f7211 */ /* 0x000fe200000f0eff */
[C---:B0-----:R-:W-:Y:S02]  /*0df0*/  IMAD R16, R12.reuse, UR7, RZ ;  /* 0x000000070c107c24 */ /* 0x041fe4000f8e02ff */
[----:B------:R-:W-:-:S04]  /*0e00*/  IMAD.WIDE.U32 R14, R12, UR6, R14 ;  /* 0x000000060c0e7c25 */ /* 0x000fc8000f8e000e */
[----:B------:R-:W-:Y:S02]  /*0e10*/  IMAD R13, R13, UR6, R16 ;  /* 0x000000060d0d7c24 */ /* 0x000fe4000f8e0210 */
[----:B------:R-:W-:-:S03]  /*0e20*/  IMAD R16, R25, UR8, RZ ;  /* 0x0000000819107c24 */ /* 0x000fc6000f8e02ff */
[----:B------:R-:W-:Y:S01]  /*0e30*/  IADD3 R15, R15, R13, RZ ;  /* 0x0000000d0f0f7210 */ /* 0x000fe20007ffe0ff */
[C---:B------:R-:W-:Y:S02]  /*0e40*/  IMAD R11, R7.reuse, UR9, R16 ;  /* 0x00000009070b7c24 */ /* 0x040fe4000f8e0210 */
[----:B------:R-:W-:Y:S01]  /*0e50*/  IMAD.WIDE.U32 R12, R7, UR8, R14 ;  /* 0x00000008070c7c25 */ /* 0x000fe2000f8e000e */
[----:B------:R-:W-:Y:S01]  /*0e60*/  ULDC.64 UR8, c[0x0][0x260] ;  /* 0x0000980000087ab9 */ /* 0x000fe20000000a00 */
[----:B------:R-:W-:Y:S02]  /*0e70*/  FSEL R15, R17, RZ, !P2 ;  /* 0x000000ff110f7208 */ /* 0x000fe40005000000 */
[----:B------:R-:W-:-:S04]  /*0e80*/  IADD3 R6, P0, R6, R12, RZ ;  /* 0x0000000c06067210 */ /* 0x000fc80007f1e0ff */
[----:B------:R-:W-:Y:S02]  /*0e90*/  IADD3.X R13, R26, R13, R11, P0, !PT ;  /* 0x0000000d1a0d7210 */ /* 0x000fe400007fe40b */
[----:B------:R-:W-:Y:S02]  /*0ea0*/  LEA R12, P0, R6, UR8, 0x2 ;  /* 0x00000008060c7c11 */ /* 0x000fe4000f8010ff */
[----:B------:R-:W-:Y:S02]  /*0eb0*/  FSEL R11, R18, RZ, !P3 ;  /* 0x000000ff120b7208 */ /* 0x000fe40005800000 */
[----:B------:R-:W-:-:S05]  /*0ec0*/  LEA.HI.X R13, R6, UR9, R13, 0x2, P0 ;  /* 0x00000009060d7c11 */ /* 0x000fca00080f140d */
[----:B------:R0:W-:Y:S04]  /*0ed0*/  STG.E desc[UR4][R12.64], R11 ;  /* 0x0000000b0c007986 */ /* 0x0001e8000c101904 */
[----:B------:R0:W-:Y:S02]  /*0ee0*/  STG.E desc[UR4][R12.64+0x80], R15 ;  /* 0x0000800f0c007986 */ /* 0x0001e4000c101904 */
.L_x_37:
[----:B------:R-:W-:Y:S05]  /*0ef0*/  BSYNC B0 ;  /* 0x0000000000007941 */ /* 0x000fea0003800000 */
.L_x_36:
[----:B------:R-:W-:Y:S01]  /*0f00*/  IADD3 R4, R4, 0x3f, RZ ;  /* 0x0000003f04047810 */ /* 0x000fe20007ffe0ff */
[----:B------:R-:W-:Y:S01]  /*0f10*/  BSSY B0, `(.L_x_38) ;  /* 0x0000029000007945 */ /* 0x000fe20003800000 */
[----:B0-----:R-:W-:Y:S02]  /*0f20*/  SHF.L.U32 R12, R10, 0x6, RZ ;  /* 0x000000060a0c7819 */ /* 0x001fe400000006ff */
[----:B------:R-:W-:Y:S02]  /*0f30*/  SHF.R.S32.HI R11, RZ, 0x1f, R4 ;  /* 0x0000001fff0b7819 */ /* 0x000fe40000011404 */
[----:B------:R-:W-:Y:S02]  /*0f40*/  SHF.L.U32 R13, R3, 0xc, RZ ;  /* 0x0000000c030d7819 */ /* 0x000fe400000006ff */
[----:B------:R-:W-:Y:S02]  /*0f50*/  LEA.HI R11, R11, R4, RZ, 0x6 ;  /* 0x000000040b0b7211 */ /* 0x000fe400078f30ff */
[----:B------:R-:W-:-:S02]  /*0f60*/  SHF.L.U32 R6, R2, 0x2, RZ ;  /* 0x0000000202067819 */ /* 0x000fc400000006ff */
[----:B------:R-:W-:Y:S02]  /*0f70*/  LOP3.LUT R4, R11, 0xffffffc0, RZ, 0xc0, !PT ;  /* 0xffffffc00b047812 */ /* 0x000fe400078ec0ff */
[----:B------:R-:W-:Y:S02]  /*0f80*/  SHF.R.S32.HI R14, RZ, 0x1f, R12 ;  /* 0x0000001fff0e7819 */ /* 0x000fe4000001140c */
[----:B------:R-:W-:Y:S01]  /*0f90*/  IADD3 R12, P0, P2, R12, R6, R13 ;  /* 0x000000060c0c7210 */ /* 0x000fe20007a1e00d */
[----:B------:R-:W-:Y:S01]  /*0fa0*/  IMAD.IADD R11, R4, 0x1, -R5 ;  /* 0x00000001040b7824 */ /* 0x000fe200078e0a05 */
[----:B------:R-:W-:Y:S02]  /*0fb0*/  SHF.R.S32.HI R13, RZ, 0x1f, R13 ;  /* 0x0000001fff0d7819 */ /* 0x000fe4000001140d */
[----:B------:R-:W-:Y:S02]  /*0fc0*/  SHF.R.S32.HI R6, RZ, 0x1f, R6 ;  /* 0x0000001fff067819 */ /* 0x000fe40000011406 */
[----:B------:R-:W-:-:S02]  /*0fd0*/  ISETP.GE.OR P1, PT, R2, R11, P1 ;  /* 0x0000000b0200720c */ /* 0x000fc40000f26670 */
[----:B------:R-:W-:Y:S01]  /*0fe0*/  IADD3.X R13, R14, R6, R13, P0, P2 ;  /* 0x000000060e0d7210 */ /* 0x000fe200007e440d */
[----:B-1----:R-:W-:-:S04]  /*0ff0*/  IMAD R6, R8, UR7, RZ ;  /* 0x0000000708067c24 */ /* 0x002fc8000f8e02ff */
[----:B------:R-:W-:Y:S02]  /*1000*/  IMAD R15, R9, UR6, R6 ;  /* 0x00000006090f7c24 */ /* 0x000fe4000f8e0206 */
[----:B------:R-:W-:-:S05]  /*1010*/  IMAD.WIDE.U32 R8, R8, UR6, R12 ;  /* 0x0000000608087c25 */ /* 0x000fca000f8e000c */
[----:B------:R-:W-:Y:S01]  /*1020*/  IADD3 R11, R9, R15, RZ ;  /* 0x0000000f090b7210 */ /* 0x000fe20007ffe0ff */
[----:B------:R-:W-:Y:S06]  /*1030*/  @P1 BRA `(.L_x_39) ;  /* 0x0000000000581947 */ /* 0x000fec0003800000 */
[----:B------:R-:W0:Y:S01]  /*1040*/  LDC.64 R12, c[0x0][0x2a8] ;  /* 0x0000aa00ff0c7b82 */ /* 0x000e220000000a00 */
[----:B------:R-:W-:Y:S01]  /*1050*/  SHF.R.S32.HI R6, RZ, 0x1f, R5 ;  /* 0x0000001fff067819 */ /* 0x000fe20000011405 */
[----:B------:R-:W-:Y:S01]  /*1060*/  ULDC.64 UR8, c[0x0][0x2b0] ;  /* 0x0000ac0000087ab9 */ /* 0x000fe20000000a00 */
[----:B------:R-:W-:Y:S02]  /*1070*/  IADD3 R4, P0, P1, R10, R5, R2 ;  /* 0x000000050a047210 */ /* 0x000fe4000791e002 */
[----:B------:R-:W-:Y:S02]  /*1080*/  SHF.R.S32.HI R14, RZ, 0x1f, R10 ;  /* 0x0000001fff0e7819 */ /* 0x000fe4000001140a */
[----:B------:R-:W-:-:S04]  /*1090*/  SHF.R.S32.HI R5, RZ, 0x1f, R2 ;  /* 0x0000001fff057819 */ /* 0x000fc80000011402 */
[----:B------:R-:W-:Y:S02]  /*10a0*/  IADD3.X R5, R14, R6, R5, P0, P1 ;  /* 0x000000060e057210 */ /* 0x000fe400007e2405 */
[----:B-----5:R-:W-:Y:S01]  /*10b0*/  FSETP.NEU.FTZ.AND P0, PT, R24, -INF , PT ;  /* 0xff8000001800780b */ /* 0x020fe20003f1d000 */
[C---:B0-----:R-:W-:Y:S02]  /*10c0*/  IMAD R6, R12.reuse, UR7, RZ ;  /* 0x000000070c067c24 */ /* 0x041fe4000f8e02ff */
[----:B------:R-:W-:-:S04]  /*10d0*/  IMAD.WIDE.U32 R4, R12, UR6, R4 ;  /* 0x000000060c047c25 */ /* 0x000fc8000f8e0004 */
[----:B------:R-:W-:Y:S02]  /*10e0*/  IMAD R13, R13, UR6, R6 ;  /* 0x000000060d0d7c24 */ /* 0x000fe4000f8e0206 */
[----:B------:R-:W-:-:S03]  /*10f0*/  IMAD R6, R25, UR8, RZ ;  /* 0x0000000819067c24 */ /* 0x000fc6000f8e02ff */
[----:B------:R-:W-:Y:S01]  /*1100*/  IADD3 R5, R5, R13, RZ ;  /* 0x0000000d05057210 */ /* 0x000fe20007ffe0ff */
[C---:B------:R-:W-:Y:S02]  /*1110*/  IMAD R13, R7.reuse, UR9, R6 ;  /* 0x00000009070d7c24 */ /* 0x040fe4000f8e0206 */
[----:B------:R-:W-:Y:S01]  /*1120*/  FMUL.FTZ R6, R24, 1.4426950216293334961 ;  /* 0x3fb8aa3b18067820 */ /* 0x000fe20000410000 */
[----:B------:R-:W-:Y:S01]  /*1130*/  IMAD.WIDE.U32 R4, R7, UR8, R4 ;  /* 0x0000000807047c25 */ /* 0x000fe2000f8e0004 */
[----:B------:R-:W-:-:S04]  /*1140*/  ULDC.64 UR8, c[0x0][0x2a0] ;  /* 0x0000a80000087ab9 */ /* 0x000fc80000000a00 */
[----:B------:R-:W-:Y:S02]  /*1150*/  IADD3 R5, R5, R13, RZ ;  /* 0x0000000d05057210 */ /* 0x000fe40007ffe0ff */
[----:B------:R-:W-:-:S04]  /*1160*/  LEA R12, P1, R4, UR8, 0x2 ;  /* 0x00000008040c7c11 */ /* 0x000fc8000f8210ff */
[----:B------:R-:W-:Y:S02]  /*1170*/  LEA.HI.X R13, R4, UR9, R5, 0x2, P1 ;  /* 0x00000009040d7c11 */ /* 0x000fe400088f1405 */
[----:B------:R-:W-:-:S05]  /*1180*/  FSEL R5, R6, RZ, P0 ;  /* 0x000000ff06057208 */ /* 0x000fca0000000000 */
[----:B------:R0:W-:Y:S02]  /*1190*/  STG.E desc[UR4][R12.64], R5 ;  /* 0x000000050c007986 */ /* 0x0001e4000c101904 */
.L_x_39:
[----:B------:R-:W-:Y:S05]  /*11a0*/  BSYNC B0 ;  /* 0x0000000000007941 */ /* 0x000fea0003800000 */
.L_x_38:
[----:B------:R-:W-:Y:S01]  /*11b0*/  ULDC.64 UR10, c[0x0][0x2e8] ;  /* 0x0000ba00000a7ab9 */ /* 0x000fe20000000a00 */
[----:B------:R-:W-:Y:S01]  /*11c0*/  ULDC.64 UR8, c[0x0][0x2d8] ;  /* 0x0000b60000087ab9 */ /* 0x000fe20000000a00 */
[----:B------:R-:W-:Y:S01]  /*11d0*/  ISETP.NE.U32.AND P0, PT, RZ, UR10, PT ;  /* 0x0000000aff007c0c */ /* 0x000fe2000bf05070 */
[----:B------:R-:W-:Y:S01]  /*11e0*/  IMAD R4, R25, UR8, RZ ;  /* 0x0000000819047c24 */ /* 0x000fe2000f8e02ff */
[----:B------:R-:W-:Y:S02]  /*11f0*/  MOV R10, R8 ;  /* 0x00000008000a7202 */ /* 0x000fe40000000f00 */
[----:B------:R-:W-:Y:S01]  /*1200*/  ISETP.NE.AND.EX P0, PT, RZ, UR11, PT, P0 ;  /* 0x0000000bff007c0c */ /* 0x000fe2000bf05300 */
[C---:B0-----:R-:W-:Y:S02]  /*1210*/  IMAD R5, R7.reuse, UR9, R4 ;  /* 0x0000000907057c24 */ /* 0x041fe4000f8e0204 */
[----:B------:R-:W-:Y:S01]  /*1220*/  IMAD.WIDE.U32 R10, R7, UR8, R10 ;  /* 0x00000008070a7c25 */ /* 0x000fe2000f8e000a */
[----:B------:R-:W-:Y:S01]  /*1230*/  ISETP.NE.OR P0, PT, R2, RZ, !P0 ;  /* 0x000000ff0200720c */ /* 0x000fe20004705670 */
[----:B------:R-:W-:-:S02]  /*1240*/  ULDC.64 UR8, c[0x0][0x2b8] ;  /* 0x0000ae0000087ab9 */ /* 0x000fc40000000a00 */
[----:B------:R-:W-:Y:S02]  /*1250*/  LEA R4, P1, R10, UR8, 0x2 ;  /* 0x000000080a047c11 */ /* 0x000fe4000f8210ff */
[----:B------:R-:W-:-:S04]  /*1260*/  IADD3 R5, R11, R5, RZ ;  /* 0x000000050b057210 */ /* 0x000fc80007ffe0ff */
[----:B------:R-:W-:-:S05]  /*1270*/  LEA.HI.X R5, R10, UR9, R5, 0x2, P1 ;  /* 0x000000090a057c11 */ /* 0x000fca00088f1405 */
[----:B------:R0:W-:Y:S04]  /*1280*/  STG.E.128 desc[UR4][R4.64], RZ ;  /* 0x000000ff04007986 */ /* 0x0001e8000c101d04 */
[----:B------:R0:W-:Y:S04]  /*1290*/  STG.E.128 desc[UR4][R4.64+0x1000], RZ ;  /* 0x001000ff04007986 */ /* 0x0001e8000c101d04 */
[----:B------:R0:W-:Y:S04]  /*12a0*/  STG.E.128 desc[UR4][R4.64+0x2000], RZ ;  /* 0x002000ff04007986 */ /* 0x0001e8000c101d04 */
[----:B------:R0:W-:Y:S01]  /*12b0*/  STG.E.128 desc[UR4][R4.64+0x3000], RZ ;  /* 0x003000ff04007986 */ /* 0x0001e2000c101d04 */
[----:B------:R-:W-:Y:S05]  /*12c0*/  @P0 EXIT ;  /* 0x000000000000094d */ /* 0x000fea0003800000 */
[----:B------:R-:W1:Y:S08]  /*12d0*/  LDC R2, c[0x0][0x2e0] ;  /* 0x0000b800ff027b82 */ /* 0x000e700000000800 */
[----:B------:R-:W2:Y:S08]  /*12e0*/  LDC R7, c[0x0][0x220] ;  /* 0x00008800ff077b82 */ /* 0x000eb00000000800 */
[----:B0-----:R-:W0:Y:S01]  /*12f0*/  LDC.64 R4, c[0x0][0x2e8] ;  /* 0x0000ba00ff047b82 */ /* 0x001e220000000a00 */
[----:B-1----:R-:W-:-:S04]  /*1300*/  IMAD R0, R3, R2, R0 ;  /* 0x0000000203007224 */ /* 0x002fc800078e0200 */
[----:B--2---:R-:W-:-:S04]  /*1310*/  IMAD R3, R0, R7, UR6 ;  /* 0x0000000600037e24 */ /* 0x004fc8000f8e0207 */
[----:B0-----:R-:W-:-:S05]  /*1320*/  IMAD.WIDE R2, R3, 0x4, R4 ;  /* 0x0000000403027825 */ /* 0x001fca00078e0204 */
[----:B------:R-:W-:Y:S01]  /*1330*/  STG.E desc[UR4][R2.64], RZ ;  /* 0x000000ff02007986 */ /* 0x000fe2000c101904 */
[----:B------:R-:W-:Y:S05]  /*1340*/  EXIT ;  /* 0x000000000000794d */ /* 0x000fea0003800000 */
.L_x_40:
        /* <DEDUP_REMOVED lines=11> */
.L_x_112:


//--------------------- .text._ZN7cutlass13device_kernelIN5flash19enable_sm80_to_sm89INS1_16FlashAttnBwdSm80INS1_25CollectiveMainloopBwdSm80ILi2ELi2EN4cute5tupleIJNS5_1CILi128EEES8_NS7_ILi64EEEEEENS_6half_tEfNS_4arch4Sm80ELb0ELb0ELb0ELb0ELb0ELb0ELb0ELb0ELi2ELi4ELi4ELi4ELb0EEENS1_21CollectiveEpilogueBwdISA_SB_SD_Li256ELb0ELb0ELi2EEENS1_19SingleTileSchedulerILb0ELb0ELb0ELi128EEEEEEEEEvNT_6ParamsE --------------------------
	.section	.text._ZN7cutlass13device_kernelIN5flash19enable_sm80_to_sm89INS1_16FlashAttnBwdSm80INS1_25CollectiveMainloopBwdSm80ILi2ELi2EN4cute5tupleIJNS5_1CILi128EEES8_NS7_ILi64EEEEEENS_6half_tEfNS_4arch4Sm80ELb0ELb0ELb0ELb0ELb0ELb0ELb0ELb0ELi2ELi4ELi4ELi4ELb0EEENS1_21CollectiveEpilogueBwdISA_SB_SD_Li256ELb0ELb0ELi2EEENS1_19SingleTileSchedulerILb0ELb0ELb0ELi128EEEEEEEEEvNT_6ParamsE,"ax",@progbits
	.align	128
.text._ZN7cutlass13device_kernelIN5flash19enable_sm80_to_sm89INS1_16FlashAttnBwdSm80INS1_25CollectiveMainloopBwdSm80ILi2ELi2EN4cute5tupleIJNS5_1CILi128EEES8_NS7_ILi64EEEEEENS_6half_tEfNS_4arch4Sm80ELb0ELb0ELb0ELb0ELb0ELb0ELb0ELb0ELi2ELi4ELi4ELi4ELb0EEENS1_21CollectiveEpilogueBwdISA_SB_SD_Li256ELb0ELb0ELi2EEENS1_19SingleTileSchedulerILb0ELb0ELb0ELi128EEEEEEEEEvNT_6ParamsE:
        .type           _ZN7cutlass13device_kernelIN5flash19enable_sm80_to_sm89INS1_16FlashAttnBwdSm80INS1_25CollectiveMainloopBwdSm80ILi2ELi2EN4cute5tupleIJNS5_1CILi128EEES8_NS7_ILi64EEEEEENS_6half_tEfNS_4arch4Sm80ELb0ELb0ELb0ELb0ELb0ELb0ELb0ELb0ELi2ELi4ELi4ELi4ELb0EEENS1_21CollectiveEpilogueBwdISA_SB_SD_Li256ELb0ELb0ELi2EEENS1_19SingleTileSchedulerILb0ELb0ELb0ELi128EEEEEEEEEvNT_6ParamsE,@function
        .size           _ZN7cutlass13device_kernelIN5flash19enable_sm80_to_sm89INS1_16FlashAttnBwdSm80INS1_25CollectiveMainloopBwdSm80ILi2ELi2EN4cute5tupleIJNS5_1CILi128EEES8_NS7_ILi64EEEEEENS_6half_tEfNS_4arch4Sm80ELb0ELb0ELb0ELb0ELb0ELb0ELb0ELb0ELi2ELi4ELi4ELi4ELb0EEENS1_21CollectiveEpilogueBwdISA_SB_SD_Li256ELb0ELb0ELi2EEENS1_19SingleTileSchedulerILb0ELb0ELb0ELi128EEEEEEEEEvNT_6ParamsE,(.L_x_113 - _ZN7cutlass13device_kernelIN5flash19enable_sm80_to_sm89INS1_16FlashAttnBwdSm80INS1_25CollectiveMainloopBwdSm80ILi2ELi2EN4cute5tupleIJNS5_1CILi128EEES8_NS7_ILi64EEEEEENS_6half_tEfNS_4arch4Sm80ELb0ELb0ELb0ELb0ELb0ELb0ELb0ELb0ELi2ELi4ELi4ELi4ELb0EEENS1_21CollectiveEpilogueBwdISA_SB_SD_Li256ELb0ELb0ELi2EEENS1_19SingleTileSchedulerILb0ELb0ELb0ELi128EEEEEEEEEvNT_6ParamsE)
        .other          _ZN7cutlass13device_kernelIN5flash19enable_sm80_to_sm89INS1_16FlashAttnBwdSm80INS1_25CollectiveMainloopBwdSm80ILi2ELi2EN4cute5tupleIJNS5_1CILi128EEES8_NS7_ILi64EEEEEENS_6half_tEfNS_4arch4Sm80ELb0ELb0ELb0ELb0ELb0ELb0ELb0ELb0ELi2ELi4ELi4ELi4ELb0EEENS1_21CollectiveEpilogueBwdISA_SB_SD_Li256ELb0ELb0ELi2EEENS1_19SingleTileSchedulerILb0ELb0ELb0ELi128EEEEEEEEEvNT_6ParamsE,@"STO_CUDA_ENTRY STV_DEFAULT"
_ZN7cutlass13device_kernelIN5flash19enable_sm80_to_sm89INS1_16FlashAttnBwdSm80INS1_25CollectiveMainloopBwdSm80ILi2ELi2EN4cute5tupleIJNS5_1CILi128EEES8_NS7_ILi64EEEEEENS_6half_tEfNS_4arch4Sm80ELb0ELb0ELb0ELb0ELb0ELb0ELb0ELb0ELi2ELi4ELi4ELi4ELb0EEENS1_21CollectiveEpilogueBwdISA_SB_SD_Li256ELb0ELb0ELi2EEENS1_19SingleTileSchedulerILb0ELb0ELb0ELi128EEEEEEEEEvNT_6ParamsE:
[----:B------:R-:W-:Y:S01]  /*0000*/  LDC R1, c[0x0][0x28] ;  /* 0x00000a00ff017b82 */ /* 0x000fe20000000800 */
[----:B------:R-:W-:Y:S05]  /*0010*/  EXIT ;  /* 0x000000000000794d */ /* 0x000fea0003800000 */
.L_x_41:
        /* <DEDUP_REMOVED lines=14> */
.L_x_113:


//--------------------- .text._ZN7cutlass13device_kernelIN5flash19enable_sm80_to_sm89INS1_16FlashAttnBwdSm80INS1_25CollectiveMainloopBwdSm80ILi2ELi2EN4cute5tupleIJNS5_1CILi128EEES8_NS7_ILi64EEEEEENS_6half_tEfNS_4arch4Sm80ELb0ELb0ELb0ELb0ELb1ELb0ELb0ELb0ELi2ELi4ELi4ELi4ELb0EEENS1_21CollectiveEpilogueBwdISA_SB_SD_Li256ELb0ELb0ELi2EEENS1_19SingleTileSchedulerILb0ELb0ELb0ELi128EEEEEEEEEvNT_6ParamsE --------------------------
	.section	.text._ZN7cutlass13device_kernelIN5flash19enable_sm80_to_sm89INS1_16FlashAttnBwdSm80INS1_25CollectiveMainloopBwdSm80ILi2ELi2EN4cute5tupleIJNS5_1CILi128EEES8_NS7_ILi64EEEEEENS_6half_tEfNS_4arch4Sm80ELb0ELb0ELb0ELb0ELb1ELb0ELb0ELb0ELi2ELi4ELi4ELi4ELb0EEENS1_21CollectiveEpilogueBwdISA_SB_SD_Li256ELb0ELb0ELi2EEENS1_19SingleTileSchedulerILb0ELb0ELb0ELi128EEEEEEEEEvNT_6ParamsE,"ax",@progbits
	.align	128
.text._ZN7cutlass13device_kernelIN5flash19enable_sm80_to_sm89INS1_16FlashAttnBwdSm80INS1_25CollectiveMainloopBwdSm80ILi2ELi2EN4cute5tupleIJNS5_1CILi128EEES8_NS7_ILi64EEEEEENS_6half_tEfNS_4arch4Sm80ELb0ELb0ELb0ELb0ELb1ELb0ELb0ELb0ELi2ELi4ELi4ELi4ELb0EEENS1_21CollectiveEpilogueBwdISA_SB_SD_Li256ELb0ELb0ELi2EEENS1_19SingleTileSchedulerILb0ELb0ELb0ELi128EEEEEEEEEvNT_6ParamsE:
        .type           _ZN7cutlass13device_kernelIN5flash19enable_sm80_to_sm89INS1_16FlashAttnBwdSm80INS1_25CollectiveMainloopBwdSm80ILi2ELi2EN4cute5tupleIJNS5_1CILi128EEES8_NS7_ILi64EEEEEENS_6half_tEfNS_4arch4Sm80ELb0ELb0ELb0ELb0ELb1ELb0ELb0ELb0ELi2ELi4ELi4ELi4ELb0EEENS1_21CollectiveEpilogueBwdISA_SB_SD_Li256ELb0ELb0ELi2EEENS1_19SingleTileSchedulerILb0ELb0ELb0ELi128EEEEEEEEEvNT_6ParamsE,@function
        .size           _ZN7cutlass13device_kernelIN5flash19enable_sm80_to_sm89INS1_16FlashAttnBwdSm80INS1_25CollectiveMainloopBwdSm80ILi2ELi2EN4cute5tupleIJNS5_1CILi128EEES8_NS7_ILi64EEEEEENS_6half_tEfNS_4arch4Sm80ELb0ELb0ELb0ELb0ELb1ELb0ELb0ELb0ELi2ELi4ELi4ELi4ELb0EEENS1_21CollectiveEpilogueBwdISA_SB_SD_Li256ELb0ELb0ELi2EEENS1_19SingleTileSchedulerILb0ELb0ELb0ELi128EEEEEEEEEvNT_6ParamsE,(.L_x_114 - _ZN7cutlass13device_kernelIN5flash19enable_sm80_to_sm89INS1_16FlashAttnBwdSm80INS1_25CollectiveMainloopBwdSm80ILi2ELi2EN4cute5tupleIJNS5_1CILi128EEES8_NS7_ILi64EEEEEENS_6half_tEfNS_4arch4Sm80ELb0ELb0ELb0ELb0ELb1ELb0ELb0ELb0ELi2ELi4ELi4ELi4ELb0EEENS1_21CollectiveEpilogueBwdISA_SB_SD_Li256ELb0ELb0ELi2EEENS1_19SingleTileSchedulerILb0ELb0ELb0ELi128EEEEEEEEEvNT_6ParamsE)
        .other          _ZN7cutlass13device_kernelIN5flash19enable_sm80_to_sm89INS1_16FlashAttnBwdSm80INS1_25CollectiveMainloopBwdSm80ILi2ELi2EN4cute5tupleIJNS5_1CILi128EEES8_NS7_ILi64EEEEEENS_6half_tEfNS_4arch4Sm80ELb0ELb0ELb0ELb0ELb1ELb0ELb0ELb0ELi2ELi4ELi4ELi4ELb0EEENS1_21CollectiveEpilogueBwdISA_SB_SD_Li256ELb0ELb0ELi2EEENS1_19SingleTileSchedulerILb0ELb0ELb0ELi128EEEEEEEEEvNT_6ParamsE,@"STO_CUDA_ENTRY STV_DEFAULT"
_ZN7cutlass13device_kernelIN5flash19enable_sm80_to_sm89INS1_16FlashAttnBwdSm80INS1_25CollectiveMainloopBwdSm80ILi2ELi2EN4cute5tupleIJNS5_1CILi128EEES8_NS7_ILi64EEEEEENS_6half_tEfNS_4arch4Sm80ELb0ELb0ELb0ELb0ELb1ELb0ELb0ELb0ELi2ELi4ELi4ELi4ELb0EEENS1_21CollectiveEpilogueBwdISA_SB_SD_Li256ELb0ELb0ELi2EEENS1_19SingleTileSchedulerILb0ELb0ELb0ELi128EEEEEEEEEvNT_6ParamsE:
[----:B------:R-:W-:Y:S01]  /*0000*/  LDC R1, c[0x0][0x28] ;  /* 0x00000a00ff017b82 */ /* 0x000fe20000000800 */
[----:B------:R-:W-:Y:S05]  /*0010*/  EXIT ;  /* 0x000000000000794d */ /* 0x000fea0003800000 */
.L_x_42:
        /* <DEDUP_REMOVED lines=14> */
.L_x_114:


//--------------------- .text._ZN7cutlass13device_kernelIN5flash19enable_sm80_to_sm89INS1_16FlashAttnBwdSm80INS1_25CollectiveMainloopBwdSm80ILi2ELi2EN4cute5tupleIJNS5_1CILi128EEES8_NS7_ILi64EEEEEENS_6half_tEfNS_4arch4Sm80ELb0ELb0ELb0ELb0ELb0ELb0ELb0ELb0ELi2ELi4ELi4ELi4ELb0EEENS1_24CollectiveEpilogueBwdGQAISA_fSD_Li256ELb0ELb0EEENS1_19SingleTileSchedulerILb0ELb0ELb0ELi128EEEEEEEEEvNT_6ParamsE --------------------------
	.section	.text._ZN7cutlass13device_kernelIN5flash19enable_sm80_to_sm89INS1_16FlashAttnBwdSm80INS1_25CollectiveMainloopBwdSm80ILi2ELi2EN4cute5tupleIJNS5_1CILi128EEES8_NS7_ILi64EEEEEENS_6half_tEfNS_4arch4Sm80ELb0ELb0ELb0ELb0ELb0ELb0ELb0ELb0ELi2ELi4ELi4ELi4ELb0EEENS1_24CollectiveEpilogueBwdGQAISA_fSD_Li256ELb0ELb0EEENS1_19SingleTileSchedulerILb0ELb0ELb0ELi128EEEEEEEEEvNT_6ParamsE,"ax",@progbits
	.align	128
.text._ZN7cutlass13device_kernelIN5flash19enable_sm80_to_sm89INS1_16FlashAttnBwdSm80INS1_25CollectiveMainloopBwdSm80ILi2ELi2EN4cute5tupleIJNS5_1CILi128EEES8_NS7_ILi64EEEEEENS_6half_tEfNS_4arch4Sm80ELb0ELb0ELb0ELb0ELb0ELb0ELb0ELb0ELi2ELi4ELi4ELi4ELb0EEENS1_24CollectiveEpilogueBwdGQAISA_fSD_Li256ELb0ELb0EEENS1_19SingleTileSchedulerILb0ELb0ELb0ELi128EEEEEEEEEvNT_6ParamsE:
        .type           _ZN7cutlass13device_kernelIN5flash19enable_sm80_to_sm89INS1_16FlashAttnBwdSm80INS1_25CollectiveMainloopBwdSm80ILi2ELi2EN4cute5tupleIJNS5_1CILi128EEES8_NS7_ILi64EEEEEENS_6half_tEfNS_4arch4Sm80ELb0ELb0ELb0ELb0ELb0ELb0ELb0ELb0ELi2ELi4ELi4ELi4ELb0EEENS1_24CollectiveEpilogueBwdGQAISA_fSD_Li256ELb0ELb0EEENS1_19SingleTileSchedulerILb0ELb0ELb0ELi128EEEEEEEEEvNT_6ParamsE,@function
        .size           _ZN7cutlass13device_kernelIN5flash19enable_sm80_to_sm89INS1_16FlashAttnBwdSm80INS1_25CollectiveMainloopBwdSm80ILi2ELi2EN4cute5tupleIJNS5_1CILi128EEES8_NS7_ILi64EEEEEENS_6half_tEfNS_4arch4Sm80ELb0ELb0ELb0ELb0ELb0ELb0ELb0ELb0ELi2ELi4ELi4ELi4ELb0EEENS1_24CollectiveEpilogueBwdGQAISA_fSD_Li256ELb0ELb0EEENS1_19SingleTileSchedulerILb0ELb0ELb0ELi128EEEEEEEEEvNT_6ParamsE,(.L_x_115 - _ZN7cutlass13device_kernelIN5flash19enable_sm80_to_sm89INS1_16FlashAttnBwdSm80INS1_25CollectiveMainloopBwdSm80ILi2ELi2EN4cute5tupleIJNS5_1CILi128EEES8_NS7_ILi64EEEEEENS_6half_tEfNS_4arch4Sm80ELb0ELb0ELb0ELb0ELb0ELb0ELb0ELb0ELi2ELi4ELi4ELi4ELb0EEENS1_24CollectiveEpilogueBwdGQAISA_fSD_Li256ELb0ELb0EEENS1_19SingleTileSchedulerILb0ELb0ELb0ELi128EEEEEEEEEvNT_6ParamsE)
        .other          _ZN7cutlass13device_kernelIN5flash19enable_sm80_to_sm89INS1_16FlashAttnBwdSm80INS1_25CollectiveMainloopBwdSm80ILi2ELi2EN4cute5tupleIJNS5_1CILi128EEES8_NS7_ILi64EEEEEENS_6half_tEfNS_4arch4Sm80ELb0ELb0ELb0ELb0ELb0ELb0ELb0ELb0ELi2ELi4ELi4ELi4ELb0EEENS1_24CollectiveEpilogueBwdGQAISA_fSD_Li256ELb0ELb0EEENS1_19SingleTileSchedulerILb0ELb0ELb0ELi128EEEEEEEEEvNT_6ParamsE,@"STO_CUDA_ENTRY STV_DEFAULT"
_ZN7cutlass13device_kernelIN5flash19enable_sm80_to_sm89INS1_16FlashAttnBwdSm80INS1_25CollectiveMainloopBwdSm80ILi2ELi2EN4cute5tupleIJNS5_1CILi128EEES8_NS7_ILi64EEEEEENS_6half_tEfNS_4arch4Sm80ELb0ELb0ELb0ELb0ELb0ELb0ELb0ELb0ELi2ELi4ELi4ELi4ELb0EEENS1_24CollectiveEpilogueBwdGQAISA_fSD_Li256ELb0ELb0EEENS1_19SingleTileSchedulerILb0ELb0ELb0ELi128EEEEEEEEEvNT_6ParamsE:
[----:B------:R-:W-:Y:S01]  /*0000*/  LDC R1, c[0x0][0x28] ;  /* 0x00000a00ff017b82 */ /* 0x000fe20000000800 */
[----:B------:R-:W-:Y:S05]  /*0010*/  EXIT ;  /* 0x000000000000794d */ /* 0x000fea0003800000 */
.L_x_43:
        /* <DEDUP_REMOVED lines=14> */
.L_x_115:


//--------------------- .text._ZN7cutlass13device_kernelIN5flash19enable_sm80_to_sm89INS1_16FlashAttnBwdSm80INS1_25CollectiveMainloopBwdSm80ILi2ELi2EN4cute5tupleIJNS5_1CILi128EEES8_NS7_ILi64EEEEEENS_6half_tEfNS_4arch4Sm80ELb0ELb0ELb0ELb0ELb1ELb0ELb0ELb0ELi2ELi4ELi4ELi4ELb0EEENS1_24CollectiveEpilogueBwdGQAISA_fSD_Li256ELb0ELb1EEENS1_19SingleTileSchedulerILb0ELb0ELb0ELi128EEEEEEEEEvNT_6ParamsE --------------------------
	.section	.text._ZN7cutlass13device_kernelIN5flash19enable_sm80_to_sm89INS1_16FlashAttnBwdSm80INS1_25CollectiveMainloopBwdSm80ILi2ELi2EN4cute5tupleIJNS5_1CILi128EEES8_NS7_ILi64EEEEEENS_6half_tEfNS_4arch4Sm80ELb0ELb0ELb0ELb0ELb1ELb0ELb0ELb0ELi2ELi4ELi4ELi4ELb0EEENS1_24CollectiveEpilogueBwdGQAISA_fSD_Li256ELb0ELb1EEENS1_19SingleTileSchedulerILb0ELb0ELb0ELi128EEEEEEEEEvNT_6ParamsE,"ax",@progbits
	.align	128
.text._ZN7cutlass13device_kernelIN5flash19enable_sm80_to_sm89INS1_16FlashAttnBwdSm80INS1_25CollectiveMainloopBwdSm80ILi2ELi2EN4cute5tupleIJNS5_1CILi128EEES8_NS7_ILi64EEEEEENS_6half_tEfNS_4arch4Sm80ELb0ELb0ELb0ELb0ELb1ELb0ELb0ELb0ELi2ELi4ELi4ELi4ELb0EEENS1_24CollectiveEpilogueBwdGQAISA_fSD_Li256ELb0ELb1EEENS1_19SingleTileSchedulerILb0ELb0ELb0ELi128EEEEEEEEEvNT_6ParamsE:
        .type           _ZN7cutlass13device_kernelIN5flash19enable_sm80_to_sm89INS1_16FlashAttnBwdSm80INS1_25CollectiveMainloopBwdSm80ILi2ELi2EN4cute5tupleIJNS5_1CILi128EEES8_NS7_ILi64EEEEEENS_6half_tEfNS_4arch4Sm80ELb0ELb0ELb0ELb0ELb1ELb0ELb0ELb0ELi2ELi4ELi4ELi4ELb0EEENS1_24CollectiveEpilogueBwdGQAISA_fSD_Li256ELb0ELb1EEENS1_19SingleTileSchedulerILb0ELb0ELb0ELi128EEEEEEEEEvNT_6ParamsE,@function
        .size           _ZN7cutlass13device_kernelIN5flash19enable_sm80_to_sm89INS1_16FlashAttnBwdSm80INS1_25CollectiveMainloopBwdSm80ILi2ELi2EN4cute5tupleIJNS5_1CILi128EEES8_NS7_ILi64EEEEEENS_6half_tEfNS_4arch4Sm80ELb0ELb0ELb0ELb0ELb1ELb0ELb0ELb0ELi2ELi4ELi4ELi4ELb0EEENS1_24CollectiveEpilogueBwdGQAISA_fSD_Li256ELb0ELb1EEENS1_19SingleTileSchedulerILb0ELb0ELb0ELi128EEEEEEEEEvNT_6ParamsE,(.L_x_116 - _ZN7cutlass13device_kernelIN5flash19enable_sm80_to_sm89INS1_16FlashAttnBwdSm80INS1_25CollectiveMainloopBwdSm80ILi2ELi2EN4cute5tupleIJNS5_1CILi128EEES8_NS7_ILi64EEEEEENS_6half_tEfNS_4arch4Sm80ELb0ELb0ELb0ELb0ELb1ELb0ELb0ELb0ELi2ELi4ELi4ELi4ELb0EEENS1_24CollectiveEpilogueBwdGQAISA_fSD_Li256ELb0ELb1EEENS1_19SingleTileSchedulerILb0ELb0ELb0ELi128EEEEEEEEEvNT_6ParamsE)
        .other          _ZN7cutlass13device_kernelIN5flash19enable_sm80_to_sm89INS1_16FlashAttnBwdSm80INS1_25CollectiveMainloopBwdSm80ILi2ELi2EN4cute5tupleIJNS5_1CILi128EEES8_NS7_ILi64EEEEEENS_6half_tEfNS_4arch4Sm80ELb0ELb0ELb0ELb0ELb1ELb0ELb0ELb0ELi2ELi4ELi4ELi4ELb0EEENS1_24CollectiveEpilogueBwdGQAISA_fSD_Li256ELb0ELb1EEENS1_19SingleTileSchedulerILb0ELb0ELb0ELi128EEEEEEEEEvNT_6ParamsE,@"STO_CUDA_ENTRY STV_DEFAULT"
_ZN7cutlass13device_kernelIN5flash19enable_sm80_to_sm89INS1_16FlashAttnBwdSm80INS1_25CollectiveMainloopBwdSm80ILi2ELi2EN4cute5tupleIJNS5_1CILi128EEES8_NS7_ILi64EEEEEENS_6half_tEfNS_4arch4Sm80ELb0ELb0ELb0ELb0ELb1ELb0ELb0ELb0ELi2ELi4ELi4ELi4ELb0EEENS1_24CollectiveEpilogueBwdGQAISA_fSD_Li256ELb0ELb1EEENS1_19SingleTileSchedulerILb0ELb0ELb0ELi128EEEEEEEEEvNT_6ParamsE:
[----:B------:R-:W-:Y:S01]  /*0000*/  LDC R1, c[0x0][0x28] ;  /* 0x00000a00ff017b82 */ /* 0x000fe20000000800 */
[----:B------:R-:W-:Y:S05]  /*0010*/  EXIT ;  /* 0x000000000000794d */ /* 0x000fea0003800000 */
.L_x_44:
        /* <DEDUP_REMOVED lines=14> */
.L_x_116:


//--------------------- .text._ZN7cutlass13device_kernelIN5flash19enable_sm80_to_sm89INS1_16FlashAttnBwdSm80INS1_25CollectiveMainloopBwdSm80ILi2ELi2EN4cute5tupleIJNS5_1CILi128EEES8_NS7_ILi64EEEEEENS_6half_tEfNS_4arch4Sm80ELb0ELb0ELb0ELb1ELb0ELb0ELb0ELb0ELi2ELi4ELi4ELi4ELb0EEENS1_21CollectiveEpilogueBwdISA_SB_SD_Li256ELb1ELb0ELi2EEENS1_19SingleTileSchedulerILb1ELb0ELb0ELi128EEEEEEEEEvNT_6ParamsE --------------------------
	.section	.text._ZN7cutlass13device_kernelIN5flash19enable_sm80_to_sm89INS1_16FlashAttnBwdSm80INS1_25CollectiveMainloopBwdSm80ILi2ELi2EN4cute5tupleIJNS5_1CILi128EEES8_NS7_ILi64EEEEEENS_6half_tEfNS_4arch4Sm80ELb0ELb0ELb0ELb1ELb0ELb0ELb0ELb0ELi2ELi4ELi4ELi4ELb0EEENS1_21CollectiveEpilogueBwdISA_SB_SD_Li256ELb1ELb0ELi2EEENS1_19SingleTileSchedulerILb1ELb0ELb0ELi128EEEEEEEEEvNT_6ParamsE,"ax",@progbits
	.align	128
.text._ZN7cutlass13device_kernelIN5flash19enable_sm80_to_sm89INS1_16FlashAttnBwdSm80INS1_25CollectiveMainloopBwdSm80ILi2ELi2EN4cute5tupleIJNS5_1CILi128EEES8_NS7_ILi64EEEEEENS_6half_tEfNS_4arch4Sm80ELb0ELb0ELb0ELb1ELb0ELb0ELb0ELb0ELi2ELi4ELi4ELi4ELb0EEENS1_21CollectiveEpilogueBwdISA_SB_SD_Li256ELb1ELb0ELi2EEENS1_19SingleTileSchedulerILb1ELb0ELb0ELi128EEEEEEEEEvNT_6ParamsE:
        .type           _ZN7cutlass13device_kernelIN5flash19enable_sm80_to_sm89INS1_16FlashAttnBwdSm80INS1_25CollectiveMainloopBwdSm80ILi2ELi2EN4cute5tupleIJNS5_1CILi128EEES8_NS7_ILi64EEEEEENS_6half_tEfNS_4arch4Sm80ELb0ELb0ELb0ELb1ELb0ELb0ELb0ELb0ELi2ELi4ELi4ELi4ELb0EEENS1_21CollectiveEpilogueBwdISA_SB_SD_Li256ELb1ELb0ELi2EEENS1_19SingleTileSchedulerILb1ELb0ELb0ELi128EEEEEEEEEvNT_6ParamsE,@function
        .size           _ZN7cutlass13device_kernelIN5flash19enable_sm80_to_sm89INS1_16FlashAttnBwdSm80INS1_25CollectiveMainloopBwdSm80ILi2ELi2EN4cute5tupleIJNS5_1CILi128EEES8_NS7_ILi64EEEEEENS_6half_tEfNS_4arch4Sm80ELb0ELb0ELb0ELb1ELb0ELb0ELb0ELb0ELi2ELi4ELi4ELi4ELb0EEENS1_21CollectiveEpilogueBwdISA_SB_SD_Li256ELb1ELb0ELi2EEENS1_19SingleTileSchedulerILb1ELb0ELb0ELi128EEEEEEEEEvNT_6ParamsE,(.L_x_117 - _ZN7cutlass13device_kernelIN5flash19enable_sm80_to_sm89INS1_16FlashAttnBwdSm80INS1_25CollectiveMainloopBwdSm80ILi2ELi2EN4cute5tupleIJNS5_1CILi128EEES8_NS7_ILi64EEEEEENS_6half_tEfNS_4arch4Sm80ELb0ELb0ELb0ELb1ELb0ELb0ELb0ELb0ELi2ELi4ELi4ELi4ELb0EEENS1_21CollectiveEpilogueBwdISA_SB_SD_Li256ELb1ELb0ELi2EEENS1_19SingleTileSchedulerILb1ELb0ELb0ELi128EEEEEEEEEvNT_6ParamsE)
        .other          _ZN7cutlass13device_kernelIN5flash19enable_sm80_to_sm89INS1_16FlashAttnBwdSm80INS1_25CollectiveMainloopBwdSm80ILi2ELi2EN4cute5tupleIJNS5_1CILi128EEES8_NS7_ILi64EEEEEENS_6half_tEfNS_4arch4Sm80ELb0ELb0ELb0ELb1ELb0ELb0ELb0ELb0ELi2ELi4ELi4ELi4ELb0EEENS1_21CollectiveEpilogueBwdISA_SB_SD_Li256ELb1ELb0ELi2EEENS1_19SingleTileSchedulerILb1ELb0ELb0ELi128EEEEEEEEEvNT_6ParamsE,@"STO_CUDA_ENTRY STV_DEFAULT"
_ZN7cutlass13device_kernelIN5flash19enable_sm80_to_sm89INS1_16FlashAttnBwdSm80INS1_25CollectiveMainloopBwdSm80ILi2ELi2EN4cute5tupleIJNS5_1CILi128EEES8_NS7_ILi64EEEEEENS_6half_tEfNS_4arch4Sm80ELb0ELb0ELb0ELb1ELb0ELb0ELb0ELb0ELi2ELi4ELi4ELi4ELb0EEENS1_21CollectiveEpilogueBwdISA_SB_SD_Li256ELb1ELb0ELi2EEENS1_19SingleTileSchedulerILb1ELb0ELb0ELi128EEEEEEEEEvNT_6ParamsE:
[----:B------:R-:W-:Y:S01]  /*0000*/  LDC R1, c[0x0][0x28] ;  /* 0x00000a00ff017b82 */ /* 0x000fe20000000800 */
[----:B------:R-:W-:Y:S05]  /*0010*/  EXIT ;  /* 0x000000000000794d */ /* 0x000fea0003800000 */
.L_x_45:
        /* <DEDUP_REMOVED lines=14> */
.L_x_117:


//--------------------- .text._ZN7cutlass13device_kernelIN5flash19enable_sm80_to_sm89INS1_16FlashAttnBwdSm80INS1_25CollectiveMainloopBwdSm80ILi2ELi2EN4cute5tupleIJNS5_1CILi128EEES8_NS7_ILi64EEEEEENS_6half_tEfNS_4arch4Sm80ELb0ELb0ELb0ELb1ELb1ELb0ELb0ELb0ELi2ELi4ELi4ELi4ELb0EEENS1_21CollectiveEpilogueBwdISA_SB_SD_Li256ELb1ELb0ELi2EEENS1_19SingleTileSchedulerILb1ELb0ELb0ELi128EEEEEEEEEvNT_6ParamsE --------------------------
	.section	.text._ZN7cutlass13device_kernelIN5flash19enable_sm80_to_sm89INS1_16FlashAttnBwdSm80INS1_25CollectiveMainloopBwdSm80ILi2ELi2EN4cute5tupleIJNS5_1CILi128EEES8_NS7_ILi64EEEEEENS_6half_tEfNS_4arch4Sm80ELb0ELb0ELb0ELb1ELb1ELb0ELb0ELb0ELi2ELi4ELi4ELi4ELb0EEENS1_21CollectiveEpilogueBwdISA_SB_SD_Li256ELb1ELb0ELi2EEENS1_19SingleTileSchedulerILb1ELb0ELb0ELi128EEEEEEEEEvNT_6ParamsE,"ax",@progbits
	.align	128
.text._ZN7cutlass13device_kernelIN5flash19enable_sm80_to_sm89INS1_16FlashAttnBwdSm80INS1_25CollectiveMainloopBwdSm80ILi2ELi2EN4cute5tupleIJNS5_1CILi128EEES8_NS7_ILi64EEEEEENS_6half_tEfNS_4arch4Sm80ELb0ELb0ELb0ELb1ELb1ELb0ELb0ELb0ELi2ELi4ELi4ELi4ELb0EEENS1_21CollectiveEpilogueBwdISA_SB_SD_Li256ELb1ELb0ELi2EEENS1_19SingleTileSchedulerILb1ELb0ELb0ELi128EEEEEEEEEvNT_6ParamsE:
        .type           _ZN7cutlass13device_kernelIN5flash19enable_sm80_to_sm89INS1_16FlashAttnBwdSm80INS1_25CollectiveMainloopBwdSm80ILi2ELi2EN4cute5tupleIJNS5_1CILi128EEES8_NS7_ILi64EEEEEENS_6half_tEfNS_4arch4Sm80ELb0ELb0ELb0ELb1ELb1ELb0ELb0ELb0ELi2ELi4ELi4ELi4ELb0EEENS1_21CollectiveEpilogueBwdISA_SB_SD_Li256ELb1ELb0ELi2EEENS1_19SingleTileSchedulerILb1ELb0ELb0ELi128EEEEEEEEEvNT_6ParamsE,@function
        .size           _ZN7cutlass13device_kernelIN5flash19enable_sm80_to_sm89INS1_16FlashAttnBwdSm80INS1_25CollectiveMainloopBwdSm80ILi2ELi2EN4cute5tupleIJNS5_1CILi128EEES8_NS7_ILi64EEEEEENS_6half_tEfNS_4arch4Sm80ELb0ELb0ELb0ELb1ELb1ELb0ELb0ELb0ELi2ELi4ELi4ELi4ELb0EEENS1_21CollectiveEpilogueBwdISA_SB_SD_Li256ELb1ELb0ELi2EEENS1_19SingleTileSchedulerILb1ELb0ELb0ELi128EEEEEEEEEvNT_6ParamsE,(.L_x_118 - _ZN7cutlass13device_kernelIN5flash19enable_sm80_to_sm89INS1_16FlashAttnBwdSm80INS1_25CollectiveMainloopBwdSm80ILi2ELi2EN4cute5tupleIJNS5_1CILi128EEES8_NS7_ILi64EEEEEENS_6half_tEfNS_4arch4Sm80ELb0ELb0ELb0ELb1ELb1ELb0ELb0ELb0ELi2ELi4ELi4ELi4ELb0EEENS1_21CollectiveEpilogueBwdISA_SB_SD_Li256ELb1ELb0ELi2EEENS1_19SingleTileSchedulerILb1ELb0ELb0ELi128EEEEEEEEEvNT_6ParamsE)
        .other          _ZN7cutlass13device_kernelIN5flash19enable_sm80_to_sm89INS1_16FlashAttnBwdSm80INS1_25CollectiveMainloopBwdSm80ILi2ELi2EN4cute5tupleIJNS5_1CILi128EEES8_NS7_ILi64EEEEEENS_6half_tEfNS_4arch4Sm80ELb0ELb0ELb0ELb1ELb1ELb0ELb0ELb0ELi2ELi4ELi4ELi4ELb0EEENS1_21CollectiveEpilogueBwdISA_SB_SD_Li256ELb1ELb0ELi2EEENS1_19SingleTileSchedulerILb1ELb0ELb0ELi128EEEEEEEEEvNT_6ParamsE,@"STO_CUDA_ENTRY STV_DEFAULT"
_ZN7cutlass13device_kernelIN5flash19enable_sm80_to_sm89INS1_16FlashAttnBwdSm80INS1_25CollectiveMainloopBwdSm80ILi2ELi2EN4cute5tupleIJNS5_1CILi128EEES8_NS7_ILi64EEEEEENS_6half_tEfNS_4arch4Sm80ELb0ELb0ELb0ELb1ELb1ELb0ELb0ELb0ELi2ELi4ELi4ELi4ELb0EEENS1_21CollectiveEpilogueBwdISA_SB_SD_Li256ELb1ELb0ELi2EEENS1_19SingleTileSchedulerILb1ELb0ELb0ELi128EEEEEEEEEvNT_6ParamsE:
[----:B------:R-:W-:Y:S01]  /*0000*/  LDC R1, c[0x0][0x28] ;  /* 0x00000a00ff017b82 */ /* 0x000fe20000000800 */
[----:B------:R-:W-:Y:S05]  /*0010*/  EXIT ;  /* 0x000000000000794d */ /* 0x000fea0003800000 */
.L_x_46:
        /* <DEDUP_REMOVED lines=14> */
.L_x_118:


//--------------------- .text._ZN7cutlass13device_kernelIN5flash19enable_sm80_to_sm89INS1_16FlashAttnBwdSm80INS1_25CollectiveMainloopBwdSm80ILi2ELi2EN4cute5tupleIJNS5_1CILi128EEES8_NS7_ILi64EEEEEENS_6half_tEfNS_4arch4Sm80ELb0ELb0ELb0ELb1ELb0ELb0ELb0ELb0ELi2ELi4ELi4ELi4ELb0EEENS1_24CollectiveEpilogueBwdGQAISA_fSD_Li256ELb1ELb0EEENS1_19SingleTileSchedulerILb1ELb0ELb0ELi128EEEEEEEEEvNT_6ParamsE --------------------------
	.section	.text._ZN7cutlass13device_kernelIN5flash19enable_sm80_to_sm89INS1_16FlashAttnBwdSm80INS1_25CollectiveMainloopBwdSm80ILi2ELi2EN4cute5tupleIJNS5_1CILi128EEES8_NS7_ILi64EEEEEENS_6half_tEfNS_4arch4Sm80ELb0ELb0ELb0ELb1ELb0ELb0ELb0ELb0ELi2ELi4ELi4ELi4ELb0EEENS1_24CollectiveEpilogueBwdGQAISA_fSD_Li256ELb1ELb0EEENS1_19SingleTileSchedulerILb1ELb0ELb0ELi128EEEEEEEEEvNT_6ParamsE,"ax",@progbits
	.align	128
.text._ZN7cutlass13device_kernelIN5flash19enable_sm80_to_sm89INS1_16FlashAttnBwdSm80INS1_25CollectiveMainloopBwdSm80ILi2ELi2EN4cute5tupleIJNS5_1CILi128EEES8_NS7_ILi64EEEEEENS_6half_tEfNS_4arch4Sm80ELb0ELb0ELb0ELb1ELb0ELb0ELb0ELb0ELi2ELi4ELi4ELi4ELb0EEENS1_24CollectiveEpilogueBwdGQAISA_fSD_Li256ELb1ELb0EEENS1_19SingleTileSchedulerILb1ELb0ELb0ELi128EEEEEEEEEvNT_6ParamsE:
        .type           _ZN7cutlass13device_kernelIN5flash19enable_sm80_to_sm89INS1_16FlashAttnBwdSm80INS1_25CollectiveMainloopBwdSm80ILi2ELi2EN4cute5tupleIJNS5_1CILi128EEES8_NS7_ILi64EEEEEENS_6half_tEfNS_4arch4Sm80ELb0ELb0ELb0ELb1ELb0ELb0ELb0ELb0ELi2ELi4ELi4ELi4ELb0EEENS1_24CollectiveEpilogueBwdGQAISA_fSD_Li256ELb1ELb0EEENS1_19SingleTileSchedulerILb1ELb0ELb0ELi128EEEEEEEEEvNT_6ParamsE,@function
        .size           _ZN7cutlass13device_kernelIN5flash19enable_sm80_to_sm89INS1_16FlashAttnBwdSm80INS1_25CollectiveMainloopBwdSm80ILi2ELi2EN4cute5tupleIJNS5_1CILi128EEES8_NS7_ILi64EEEEEENS_6half_tEfNS_4arch4Sm80ELb0ELb0ELb0ELb1ELb0ELb0ELb0ELb0ELi2ELi4ELi4ELi4ELb0EEENS1_24CollectiveEpilogueBwdGQAISA_fSD_Li256ELb1ELb0EEENS1_19SingleTileSchedulerILb1ELb0ELb0ELi128EEEEEEEEEvNT_6ParamsE,(.L_x_119 - _ZN7cutlass13device_kernelIN5flash19enable_sm80_to_sm89INS1_16FlashAttnBwdSm80INS1_25CollectiveMainloopBwdSm80ILi2ELi2EN4cute5tupleIJNS5_1CILi128EEES8_NS7_ILi64EEEEEENS_6half_tEfNS_4arch4Sm80ELb0ELb0ELb0ELb1ELb0ELb0ELb0ELb0ELi2ELi4ELi4ELi4ELb0EEENS1_24CollectiveEpilogueBwdGQAISA_fSD_Li256ELb1ELb0EEENS1_19SingleTileSchedulerILb1ELb0ELb0ELi128EEEEEEEEEvNT_6ParamsE)
        .other          _ZN7cutlass13device_kernelIN5flash19enable_sm80_to_sm89INS1_16FlashAttnBwdSm80INS1_25CollectiveMainloopBwdSm80ILi2ELi2EN4cute5tupleIJNS5_1CILi128EEES8_NS7_ILi64EEEEEENS_6half_tEfNS_4arch4Sm80ELb0ELb0ELb0ELb1ELb0ELb0ELb0ELb0ELi2ELi4ELi4ELi4ELb0EEENS1_24CollectiveEpilogueBwdGQAISA_fSD_Li256ELb1ELb0EEENS1_19SingleTileSchedulerILb1ELb0ELb0ELi128EEEEEEEEEvNT_6ParamsE,@"STO_CUDA_ENTRY STV_DEFAULT"
_ZN7cutlass13device_kernelIN5flash19enable_sm80_to_sm89INS1_16FlashAttnBwdSm80INS1_25CollectiveMainloopBwdSm80ILi2ELi2EN4cute5tupleIJNS5_1CILi128EEES8_NS7_ILi64EEEEEENS_6half_tEfNS_4arch4Sm80ELb0ELb0ELb0ELb1ELb0ELb0ELb0ELb0ELi2ELi4ELi4ELi4ELb0EEENS1_24CollectiveEpilogueBwdGQAISA_fSD_Li256ELb1ELb0EEENS1_19SingleTileSchedulerILb1ELb0ELb0ELi128EEEEEEEEEvNT_6ParamsE:
[----:B------:R-:W-:Y:S01]  /*0000*/  LDC R1, c[0x0][0x28] ;  /* 0x00000a00ff017b82 */ /* 0x000fe20000000800 */
[----:B------:R-:W-:Y:S05]  /*0010*/  EXIT ;  /* 0x000000000000794d */ /* 0x000fea0003800000 */
.L_x_47:
        /* <DEDUP_REMOVED lines=14> */
.L_x_119:


//--------------------- .text._ZN7cutlass13device_kernelIN5flash19enable_sm80_to_sm89INS1_16FlashAttnBwdSm80INS1_25CollectiveMainloopBwdSm80ILi2ELi2EN4cute5tupleIJNS5_1CILi128EEES8_NS7_ILi64EEEEEENS_6half_tEfNS_4arch4Sm80ELb0ELb0ELb0ELb1ELb1ELb0ELb0ELb0ELi2ELi4ELi4ELi4ELb0EEENS1_24CollectiveEpilogueBwdGQAISA_fSD_Li256ELb1ELb1EEENS1_19SingleTileSchedulerILb1ELb0ELb0ELi128EEEEEEEEEvNT_6ParamsE --------------------------
	.section	.text._ZN7cutlass13device_kernelIN5flash19enable_sm80_to_sm89INS1_16FlashAttnBwdSm80INS1_25CollectiveMainloopBwdSm80ILi2ELi2EN4cute5tupleIJNS5_1CILi128EEES8_NS7_ILi64EEEEEENS_6half_tEfNS_4arch4Sm80ELb0ELb0ELb0ELb1ELb1ELb0ELb0ELb0ELi2ELi4ELi4ELi4ELb0EEENS1_24CollectiveEpilogueBwdGQAISA_fSD_Li256ELb1ELb1EEENS1_19SingleTileSchedulerILb1ELb0ELb0ELi128EEEEEEEEEvNT_6ParamsE,"ax",@progbits
	.align	128
.text._ZN7cutlass13device_kernelIN5flash19enable_sm80_to_sm89INS1_16FlashAttnBwdSm80INS1_25CollectiveMainloopBwdSm80ILi2ELi2EN4cute5tupleIJNS5_1CILi128EEES8_NS7_ILi64EEEEEENS_6half_tEfNS_4arch4Sm80ELb0ELb0ELb0ELb1ELb1ELb0ELb0ELb0ELi2ELi4ELi4ELi4ELb0EEENS1_24CollectiveEpilogueBwdGQAISA_fSD_Li256ELb1ELb1EEENS1_19SingleTileSchedulerILb1ELb0ELb0ELi128EEEEEEEEEvNT_6ParamsE:
        .type           _ZN7cutlass13device_kernelIN5flash19enable_sm80_to_sm89INS1_16FlashAttnBwdSm80INS1_25CollectiveMainloopBwdSm80ILi2ELi2EN4cute5tupleIJNS5_1CILi128EEES8_NS7_ILi64EEEEEENS_6half_tEfNS_4arch4Sm80ELb0ELb0ELb0ELb1ELb1ELb0ELb0ELb0ELi2ELi4ELi4ELi4ELb0EEENS1_24CollectiveEpilogueBwdGQAISA_fSD_Li256ELb1ELb1EEENS1_19SingleTileSchedulerILb1ELb0ELb0ELi128EEEEEEEEEvNT_6ParamsE,@function
        .size           _ZN7cutlass13device_kernelIN5flash19enable_sm80_to_sm89INS1_16FlashAttnBwdSm80INS1_25CollectiveMainloopBwdSm80ILi2ELi2EN4cute5tupleIJNS5_1CILi128EEES8_NS7_ILi64EEEEEENS_6half_tEfNS_4arch4Sm80ELb0ELb0ELb0ELb1ELb1ELb0ELb0ELb0ELi2ELi4ELi4ELi4ELb0EEENS1_24CollectiveEpilogueBwdGQAISA_fSD_Li256ELb1ELb1EEENS1_19SingleTileSchedulerILb1ELb0ELb0ELi128EEEEEEEEEvNT_6ParamsE,(.L_x_120 - _ZN7cutlass13device_kernelIN5flash19enable_sm80_to_sm89INS1_16FlashAttnBwdSm80INS1_25CollectiveMainloopBwdSm80ILi2ELi2EN4cute5tupleIJNS5_1CILi128EEES8_NS7_ILi64EEEEEENS_6half_tEfNS_4arch4Sm80ELb0ELb0ELb0ELb1ELb1ELb0ELb0ELb0ELi2ELi4ELi4ELi4ELb0EEENS1_24CollectiveEpilogueBwdGQAISA_fSD_Li256ELb1ELb1EEENS1_19SingleTileSchedulerILb1ELb0ELb0ELi128EEEEEEEEEvNT_6ParamsE)
        .other          _ZN7cutlass13device_kernelIN5flash19enable_sm80_to_sm89INS1_16FlashAttnBwdSm80INS1_25CollectiveMainloopBwdSm80ILi2ELi2EN4cute5tupleIJNS5_1CILi128EEES8_NS7_ILi64EEEEEENS_6half_tEfNS_4arch4Sm80ELb0ELb0ELb0ELb1ELb1ELb0ELb0ELb0ELi2ELi4ELi4ELi4ELb0EEENS1_24CollectiveEpilogueBwdGQAISA_fSD_Li256ELb1ELb1EEENS1_19SingleTileSchedulerILb1ELb0ELb0ELi128EEEEEEEEEvNT_6ParamsE,@"STO_CUDA_ENTRY STV_DEFAULT"
_ZN7cutlass13device_kernelIN5flash19enable_sm80_to_sm89INS1_16FlashAttnBwdSm80INS1_25CollectiveMainloopBwdSm80ILi2ELi2EN4cute5tupleIJNS5_1CILi128EEES8_NS7_ILi64EEEEEENS_6half_tEfNS_4arch4Sm80ELb0ELb0ELb0ELb1ELb1ELb0ELb0ELb0ELi2ELi4ELi4ELi4ELb0EEENS1_24CollectiveEpilogueBwdGQAISA_fSD_Li256ELb1ELb1EEENS1_19SingleTileSchedulerILb1ELb0ELb0ELi128EEEEEEEEEvNT_6ParamsE:
[----:B------:R-:W-:Y:S01]  /*0000*/  LDC R1, c[0x0][0x28] ;  /* 0x00000a00ff017b82 */ /* 0x000fe20000000800 */
[----:B------:R-:W-:Y:S05]  /*0010*/  EXIT ;  /* 0x000000000000794d */ /* 0x000fea0003800000 */
.L_x_48:
        /* <DEDUP_REMOVED lines=14> */
.L_x_120:


//--------------------- .text._ZN7cutlass13device_kernelIN5flash19enable_sm80_to_sm89INS1_16FlashAttnBwdSm80INS1_25CollectiveMainloopBwdSm80ILi2ELi2EN4cute5tupleIJNS5_1CILi128EEES8_NS7_ILi64EEEEEENS_6half_tEfNS_4arch4Sm80ELb0ELb1ELb0ELb0ELb0ELb0ELb0ELb0ELi2ELi4ELi4ELi4ELb0EEENS1_21CollectiveEpilogueBwdISA_SB_SD_Li256ELb0ELb0ELi2EEENS1_19SingleTileSchedulerILb0ELb0ELb0ELi128EEEEEEEEEvNT_6ParamsE --------------------------
	.section	.text._ZN7cutlass13device_kernelIN5flash19enable_sm80_to_sm89INS1_16FlashAttnBwdSm80INS1_25CollectiveMainloopBwdSm80ILi2ELi2EN4cute5tupleIJNS5_1CILi128EEES8_NS7_ILi64EEEEEENS_6half_tEfNS_4arch4Sm80ELb0ELb1ELb0ELb0ELb0ELb0ELb0ELb0ELi2ELi4ELi4ELi4ELb0EEENS1_21CollectiveEpilogueBwdISA_SB_SD_Li256ELb0ELb0ELi2EEENS1_19SingleTileSchedulerILb0ELb0ELb0ELi128EEEEEEEEEvNT_6ParamsE,"ax",@progbits
	.align	128
.text._ZN7cutlass13device_kernelIN5flash19enable_sm80_to_sm89INS1_16FlashAttnBwdSm80INS1_25CollectiveMainloopBwdSm80ILi2ELi2EN4cute5tupleIJNS5_1CILi128EEES8_NS7_ILi64EEEEEENS_6half_tEfNS_4arch4Sm80ELb0ELb1ELb0ELb0ELb0ELb0ELb0ELb0ELi2ELi4ELi4ELi4ELb0EEENS1_21CollectiveEpilogueBwdISA_SB_SD_Li256ELb0ELb0ELi2EEENS1_19SingleTileSchedulerILb0ELb0ELb0ELi128EEEEEEEEEvNT_6ParamsE:
        .type           _ZN7cutlass13device_kernelIN5flash19enable_sm80_to_sm89INS1_16FlashAttnBwdSm80INS1_25CollectiveMainloopBwdSm80ILi2ELi2EN4cute5tupleIJNS5_1CILi128EEES8_NS7_ILi64EEEEEENS_6half_tEfNS_4arch4Sm80ELb0ELb1ELb0ELb0ELb0ELb0ELb0ELb0ELi2ELi4ELi4ELi4ELb0EEENS1_21CollectiveEpilogueBwdISA_SB_SD_Li256ELb0ELb0ELi2EEENS1_19SingleTileSchedulerILb0ELb0ELb0ELi128EEEEEEEEEvNT_6ParamsE,@function
        .size           _ZN7cutlass13device_kernelIN5flash19enable_sm80_to_sm89INS1_16FlashAttnBwdSm80INS1_25CollectiveMainloopBwdSm80ILi2ELi2EN4cute5tupleIJNS5_1CILi128EEES8_NS7_ILi64EEEEEENS_6half_tEfNS_4arch4Sm80ELb0ELb1ELb0ELb0ELb0ELb0ELb0ELb0ELi2ELi4ELi4ELi4ELb0EEENS1_21CollectiveEpilogueBwdISA_SB_SD_Li256ELb0ELb0ELi2EEENS1_19SingleTileSchedulerILb0ELb0ELb0ELi128EEEEEEEEEvNT_6ParamsE,(.L_x_121 - _ZN7cutlass13device_kernelIN5flash19enable_sm80_to_sm89INS1_16FlashAttnBwdSm80INS1_25CollectiveMainloopBwdSm80ILi2ELi2EN4cute5tupleIJNS5_1CILi128EEES8_NS7_ILi64EEEEEENS_6half_tEfNS_4arch4Sm80ELb0ELb1ELb0ELb0ELb0ELb0ELb0ELb0ELi2ELi4ELi4ELi4ELb0EEENS1_21CollectiveEpilogueBwdISA_SB_SD_Li256ELb0ELb0ELi2EEENS1_19SingleTileSchedulerILb0ELb0ELb0ELi128EEEEEEEEEvNT_6ParamsE)
        .other          _ZN7cutlass13device_kernelIN5flash19enable_sm80_to_sm89INS1_16FlashAttnBwdSm80INS1_25CollectiveMainloopBwdSm80ILi2ELi2EN4cute5tupleIJNS5_1CILi128EEES8_NS7_ILi64EEEEEENS_6half_tEfNS_4arch4Sm80ELb0ELb1ELb0ELb0ELb0ELb0ELb0ELb0ELi2ELi4ELi4ELi4ELb0EEENS1_21CollectiveEpilogueBwdISA_SB_SD_Li256ELb0ELb0ELi2EEENS1_19SingleTileSchedulerILb0ELb0ELb0ELi128EEEEEEEEEvNT_6ParamsE,@"STO_CUDA_ENTRY STV_DEFAULT"
_ZN7cutlass13device_kernelIN5flash19enable_sm80_to_sm89INS1_16FlashAttnBwdSm80INS1_25CollectiveMainloopBwdSm80ILi2ELi2EN4cute5tupleIJNS5_1CILi128EEES8_NS7_ILi64EEEEEENS_6half_tEfNS_4arch4Sm80ELb0ELb1ELb0ELb0ELb0ELb0ELb0ELb0ELi2ELi4ELi4ELi4ELb0EEENS1_21CollectiveEpilogueBwdISA_SB_SD_Li256ELb0ELb0ELi2EEENS1_19SingleTileSchedulerILb0ELb0ELb0ELi128EEEEEEEEEvNT_6ParamsE:
[----:B------:R-:W-:Y:S01]  /*0000*/  LDC R1, c[0x0][0x28] ;  /* 0x00000a00ff017b82 */ /* 0x000fe20000000800 */
[----:B------:R-:W-:Y:S05]  /*0010*/  EXIT ;  /* 0x000000000000794d */ /* 0x000fea0003800000 */
.L_x_49:
        /* <DEDUP_REMOVED lines=14> */
.L_x_121:


//--------------------- .text._ZN7cutlass13device_kernelIN5flash19enable_sm80_to_sm89INS1_16FlashAttnBwdSm80INS1_25CollectiveMainloopBwdSm80ILi2ELi2EN4cute5tupleIJNS5_1CILi128EEES8_NS7_ILi64EEEEEENS_6half_tEfNS_4arch4Sm80ELb0ELb1ELb0ELb0ELb1ELb0ELb0ELb0ELi2ELi4ELi4ELi4ELb0EEENS1_21CollectiveEpilogueBwdISA_SB_SD_Li256ELb0ELb0ELi2EEENS1_19SingleTileSchedulerILb0ELb0ELb0ELi128EEEEEEEEEvNT_6ParamsE --------------------------
	.section	.text._ZN7cutlass13device_kernelIN5flash19enable_sm80_to_sm89INS1_16FlashAttnBwdSm80INS1_25CollectiveMainloopBwdSm80ILi2ELi2EN4cute5tupleIJNS5_1CILi128EEES8_NS7_ILi64EEEEEENS_6half_tEfNS_4arch4Sm80ELb0ELb1ELb0ELb0ELb1ELb0ELb0ELb0ELi2ELi4ELi4ELi4ELb0EEENS1_21CollectiveEpilogueBwdISA_SB_SD_Li256ELb0ELb0ELi2EEENS1_19SingleTileSchedulerILb0ELb0ELb0ELi128EEEEEEEEEvNT_6ParamsE,"ax",@progbits
	.align	128
.text._ZN7cutlass13device_kernelIN5flash19enable_sm80_to_sm89INS1_16FlashAttnBwdSm80INS1_25CollectiveMainloopBwdSm80ILi2ELi2EN4cute5tupleIJNS5_1CILi128EEES8_NS7_ILi64EEEEEENS_6half_tEfNS_4arch4Sm80ELb0ELb1ELb0ELb0ELb1ELb0ELb0ELb0ELi2ELi4ELi4ELi4ELb0EEENS1_21CollectiveEpilogueBwdISA_SB_SD_Li256ELb0ELb0ELi2EEENS1_19SingleTileSchedulerILb0ELb0ELb0ELi128EEEEEEEEEvNT_6ParamsE:
        .type           _ZN7cutlass13device_kernelIN5flash19enable_sm80_to_sm89INS1_16FlashAttnBwdSm80INS1_25CollectiveMainloopBwdSm80ILi2ELi2EN4cute5tupleIJNS5_1CILi128EEES8_NS7_ILi64EEEEEENS_6half_tEfNS_4arch4Sm80ELb0ELb1ELb0ELb0ELb1ELb0ELb0ELb0ELi2ELi4ELi4ELi4ELb0EEENS1_21CollectiveEpilogueBwdISA_SB_SD_Li256ELb0ELb0ELi2EEENS1_19SingleTileSchedulerILb0ELb0ELb0ELi128EEEEEEEEEvNT_6ParamsE,@function
        .size           _ZN7cutlass13device_kernelIN5flash19enable_sm80_to_sm89INS1_16FlashAttnBwdSm80INS1_25CollectiveMainloopBwdSm80ILi2ELi2EN4cute5tupleIJNS5_1CILi128EEES8_NS7_ILi64EEEEEENS_6half_tEfNS_4arch4Sm80ELb0ELb1ELb0ELb0ELb1ELb0ELb0ELb0ELi2ELi4ELi4ELi4ELb0EEENS1_21CollectiveEpilogueBwdISA_SB_SD_Li256ELb0ELb0ELi2EEENS1_19SingleTileSchedulerILb0ELb0ELb0ELi128EEEEEEEEEvNT_6ParamsE,(.L_x_122 - _ZN7cutlass13device_kernelIN5flash19enable_sm80_to_sm89INS1_16FlashAttnBwdSm80INS1_25CollectiveMainloopBwdSm80ILi2ELi2EN4cute5tupleIJNS5_1CILi128EEES8_NS7_ILi64EEEEEENS_6half_tEfNS_4arch4Sm80ELb0ELb1ELb0ELb0ELb1ELb0ELb0ELb0ELi2ELi4ELi4ELi4ELb0EEENS1_21CollectiveEpilogueBwdISA_SB_SD_Li256ELb0ELb0ELi2EEENS1_19SingleTileSchedulerILb0ELb0ELb0ELi128EEEEEEEEEvNT_6ParamsE)
        .other          _ZN7cutlass13device_kernelIN5flash19enable_sm80_to_sm89INS1_16FlashAttnBwdSm80INS1_25CollectiveMainloopBwdSm80ILi2ELi2EN4cute5tupleIJNS5_1CILi128EEES8_NS7_ILi64EEEEEENS_6half_tEfNS_4arch4Sm80ELb0ELb1ELb0ELb0ELb1ELb0ELb0ELb0ELi2ELi4ELi4ELi4ELb0EEENS1_21CollectiveEpilogueBwdISA_SB_SD_Li256ELb0ELb0ELi2EEENS1_19SingleTileSchedulerILb0ELb0ELb0ELi128EEEEEEEEEvNT_6ParamsE,@"STO_CUDA_ENTRY STV_DEFAULT"
_ZN7cutlass13device_kernelIN5flash19enable_sm80_to_sm89INS1_16FlashAttnBwdSm80INS1_25CollectiveMainloopBwdSm80ILi2ELi2EN4cute5tupleIJNS5_1CILi128EEES8_NS7_ILi64EEEEEENS_6half_tEfNS_4arch4Sm80ELb0ELb1ELb0ELb0ELb1ELb0ELb0ELb0ELi2ELi4ELi4ELi4ELb0EEENS1_21CollectiveEpilogueBwdISA_SB_SD_Li256ELb0ELb0ELi2EEENS1_19SingleTileSchedulerILb0ELb0ELb0ELi128EEEEEEEEEvNT_6ParamsE:
[----:B------:R-:W-:Y:S01]  /*0000*/  LDC R1, c[0x0][0x28] ;  /* 0x00000a00ff017b82 */ /* 0x000fe20000000800 */
[----:B------:R-:W-:Y:S05]  /*0010*/  EXIT ;  /* 0x000000000000794d */ /* 0x000fea0003800000 */
.L_x_50:
        /* <DEDUP_REMOVED lines=14> */
.L_x_122:


//--------------------- .text._ZN7cutlass13device_kernelIN5flash19enable_sm80_to_sm89INS1_16FlashAttnBwdSm80INS1_25CollectiveMainloopBwdSm80ILi2ELi2EN4cute5tupleIJNS5_1CILi128EEES8_NS7_ILi64EEEEEENS_6half_tEfNS_4arch4Sm80ELb0ELb1ELb0ELb0ELb0ELb0ELb0ELb0ELi2ELi4ELi4ELi4ELb0EEENS1_24CollectiveEpilogueBwdGQAISA_fSD_Li256ELb0ELb0EEENS1_19SingleTileSchedulerILb0ELb0ELb0ELi128EEEEEEEEEvNT_6ParamsE --------------------------
	.section	.text._ZN7cutlass13device_kernelIN5flash19enable_sm80_to_sm89INS1_16FlashAttnBwdSm80INS1_25CollectiveMainloopBwdSm80ILi2ELi2EN4cute5tupleIJNS5_1CILi128EEES8_NS7_ILi64EEEEEENS_6half_tEfNS_4arch4Sm80ELb0ELb1ELb0ELb0ELb0ELb0ELb0ELb0ELi2ELi4ELi4ELi4ELb0EEENS1_24CollectiveEpilogueBwdGQAISA_fSD_Li256ELb0ELb0EEENS1_19SingleTileSchedulerILb0ELb0ELb0ELi128EEEEEEEEEvNT_6ParamsE,"ax",@progbits
	.align	128
.text._ZN7cutlass13device_kernelIN5flash19enable_sm80_to_sm89INS1_16FlashAttnBwdSm80INS1_25CollectiveMainloopBwdSm80ILi2ELi2EN4cute5tupleIJNS5_1CILi128EEES8_NS7_ILi64EEEEEENS_6half_tEfNS_4arch4Sm80ELb0ELb1ELb0ELb0ELb0ELb0ELb0ELb0ELi2ELi4ELi4ELi4ELb0EEENS1_24CollectiveEpilogueBwdGQAISA_fSD_Li256ELb0ELb0EEENS1_19SingleTileSchedulerILb0ELb0ELb0ELi128EEEEEEEEEvNT_6ParamsE:
        .type           _ZN7cutlass13device_kernelIN5flash19enable_sm80_to_sm89INS1_16FlashAttnBwdSm80INS1_25CollectiveMainloopBwdSm80ILi2ELi2EN4cute5tupleIJNS5_1CILi128EEES8_NS7_ILi64EEEEEENS_6half_tEfNS_4arch4Sm80ELb0ELb1ELb0ELb0ELb0ELb0ELb0ELb0ELi2ELi4ELi4ELi4ELb0EEENS1_24CollectiveEpilogueBwdGQAISA_fSD_Li256ELb0ELb0EEENS1_19SingleTileSchedulerILb0ELb0ELb0ELi128EEEEEEEEEvNT_6ParamsE,@function
        .size           _ZN7cutlass13device_kernelIN5flash19enable_sm80_to_sm89INS1_16FlashAttnBwdSm80INS1_25CollectiveMainloopBwdSm80ILi2ELi2EN4cute5tupleIJNS5_1CILi128EEES8_NS7_ILi64EEEEEENS_6half_tEfNS_4arch4Sm80ELb0ELb1ELb0ELb0ELb0ELb0ELb0ELb0ELi2ELi4ELi4ELi4ELb0EEENS1_24CollectiveEpilogueBwdGQAISA_fSD_Li256ELb0ELb0EEENS1_19SingleTileSchedulerILb0ELb0ELb0ELi128EEEEEEEEEvNT_6ParamsE,(.L_x_123 - _ZN7cutlass13device_kernelIN5flash19enable_sm80_to_sm89INS1_16FlashAttnBwdSm80INS1_25CollectiveMainloopBwdSm80ILi2ELi2EN4cute5tupleIJNS5_1CILi128EEES8_NS7_ILi64EEEEEENS_6half_tEfNS_4arch4Sm80ELb0ELb1ELb0ELb0ELb0ELb0ELb0ELb0ELi2ELi4ELi4ELi4ELb0EEENS1_24CollectiveEpilogueBwdGQAISA_fSD_Li256ELb0ELb0EEENS1_19SingleTileSchedulerILb0ELb0ELb0ELi128EEEEEEEEEvNT_6ParamsE)
        .other          _ZN7cutlass13device_kernelIN5flash19enable_sm80_to_sm89INS1_16FlashAttnBwdSm80INS1_25CollectiveMainloopBwdSm80ILi2ELi2EN4cute5tupleIJNS5_1CILi128EEES8_NS7_ILi64EEEEEENS_6half_tEfNS_4arch4Sm80ELb0ELb1ELb0ELb0ELb0ELb0ELb0ELb0ELi2ELi4ELi4ELi4ELb0EEENS1_24CollectiveEpilogueBwdGQAISA_fSD_Li256ELb0ELb0EEENS1_19SingleTileSchedulerILb0ELb0ELb0ELi128EEEEEEEEEvNT_6ParamsE,@"STO_CUDA_ENTRY STV_DEFAULT"
_ZN7cutlass13device_kernelIN5flash19enable_sm80_to_sm89INS1_16FlashAttnBwdSm80INS1_25CollectiveMainloopBwdSm80ILi2ELi2EN4cute5tupleIJNS5_1CILi128EEES8_NS7_ILi64EEEEEENS_6half_tEfNS_4arch4Sm80ELb0ELb1ELb0ELb0ELb0ELb0ELb0ELb0ELi2ELi4ELi4ELi4ELb0EEENS1_24CollectiveEpilogueBwdGQAISA_fSD_Li256ELb0ELb0EEENS1_19SingleTileSchedulerILb0ELb0ELb0ELi128EEEEEEEEEvNT_6ParamsE:
[----:B------:R-:W-:Y:S01]  /*0000*/  LDC R1, c[0x0][0x28] ;  /* 0x00000a00ff017b82 */ /* 0x000fe20000000800 */
[----:B------:R-:W-:Y:S05]  /*0010*/  EXIT ;  /* 0x000000000000794d */ /* 0x000fea0003800000 */
.L_x_51:
        /* <DEDUP_REMOVED lines=14> */
.L_x_123:


//--------------------- .text._ZN7cutlass13device_kernelIN5flash19enable_sm80_to_sm89INS1_16FlashAttnBwdSm80INS1_25CollectiveMainloopBwdSm80ILi2ELi2EN4cute5tupleIJNS5_1CILi128EEES8_NS7_ILi64EEEEEENS_6half_tEfNS_4arch4Sm80ELb0ELb1ELb0ELb0ELb1ELb0ELb0ELb0ELi2ELi4ELi4ELi4ELb0EEENS1_24CollectiveEpilogueBwdGQAISA_fSD_Li256ELb0ELb1EEENS1_19SingleTileSchedulerILb0ELb0ELb0ELi128EEEEEEEEEvNT_6ParamsE --------------------------
	.section	.text._ZN7cutlass13device_kernelIN5flash19enable_sm80_to_sm89INS1_16FlashAttnBwdSm80INS1_25CollectiveMainloopBwdSm80ILi2ELi2EN4cute5tupleIJNS5_1CILi128EEES8_NS7_ILi64EEEEEENS_6half_tEfNS_4arch4Sm80ELb0ELb1ELb0ELb0ELb1ELb0ELb0ELb0ELi2ELi4ELi4ELi4ELb0EEENS1_24CollectiveEpilogueBwdGQAISA_fSD_Li256ELb0ELb1EEENS1_19SingleTileSchedulerILb0ELb0ELb0ELi128EEEEEEEEEvNT_6ParamsE,"ax",@progbits
	.align	128
.text._ZN7cutlass13device_kernelIN5flash19enable_sm80_to_sm89INS1_16FlashAttnBwdSm80INS1_25CollectiveMainloopBwdSm80ILi2ELi2EN4cute5tupleIJNS5_1CILi128EEES8_NS7_ILi64EEEEEENS_6half_tEfNS_4arch4Sm80ELb0ELb1ELb0ELb0ELb1ELb0ELb0ELb0ELi2ELi4ELi4ELi4ELb0EEENS1_24CollectiveEpilogueBwdGQAISA_fSD_Li256ELb0ELb1EEENS1_19SingleTileSchedulerILb0ELb0ELb0ELi128EEEEEEEEEvNT_6ParamsE:
        .type           _ZN7cutlass13device_kernelIN5flash19enable_sm80_to_sm89INS1_16FlashAttnBwdSm80INS1_25CollectiveMainloopBwdSm80ILi2ELi2EN4cute5tupleIJNS5_1CILi128EEES8_NS7_ILi64EEEEEENS_6half_tEfNS_4arch4Sm80ELb0ELb1ELb0ELb0ELb1ELb0ELb0ELb0ELi2ELi4ELi4ELi4ELb0EEENS1_24CollectiveEpilogueBwdGQAISA_fSD_Li256ELb0ELb1EEENS1_19SingleTileSchedulerILb0ELb0ELb0ELi128EEEEEEEEEvNT_6ParamsE,@function
        .size           _ZN7cutlass13device_kernelIN5flash19enable_sm80_to_sm89INS1_16FlashAttnBwdSm80INS1_25CollectiveMainloopBwdSm80ILi2ELi2EN4cute5tupleIJNS5_1CILi128EEES8_NS7_ILi64EEEEEENS_6half_tEfNS_4arch4Sm80ELb0ELb1ELb0ELb0ELb1ELb0ELb0ELb0ELi2ELi4ELi4ELi4ELb0EEENS1_24CollectiveEpilogueBwdGQAISA_fSD_Li256ELb0ELb1EEENS1_19SingleTileSchedulerILb0ELb0ELb0ELi128EEEEEEEEEvNT_6ParamsE,(.L_x_124 - _ZN7cutlass13device_kernelIN5flash19enable_sm80_to_sm89INS1_16FlashAttnBwdSm80INS1_25CollectiveMainloopBwdSm80ILi2ELi2EN4cute5tupleIJNS5_1CILi128EEES8_NS7_ILi64EEEEEENS_6half_tEfNS_4arch4Sm80ELb0ELb1ELb0ELb0ELb1ELb0ELb0ELb0ELi2ELi4ELi4ELi4ELb0EEENS1_24CollectiveEpilogueBwdGQAISA_fSD_Li256ELb0ELb1EEENS1_19SingleTileSchedulerILb0ELb0ELb0ELi128EEEEEEEEEvNT_6ParamsE)
        .other          _ZN7cutlass13device_kernelIN5flash19enable_sm80_to_sm89INS1_16FlashAttnBwdSm80INS1_25CollectiveMainloopBwdSm80ILi2ELi2EN4cute5tupleIJNS5_1CILi128EEES8_NS7_ILi64EEEEEENS_6half_tEfNS_4arch4Sm80ELb0ELb1ELb0ELb0ELb1ELb0ELb0ELb0ELi2ELi4ELi4ELi4ELb0EEENS1_24CollectiveEpilogueBwdGQAISA_fSD_Li256ELb0ELb1EEENS1_19SingleTileSchedulerILb0ELb0ELb0ELi128EEEEEEEEEvNT_6ParamsE,@"STO_CUDA_ENTRY STV_DEFAULT"
_ZN7cutlass13device_kernelIN5flash19enable_sm80_to_sm89INS1_16FlashAttnBwdSm80INS1_25CollectiveMainloopBwdSm80ILi2ELi2EN4cute5tupleIJNS5_1CILi128EEES8_NS7_ILi64EEEEEENS_6half_tEfNS_4arch4Sm80ELb0ELb1ELb0ELb0ELb1ELb0ELb0ELb0ELi2ELi4ELi4ELi4ELb0EEENS1_24CollectiveEpilogueBwdGQAISA_fSD_Li256ELb0ELb1EEENS1_19SingleTileSchedulerILb0ELb0ELb0ELi128EEEEEEEEEvNT_6ParamsE:
[----:B------:R-:W-:Y:S01]  /*0000*/  LDC R1, c[0x0][0x28] ;  /* 0x00000a00ff017b82 */ /* 0x000fe20000000800 */
[----:B------:R-:W-:Y:S05]  /*0010*/  EXIT ;  /* 0x000000000000794d */ /* 0x000fea0003800000 */
.L_x_52:
        /* <DEDUP_REMOVED lines=14> */
.L_x_124:


//--------------------- .text._ZN7cutlass13device_kernelIN5flash19enable_sm80_to_sm89INS1_16FlashAttnBwdSm80INS1_25CollectiveMainloopBwdSm80ILi2ELi2EN4cute5tupleIJNS5_1CILi128EEES8_NS7_ILi64EEEEEENS_6half_tEfNS_4arch4Sm80ELb0ELb1ELb0ELb1ELb0ELb0ELb0ELb0ELi2ELi4ELi4ELi4ELb0EEENS1_21CollectiveEpilogueBwdISA_SB_SD_Li256ELb1ELb0ELi2EEENS1_19SingleTileSchedulerILb1ELb0ELb0ELi128EEEEEEEEEvNT_6ParamsE --------------------------
	.section	.text._ZN7cutlass13device_kernelIN5flash19enable_sm80_to_sm89INS1_16FlashAttnBwdSm80INS1_25CollectiveMainloopBwdSm80ILi2ELi2EN4cute5tupleIJNS5_1CILi128EEES8_NS7_ILi64EEEEEENS_6half_tEfNS_4arch4Sm80ELb0ELb1ELb0ELb1ELb0ELb0ELb0ELb0ELi2ELi4ELi4ELi4ELb0EEENS1_21CollectiveEpilogueBwdISA_SB_SD_Li256ELb1ELb0ELi2EEENS1_19SingleTileSchedulerILb1ELb0ELb0ELi128EEEEEEEEEvNT_6ParamsE,"ax",@progbits
	.align	128
.text._ZN7cutlass13device_kernelIN5flash19enable_sm80_to_sm89INS1_16FlashAttnBwdSm80INS1_25CollectiveMainloopBwdSm80ILi2ELi2EN4cute5tupleIJNS5_1CILi128EEES8_NS7_ILi64EEEEEENS_6half_tEfNS_4arch4Sm80ELb0ELb1ELb0ELb1ELb0ELb0ELb0ELb0ELi2ELi4ELi4ELi4ELb0EEENS1_21CollectiveEpilogueBwdISA_SB_SD_Li256ELb1ELb0ELi2EEENS1_19SingleTileSchedulerILb1ELb0ELb0ELi128EEEEEEEEEvNT_6ParamsE:
        .type           _ZN7cutlass13device_kernelIN5flash19enable_sm80_to_sm89INS1_16FlashAttnBwdSm80INS1_25CollectiveMainloopBwdSm80ILi2ELi2EN4cute5tupleIJNS5_1CILi128EEES8_NS7_ILi64EEEEEENS_6half_tEfNS_4arch4Sm80ELb0ELb1ELb0ELb1ELb0ELb0ELb0ELb0ELi2ELi4ELi4ELi4ELb0EEENS1_21CollectiveEpilogueBwdISA_SB_SD_Li256ELb1ELb0ELi2EEENS1_19SingleTileSchedulerILb1ELb0ELb0ELi128EEEEEEEEEvNT_6ParamsE,@function
        .size           _ZN7cutlass13device_kernelIN5flash19enable_sm80_to_sm89INS1_16FlashAttnBwdSm80INS1_25CollectiveMainloopBwdSm80ILi2ELi2EN4cute5tupleIJNS5_1CILi128EEES8_NS7_ILi64EEEEEENS_6half_tEfNS_4arch4Sm80ELb0ELb1ELb0ELb1ELb0ELb0ELb0ELb0ELi2ELi4ELi4ELi4ELb0EEENS1_21CollectiveEpilogueBwdISA_SB_SD_Li256ELb1ELb0ELi2EEENS1_19SingleTileSchedulerILb1ELb0ELb0ELi128EEEEEEEEEvNT_6ParamsE,(.L_x_125 - _ZN7cutlass13device_kernelIN5flash19enable_sm80_to_sm89INS1_16FlashAttnBwdSm80INS1_25CollectiveMainloopBwdSm80ILi2ELi2EN4cute5tupleIJNS5_1CILi128EEES8_NS7_ILi64EEEEEENS_6half_tEfNS_4arch4Sm80ELb0ELb1ELb0ELb1ELb0ELb0ELb0ELb0ELi2ELi4ELi4ELi4ELb0EEENS1_21CollectiveEpilogueBwdISA_SB_SD_Li256ELb1ELb0ELi2EEENS1_19SingleTileSchedulerILb1ELb0ELb0ELi128EEEEEEEEEvNT_6ParamsE)
        .other          _ZN7cutlass13device_kernelIN5flash19enable_sm80_to_sm89INS1_16FlashAttnBwdSm80INS1_25CollectiveMainloopBwdSm80ILi2ELi2EN4cute5tupleIJNS5_1CILi128EEES8_NS7_ILi64EEEEEENS_6half_tEfNS_4arch4Sm80ELb0ELb1ELb0ELb1ELb0ELb0ELb0ELb0ELi2ELi4ELi4ELi4ELb0EEENS1_21CollectiveEpilogueBwdISA_SB_SD_Li256ELb1ELb0ELi2EEENS1_19SingleTileSchedulerILb1ELb0ELb0ELi128EEEEEEEEEvNT_6ParamsE,@"STO_CUDA_ENTRY STV_DEFAULT"
_ZN7cutlass13device_kernelIN5flash19enable_sm80_to_sm89INS1_16FlashAttnBwdSm80INS1_25CollectiveMainloopBwdSm80ILi2ELi2EN4cute5tupleIJNS5_1CILi128EEES8_NS7_ILi64EEEEEENS_6half_tEfNS_4arch4Sm80ELb0ELb1ELb0ELb1ELb0ELb0ELb0ELb0ELi2ELi4ELi4ELi4ELb0EEENS1_21CollectiveEpilogueBwdISA_SB_SD_Li256ELb1ELb0ELi2EEENS1_19SingleTileSchedulerILb1ELb0ELb0ELi128EEEEEEEEEvNT_6ParamsE:
[----:B------:R-:W-:Y:S01]  /*0000*/  LDC R1, c[0x0][0x28] ;  /* 0x00000a00ff017b82 */ /* 0x000fe20000000800 */
[----:B------:R-:W-:Y:S05]  /*0010*/  EXIT ;  /* 0x000000000000794d */ /* 0x000fea0003800000 */
.L_x_53:
        /* <DEDUP_REMOVED lines=14> */
.L_x_125:


//--------------------- .text._ZN7cutlass13device_kernelIN5flash19enable_sm80_to_sm89INS1_16FlashAttnBwdSm80INS1_25CollectiveMainloopBwdSm80ILi2ELi2EN4cute5tupleIJNS5_1CILi128EEES8_NS7_ILi64EEEEEENS_6half_tEfNS_4arch4Sm80ELb0ELb1ELb0ELb1ELb1ELb0ELb0ELb0ELi2ELi4ELi4ELi4ELb0EEENS1_21CollectiveEpilogueBwdISA_SB_SD_Li256ELb1ELb0ELi2EEENS1_19SingleTileSchedulerILb1ELb0ELb0ELi128EEEEEEEEEvNT_6ParamsE --------------------------
	.section	.text._ZN7cutlass13device_kernelIN5flash19enable_sm80_to_sm89INS1_16FlashAttnBwdSm80INS1_25CollectiveMainloopBwdSm80ILi2ELi2EN4cute5tupleIJNS5_1CILi128EEES8_NS7_ILi64EEEEEENS_6half_tEfNS_4arch4Sm80ELb0ELb1ELb0ELb1ELb1ELb0ELb0ELb0ELi2ELi4ELi4ELi4ELb0EEENS1_21CollectiveEpilogueBwdISA_SB_SD_Li256ELb1ELb0ELi2EEENS1_19SingleTileSchedulerILb1ELb0ELb0ELi128EEEEEEEEEvNT_6ParamsE,"ax",@progbits
	.align	128
.text._ZN7cutlass13device_kernelIN5flash19enable_sm80_to_sm89INS1_16FlashAttnBwdSm80INS1_25CollectiveMainloopBwdSm80ILi2ELi2EN4cute5tupleIJNS5_1CILi128EEES8_NS7_ILi64EEEEEENS_6half_tEfNS_4arch4Sm80ELb0ELb1ELb0ELb1ELb1ELb0ELb0ELb0ELi2ELi4ELi4ELi4ELb0EEENS1_21CollectiveEpilogueBwdISA_SB_SD_Li256ELb1ELb0ELi2EEENS1_19SingleTileSchedulerILb1ELb0ELb0ELi128EEEEEEEEEvNT_6ParamsE:
        .type           _ZN7cutlass13device_kernelIN5flash19enable_sm80_to_sm89INS1_16FlashAttnBwdSm80INS1_25CollectiveMainloopBwdSm80ILi2ELi2EN4cute5tupleIJNS5_1CILi128EEES8_NS7_ILi64EEEEEENS_6half_tEfNS_4arch4Sm80ELb0ELb1ELb0ELb1ELb1ELb0ELb0ELb0ELi2ELi4ELi4ELi4ELb0EEENS1_21CollectiveEpilogueBwdISA_SB_SD_Li256ELb1ELb0ELi2EEENS1_19SingleTileSchedulerILb1ELb0ELb0ELi128EEEEEEEEEvNT_6ParamsE,@function
        .size           _ZN7cutlass13device_kernelIN5flash19enable_sm80_to_sm89INS1_16FlashAttnBwdSm80INS1_25CollectiveMainloopBwdSm80ILi2ELi2EN4cute5tupleIJNS5_1CILi128EEES8_NS7_ILi64EEEEEENS_6half_tEfNS_4arch4Sm80ELb0ELb1ELb0ELb1ELb1ELb0ELb0ELb0ELi2ELi4ELi4ELi4ELb0EEENS1_21CollectiveEpilogueBwdISA_SB_SD_Li256ELb1ELb0ELi2EEENS1_19SingleTileSchedulerILb1ELb0ELb0ELi128EEEEEEEEEvNT_6ParamsE,(.L_x_126 - _ZN7cutlass13device_kernelIN5flash19enable_sm80_to_sm89INS1_16FlashAttnBwdSm80INS1_25CollectiveMainloopBwdSm80ILi2ELi2EN4cute5tupleIJNS5_1CILi128EEES8_NS7_ILi64EEEEEENS_6half_tEfNS_4arch4Sm80ELb0ELb1ELb0ELb1ELb1ELb0ELb0ELb0ELi2ELi4ELi4ELi4ELb0EEENS1_21CollectiveEpilogueBwdISA_SB_SD_Li256ELb1ELb0ELi2EEENS1_19SingleTileSchedulerILb1ELb0ELb0ELi128EEEEEEEEEvNT_6ParamsE)
        .other          _ZN7cutlass13device_kernelIN5flash19enable_sm80_to_sm89INS1_16FlashAttnBwdSm80INS1_25CollectiveMainloopBwdSm80ILi2ELi2EN4cute5tupleIJNS5_1CILi128EEES8_NS7_ILi64EEEEEENS_6half_tEfNS_4arch4Sm80ELb0ELb1ELb0ELb1ELb1ELb0ELb0ELb0ELi2ELi4ELi4ELi4ELb0EEENS1_21CollectiveEpilogueBwdISA_SB_SD_Li256ELb1ELb0ELi2EEENS1_19SingleTileSchedulerILb1ELb0ELb0ELi128EEEEEEEEEvNT_6ParamsE,@"STO_CUDA_ENTRY STV_DEFAULT"
_ZN7cutlass13device_kernelIN5flash19enable_sm80_to_sm89INS1_16FlashAttnBwdSm80INS1_25CollectiveMainloopBwdSm80ILi2ELi2EN4cute5tupleIJNS5_1CILi128EEES8_NS7_ILi64EEEEEENS_6half_tEfNS_4arch4Sm80ELb0ELb1ELb0ELb1ELb1ELb0ELb0ELb0ELi2ELi4ELi4ELi4ELb0EEENS1_21CollectiveEpilogueBwdISA_SB_SD_Li256ELb1ELb0ELi2EEENS1_19SingleTileSchedulerILb1ELb0ELb0ELi128EEEEEEEEEvNT_6ParamsE:
[----:B------:R-:W-:Y:S01]  /*0000*/  LDC R1, c[0x0][0x28] ;  /* 0x00000a00ff017b82 */ /* 0x000fe20000000800 */
[----:B------:R-:W-:Y:S05]  /*0010*/  EXIT ;  /* 0x000000000000794d */ /* 0x000fea0003800000 */
.L_x_54:
        /* <DEDUP_REMOVED lines=14> */
.L_x_126:


//--------------------- .text._ZN7cutlass13device_kernelIN5flash19enable_sm80_to_sm89INS1_16FlashAttnBwdSm80INS1_25CollectiveMainloopBwdSm80ILi2ELi2EN4cute5tupleIJNS5_1CILi128EEES8_NS7_ILi64EEEEEENS_6half_tEfNS_4arch4Sm80ELb0ELb1ELb0ELb1ELb0ELb0ELb0ELb0ELi2ELi4ELi4ELi4ELb0EEENS1_24CollectiveEpilogueBwdGQAISA_fSD_Li256ELb1ELb0EEENS1_19SingleTileSchedulerILb1ELb0ELb0ELi128EEEEEEEEEvNT_6ParamsE --------------------------
	.section	.text._ZN7cutlass13device_kernelIN5flash19enable_sm80_to_sm89INS1_16FlashAttnBwdSm80INS1_25CollectiveMainloopBwdSm80ILi2ELi2EN4cute5tupleIJNS5_1CILi128EEES8_NS7_ILi64EEEEEENS_6half_tEfNS_4arch4Sm80ELb0ELb1ELb0ELb1ELb0ELb0ELb0ELb0ELi2ELi4ELi4ELi4ELb0EEENS1_24CollectiveEpilogueBwdGQAISA_fSD_Li256ELb1ELb0EEENS1_19SingleTileSchedulerILb1ELb0ELb0ELi128EEEEEEEEEvNT_6ParamsE,"ax",@progbits
	.align	128
.text._ZN7cutlass13device_kernelIN5flash19enable_sm80_to_sm89INS1_16FlashAttnBwdSm80INS1_25CollectiveMainloopBwdSm80ILi2ELi2EN4cute5tupleIJNS5_1CILi128EEES8_NS7_ILi64EEEEEENS_6half_tEfNS_4arch4Sm80ELb0ELb1ELb0ELb1ELb0ELb0ELb0ELb0ELi2ELi4ELi4ELi4ELb0EEENS1_24CollectiveEpilogueBwdGQAISA_fSD_Li256ELb1ELb0EEENS1_19SingleTileSchedulerILb1ELb0ELb0ELi128EEEEEEEEEvNT_6ParamsE:
        .type           _ZN7cutlass13device_kernelIN5flash19enable_sm80_to_sm89INS1_16FlashAttnBwdSm80INS1_25CollectiveMainloopBwdSm80ILi2ELi2EN4cute5tupleIJNS5_1CILi128EEES8_NS7_ILi64EEEEEENS_6half_tEfNS_4arch4Sm80ELb0ELb1ELb0ELb1ELb0ELb0ELb0ELb0ELi2ELi4ELi4ELi4ELb0EEENS1_24CollectiveEpilogueBwdGQAISA_fSD_Li256ELb1ELb0EEENS1_19SingleTileSchedulerILb1ELb0ELb0ELi128EEEEEEEEEvNT_6ParamsE,@function
        .size           _ZN7cutlass13device_kernelIN5flash19enable_sm80_to_sm89INS1_16FlashAttnBwdSm80INS1_25CollectiveMainloopBwdSm80ILi2ELi2EN4cute5tupleIJNS5_1CILi128EEES8_NS7_ILi64EEEEEENS_6half_tEfNS_4arch4Sm80ELb0ELb1ELb0ELb1ELb0ELb0ELb0ELb0ELi2ELi4ELi4ELi4ELb0EEENS1_24CollectiveEpilogueBwdGQAISA_fSD_Li256ELb1ELb0EEENS1_19SingleTileSchedulerILb1ELb0ELb0ELi128EEEEEEEEEvNT_6ParamsE,(.L_x_127 - _ZN7cutlass13device_kernelIN5flash19enable_sm80_to_sm89INS1_16FlashAttnBwdSm80INS1_25CollectiveMainloopBwdSm80ILi2ELi2EN4cute5tupleIJNS5_1CILi128EEES8_NS7_ILi64EEEEEENS_6half_tEfNS_4arch4Sm80ELb0ELb1ELb0ELb1ELb0ELb0ELb0ELb0ELi2ELi4ELi4ELi4ELb0EEENS1_24CollectiveEpilogueBwdGQAISA_fSD_Li256ELb1ELb0EEENS1_19SingleTileSchedulerILb1ELb0ELb0ELi128EEEEEEEEEvNT_6ParamsE)
        .other          _ZN7cutlass13device_kernelIN5flash19enable_sm80_to_sm89INS1_16FlashAttnBwdSm80INS1_25CollectiveMainloopBwdSm80ILi2ELi2EN4cute5tupleIJNS5_1CILi128EEES8_NS7_ILi64EEEEEENS_6half_tEfNS_4arch4Sm80ELb0ELb1ELb0ELb1ELb0ELb0ELb0ELb0ELi2ELi4ELi4ELi4ELb0EEENS1_24CollectiveEpilogueBwdGQAISA_fSD_Li256ELb1ELb0EEENS1_19SingleTileSchedulerILb1ELb0ELb0ELi128EEEEEEEEEvNT_6ParamsE,@"STO_CUDA_ENTRY STV_DEFAULT"
_ZN7cutlass13device_kernelIN5flash19enable_sm80_to_sm89INS1_16FlashAttnBwdSm80INS1_25CollectiveMainloopBwdSm80ILi2ELi2EN4cute5tupleIJNS5_1CILi128EEES8_NS7_ILi64EEEEEENS_6half_tEfNS_4arch4Sm80ELb0ELb1ELb0ELb1ELb0ELb0ELb0ELb0ELi2ELi4ELi4ELi4ELb0EEENS1_24CollectiveEpilogueBwdGQAISA_fSD_Li256ELb1ELb0EEENS1_19SingleTileSchedulerILb1ELb0ELb0ELi128EEEEEEEEEvNT_6ParamsE:
[----:B------:R-:W-:Y:S01]  /*0000*/  LDC R1, c[0x0][0x28] ;  /* 0x00000a00ff017b82 */ /* 0x000fe20000000800 */
[----:B------:R-:W-:Y:S05]  /*0010*/  EXIT ;  /* 0x000000000000794d */ /* 0x000fea0003800000 */
.L_x_55:
        /* <DEDUP_REMOVED lines=14> */
.L_x_127:


//--------------------- .text._ZN7cutlass13device_kernelIN5flash19enable_sm80_to_sm89INS1_16FlashAttnBwdSm80INS1_25CollectiveMainloopBwdSm80ILi2ELi2EN4cute5tupleIJNS5_1CILi128EEES8_NS7_ILi64EEEEEENS_6half_tEfNS_4arch4Sm80ELb0ELb1ELb0ELb1ELb1ELb0ELb0ELb0ELi2ELi4ELi4ELi4ELb0EEENS1_24CollectiveEpilogueBwdGQAISA_fSD_Li256ELb1ELb1EEENS1_19SingleTileSchedulerILb1ELb0ELb0ELi128EEEEEEEEEvNT_6ParamsE --------------------------
	.section	.text._ZN7cutlass13device_kernelIN5flash19enable_sm80_to_sm89INS1_16FlashAttnBwdSm80INS1_25CollectiveMainloopBwdSm80ILi2ELi2EN4cute5tupleIJNS5_1CILi128EEES8_NS7_ILi64EEEEEENS_6half_tEfNS_4arch4Sm80ELb0ELb1ELb0ELb1ELb1ELb0ELb0ELb0ELi2ELi4ELi4ELi4ELb0EEENS1_24CollectiveEpilogueBwdGQAISA_fSD_Li256ELb1ELb1EEENS1_19SingleTileSchedulerILb1ELb0ELb0ELi128EEEEEEEEEvNT_6ParamsE,"ax",@progbits
	.align	128
.text._ZN7cutlass13device_kernelIN5flash19enable_sm80_to_sm89INS1_16FlashAttnBwdSm80INS1_25CollectiveMainloopBwdSm80ILi2ELi2EN4cute5tupleIJNS5_1CILi128EEES8_NS7_ILi64EEEEEENS_6half_tEfNS_4arch4Sm80ELb0ELb1ELb0ELb1ELb1ELb0ELb0ELb0ELi2ELi4ELi4ELi4ELb0EEENS1_24CollectiveEpilogueBwdGQAISA_fSD_Li256ELb1ELb1EEENS1_19SingleTileSchedulerILb1ELb0ELb0ELi128EEEEEEEEEvNT_6ParamsE:
        .type           _ZN7cutlass13device_kernelIN5flash19enable_sm80_to_sm89INS1_16FlashAttnBwdSm80INS1_25CollectiveMainloopBwdSm80ILi2ELi2EN4cute5tupleIJNS5_1CILi128EEES8_NS7_ILi64EEEEEENS_6half_tEfNS_4arch4Sm80ELb0ELb1ELb0ELb1ELb1ELb0ELb0ELb0ELi2ELi4ELi4ELi4ELb0EEENS1_24CollectiveEpilogueBwdGQAISA_fSD_Li256ELb1ELb1EEENS1_19SingleTileSchedulerILb1ELb0ELb0ELi128EEEEEEEEEvNT_6ParamsE,@function
        .size           _ZN7cutlass13device_kernelIN5flash19enable_sm80_to_sm89INS1_16FlashAttnBwdSm80INS1_25CollectiveMainloopBwdSm80ILi2ELi2EN4cute5tupleIJNS5_1CILi128EEES8_NS7_ILi64EEEEEENS_6half_tEfNS_4arch4Sm80ELb0ELb1ELb0ELb1ELb1ELb0ELb0ELb0ELi2ELi4ELi4ELi4ELb0EEENS1_24CollectiveEpilogueBwdGQAISA_fSD_Li256ELb1ELb1EEENS1_19SingleTileSchedulerILb1ELb0ELb0ELi128EEEEEEEEEvNT_6ParamsE,(.L_x_128 - _ZN7cutlass13device_kernelIN5flash19enable_sm80_to_sm89INS1_16FlashAttnBwdSm80INS1_25CollectiveMainloopBwdSm80ILi2ELi2EN4cute5tupleIJNS5_1CILi128EEES8_NS7_ILi64EEEEEENS_6half_tEfNS_4arch4Sm80ELb0ELb1ELb0ELb1ELb1ELb0ELb0ELb0ELi2ELi4ELi4ELi4ELb0EEENS1_24CollectiveEpilogueBwdGQAISA_fSD_Li256ELb1ELb1EEENS1_19SingleTileSchedulerILb1ELb0ELb0ELi128EEEEEEEEEvNT_6ParamsE)
        .other          _ZN7cutlass13device_kernelIN5flash19enable_sm80_to_sm89INS1_16FlashAttnBwdSm80INS1_25CollectiveMainloopBwdSm80ILi2ELi2EN4cute5tupleIJNS5_1CILi128EEES8_NS7_ILi64EEEEEENS_6half_tEfNS_4arch4Sm80ELb0ELb1ELb0ELb1ELb1ELb0ELb0ELb0ELi2ELi4ELi4ELi4ELb0EEENS1_24CollectiveEpilogueBwdGQAISA_fSD_Li256ELb1ELb1EEENS1_19SingleTileSchedulerILb1ELb0ELb0ELi128EEEEEEEEEvNT_6ParamsE,@"STO_CUDA_ENTRY STV_DEFAULT"
_ZN7cutlass13device_kernelIN5flash19enable_sm80_to_sm89INS1_16FlashAttnBwdSm80INS1_25CollectiveMainloopBwdSm80ILi2ELi2EN4cute5tupleIJNS5_1CILi128EEES8_NS7_ILi64EEEEEENS_6half_tEfNS_4arch4Sm80ELb0ELb1ELb0ELb1ELb1ELb0ELb0ELb0ELi2ELi4ELi4ELi4ELb0EEENS1_24CollectiveEpilogueBwdGQAISA_fSD_Li256ELb1ELb1EEENS1_19SingleTileSchedulerILb1ELb0ELb0ELi128EEEEEEEEEvNT_6ParamsE:
[----:B------:R-:W-:Y:S01]  /*0000*/  LDC R1, c[0x0][0x28] ;  /* 0x00000a00ff017b82 */ /* 0x000fe20000000800 */
[----:B------:R-:W-:Y:S05]  /*0010*/  EXIT ;  /* 0x000000000000794d */ /* 0x000fea0003800000 */
.L_x_56:
        /* <DEDUP_REMOVED lines=14> */
.L_x_128:


//--------------------- .text._ZN7cutlass13device_kernelIN5flash19enable_sm80_to_sm89INS1_16FlashAttnBwdSm80INS1_25CollectiveMainloopBwdSm80ILi2ELi2EN4cute5tupleIJNS5_1CILi128EEES8_NS7_ILi64EEEEEENS_6half_tEfNS_4arch4Sm80ELb1ELb0ELb0ELb0ELb0ELb0ELb0ELb0ELi2ELi4ELi4ELi4ELb0EEENS1_21CollectiveEpilogueBwdISA_SB_SD_Li256ELb0ELb0ELi2EEENS1_25SingleTileBwdLPTSchedulerILb0ELi128ELb0EEEEEEEEEvNT_6ParamsE --------------------------
	.section	.text._ZN7cutlass13device_kernelIN5flash19enable_sm80_to_sm89INS1_16FlashAttnBwdSm80INS1_25CollectiveMainloopBwdSm80ILi2ELi2EN4cute5tupleIJNS5_1CILi128EEES8_NS7_ILi64EEEEEENS_6half_tEfNS_4arch4Sm80ELb1ELb0ELb0ELb0ELb0ELb0ELb0ELb0ELi2ELi4ELi4ELi4ELb0EEENS1_21CollectiveEpilogueBwdISA_SB_SD_Li256ELb0ELb0ELi2EEENS1_25SingleTileBwdLPTSchedulerILb0ELi128ELb0EEEEEEEEEvNT_6ParamsE,"ax",@progbits
	.align	128
.text._ZN7cutlass13device_kernelIN5flash19enable_sm80_to_sm89INS1_16FlashAttnBwdSm80INS1_25CollectiveMainloopBwdSm80ILi2ELi2EN4cute5tupleIJNS5_1CILi128EEES8_NS7_ILi64EEEEEENS_6half_tEfNS_4arch4Sm80ELb1ELb0ELb0ELb0ELb0ELb0ELb0ELb0ELi2ELi4ELi4ELi4ELb0EEENS1_21CollectiveEpilogueBwdISA_SB_SD_Li256ELb0ELb0ELi2EEENS1_25SingleTileBwdLPTSchedulerILb0ELi128ELb0EEEEEEEEEvNT_6ParamsE:
        .type           _ZN7cutlass13device_kernelIN5flash19enable_sm80_to_sm89INS1_16FlashAttnBwdSm80INS1_25CollectiveMainloopBwdSm80ILi2ELi2EN4cute5tupleIJNS5_1CILi128EEES8_NS7_ILi64EEEEEENS_6half_tEfNS_4arch4Sm80ELb1ELb0ELb0ELb0ELb0ELb0ELb0ELb0ELi2ELi4ELi4ELi4ELb0EEENS1_21CollectiveEpilogueBwdISA_SB_SD_Li256ELb0ELb0ELi2EEENS1_25SingleTileBwdLPTSchedulerILb0ELi128ELb0EEEEEEEEEvNT_6ParamsE,@function
        .size           _ZN7cutlass13device_kernelIN5flash19enable_sm80_to_sm89INS1_16FlashAttnBwdSm80INS1_25CollectiveMainloopBwdSm80ILi2ELi2EN4cute5tupleIJNS5_1CILi128EEES8_NS7_ILi64EEEEEENS_6half_tEfNS_4arch4Sm80ELb1ELb0ELb0ELb0ELb0ELb0ELb0ELb0ELi2ELi4ELi4ELi4ELb0EEENS1_21CollectiveEpilogueBwdISA_SB_SD_Li256ELb0ELb0ELi2EEENS1_25SingleTileBwdLPTSchedulerILb0ELi128ELb0EEEEEEEEEvNT_6ParamsE,(.L_x_129 - _ZN7cutlass13device_kernelIN5flash19enable_sm80_to_sm89INS1_16FlashAttnBwdSm80INS1_25CollectiveMainloopBwdSm80ILi2ELi2EN4cute5tupleIJNS5_1CILi128EEES8_NS7_ILi64EEEEEENS_6half_tEfNS_4arch4Sm80ELb1ELb0ELb0ELb0ELb0ELb0ELb0ELb0ELi2ELi4ELi4ELi4ELb0EEENS1_21CollectiveEpilogueBwdISA_SB_SD_Li256ELb0ELb0ELi2EEENS1_25SingleTileBwdLPTSchedulerILb0ELi128ELb0EEEEEEEEEvNT_6ParamsE)
        .other          _ZN7cutlass13device_kernelIN5flash19enable_sm80_to_sm89INS1_16FlashAttnBwdSm80INS1_25CollectiveMainloopBwdSm80ILi2ELi2EN4cute5tupleIJNS5_1CILi128EEES8_NS7_ILi64EEEEEENS_6half_tEfNS_4arch4Sm80ELb1ELb0ELb0ELb0ELb0ELb0ELb0ELb0ELi2ELi4ELi4ELi4ELb0EEENS1_21CollectiveEpilogueBwdISA_SB_SD_Li256ELb0ELb0ELi2EEENS1_25SingleTileBwdLPTSchedulerILb0ELi128ELb0EEEEEEEEEvNT_6ParamsE,@"STO_CUDA_ENTRY STV_DEFAULT"
_ZN7cutlass13device_kernelIN5flash19enable_sm80_to_sm89INS1_16FlashAttnBwdSm80INS1_25CollectiveMainloopBwdSm80ILi2ELi2EN4cute5tupleIJNS5_1CILi128EEES8_NS7_ILi64EEEEEENS_6half_tEfNS_4arch4Sm80ELb1ELb0ELb0ELb0ELb0ELb0ELb0ELb0ELi2ELi4ELi4ELi4ELb0EEENS1_21CollectiveEpilogueBwdISA_SB_SD_Li256ELb0ELb0ELi2EEENS1_25SingleTileBwdLPTSchedulerILb0ELi128ELb0EEEEEEEEEvNT_6ParamsE:
[----:B------:R-:W-:Y:S01]  /*0000*/  LDC R1, c[0x0][0x28] ;  /* 0x00000a00ff017b82 */ /* 0x000fe20000000800 */
[----:B------:R-:W-:Y:S05]  /*0010*/  EXIT ;  /* 0x000000000000794d */ /* 0x000fea0003800000 */
.L_x_57:
        /* <DEDUP_REMOVED lines=14> */
.L_x_129:


//--------------------- .text._ZN7cutlass13device_kernelIN5flash19enable_sm80_to_sm89INS1_16FlashAttnBwdSm80INS1_25CollectiveMainloopBwdSm80ILi2ELi2EN4cute5tupleIJNS5_1CILi128EEES8_NS7_ILi64EEEEEENS_6half_tEfNS_4arch4Sm80ELb1ELb0ELb0ELb0ELb1ELb0ELb0ELb0ELi2ELi4ELi4ELi4ELb0EEENS1_21CollectiveEpilogueBwdISA_SB_SD_Li256ELb0ELb0ELi2EEENS1_25SingleTileBwdLPTSchedulerILb0ELi128ELb1EEEEEEEEEvNT_6ParamsE --------------------------
	.section	.text._ZN7cutlass13device_kernelIN5flash19enable_sm80_to_sm89INS1_16FlashAttnBwdSm80INS1_25CollectiveMainloopBwdSm80ILi2ELi2EN4cute5tupleIJNS5_1CILi128EEES8_NS7_ILi64EEEEEENS_6half_tEfNS_4arch4Sm80ELb1ELb0ELb0ELb0ELb1ELb0ELb0ELb0ELi2ELi4ELi4ELi4ELb0EEENS1_21CollectiveEpilogueBwdISA_SB_SD_Li256ELb0ELb0ELi2EEENS1_25SingleTileBwdLPTSchedulerILb0ELi128ELb1EEEEEEEEEvNT_6ParamsE,"ax",@progbits
	.align	128
.text._ZN7cutlass13device_kernelIN5flash19enable_sm80_to_sm89INS1_16FlashAttnBwdSm80INS1_25CollectiveMainloopBwdSm80ILi2ELi2EN4cute5tupleIJNS5_1CILi128EEES8_NS7_ILi64EEEEEENS_6half_tEfNS_4arch4Sm80ELb1ELb0ELb0ELb0ELb1ELb0ELb0ELb0ELi2ELi4ELi4ELi4ELb0EEENS1_21CollectiveEpilogueBwdISA_SB_SD_Li256ELb0ELb0ELi2EEENS1_25SingleTileBwdLPTSchedulerILb0ELi128ELb1EEEEEEEEEvNT_6ParamsE:
        .type           _ZN7cutlass13device_kernelIN5flash19enable_sm80_to_sm89INS1_16FlashAttnBwdSm80INS1_25CollectiveMainloopBwdSm80ILi2ELi2EN4cute5tupleIJNS5_1CILi128EEES8_NS7_ILi64EEEEEENS_6half_tEfNS_4arch4Sm80ELb1ELb0ELb0ELb0ELb1ELb0ELb0ELb0ELi2ELi4ELi4ELi4ELb0EEENS1_21CollectiveEpilogueBwdISA_SB_SD_Li256ELb0ELb0ELi2EEENS1_25SingleTileBwdLPTSchedulerILb0ELi128ELb1EEEEEEEEEvNT_6ParamsE,@function
        .size           _ZN7cutlass13device_kernelIN5flash19enable_sm80_to_sm89INS1_16FlashAttnBwdSm80INS1_25CollectiveMainloopBwdSm80ILi2ELi2EN4cute5tupleIJNS5_1CILi128EEES8_NS7_ILi64EEEEEENS_6half_tEfNS_4arch4Sm80ELb1ELb0ELb0ELb0ELb1ELb0ELb0ELb0ELi2ELi4ELi4ELi4ELb0EEENS1_21CollectiveEpilogueBwdISA_SB_SD_Li256ELb0ELb0ELi2EEENS1_25SingleTileBwdLPTSchedulerILb0ELi128ELb1EEEEEEEEEvNT_6ParamsE,(.L_x_130 - _ZN7cutlass13device_kernelIN5flash19enable_sm80_to_sm89INS1_16FlashAttnBwdSm80INS1_25CollectiveMainloopBwdSm80ILi2ELi2EN4cute5tupleIJNS5_1CILi128EEES8_NS7_ILi64EEEEEENS_6half_tEfNS_4arch4Sm80ELb1ELb0ELb0ELb0ELb1ELb0ELb0ELb0ELi2ELi4ELi4ELi4ELb0EEENS1_21CollectiveEpilogueBwdISA_SB_SD_Li256ELb0ELb0ELi2EEENS1_25SingleTileBwdLPTSchedulerILb0ELi128ELb1EEEEEEEEEvNT_6ParamsE)
        .other          _ZN7cutlass13device_kernelIN5flash19enable_sm80_to_sm89INS1_16FlashAttnBwdSm80INS1_25CollectiveMainloopBwdSm80ILi2ELi2EN4cute5tupleIJNS5_1CILi128EEES8_NS7_ILi64EEEEEENS_6half_tEfNS_4arch4Sm80ELb1ELb0ELb0ELb0ELb1ELb0ELb0ELb0ELi2ELi4ELi4ELi4ELb0EEENS1_21CollectiveEpilogueBwdISA_SB_SD_Li256ELb0ELb0ELi2EEENS1_25SingleTileBwdLPTSchedulerILb0ELi128ELb1EEEEEEEEEvNT_6ParamsE,@"STO_CUDA_ENTRY STV_DEFAULT"
_ZN7cutlass13device_kernelIN5flash19enable_sm80_to_sm89INS1_16FlashAttnBwdSm80INS1_25CollectiveMainloopBwdSm80ILi2ELi2EN4cute5tupleIJNS5_1CILi128EEES8_NS7_ILi64EEEEEENS_6half_tEfNS_4arch4Sm80ELb1ELb0ELb0ELb0ELb1ELb0ELb0ELb0ELi2ELi4ELi4ELi4ELb0EEENS1_21CollectiveEpilogueBwdISA_SB_SD_Li256ELb0ELb0ELi2EEENS1_25SingleTileBwdLPTSchedulerILb0ELi128ELb1EEEEEEEEEvNT_6ParamsE:
[----:B------:R-:W-:Y:S01]  /*0000*/  LDC R1, c[0x0][0x28] ;  /* 0x00000a00ff017b82 */ /* 0x000fe20000000800 */
[----:B------:R-:W-:Y:S05]  /*0010*/  EXIT ;  /* 0x000000000000794d */ /* 0x000fea0003800000 */
.L_x_58:
        /* <DEDUP_REMOVED lines=14> */
.L_x_130:


//--------------------- .text._ZN7cutlass13device_kernelIN5flash19enable_sm80_to_sm89INS1_16FlashAttnBwdSm80INS1_25CollectiveMainloopBwdSm80ILi2ELi2EN4cute5tupleIJNS5_1CILi128EEES8_NS7_ILi64EEEEEENS_6half_tEfNS_4arch4Sm80ELb1ELb0ELb0ELb0ELb0ELb0ELb0ELb0ELi2ELi4ELi4ELi4ELb0EEENS1_24CollectiveEpilogueBwdGQAISA_fSD_Li256ELb0ELb0EEENS1_25SingleTileBwdLPTSchedulerILb0ELi128ELb0EEEEEEEEEvNT_6ParamsE --------------------------
	.section	.text._ZN7cutlass13device_kernelIN5flash19enable_sm80_to_sm89INS1_16FlashAttnBwdSm80INS1_25CollectiveMainloopBwdSm80ILi2ELi2EN4cute5tupleIJNS5_1CILi128EEES8_NS7_ILi64EEEEEENS_6half_tEfNS_4arch4Sm80ELb1ELb0ELb0ELb0ELb0ELb0ELb0ELb0ELi2ELi4ELi4ELi4ELb0EEENS1_24CollectiveEpilogueBwdGQAISA_fSD_Li256ELb0ELb0EEENS1_25SingleTileBwdLPTSchedulerILb0ELi128ELb0EEEEEEEEEvNT_6ParamsE,"ax",@progbits
	.align	128
.text._ZN7cutlass13device_kernelIN5flash19enable_sm80_to_sm89INS1_16FlashAttnBwdSm80INS1_25CollectiveMainloopBwdSm80ILi2ELi2EN4cute5tupleIJNS5_1CILi128EEES8_NS7_ILi64EEEEEENS_6half_tEfNS_4arch4Sm80ELb1ELb0ELb0ELb0ELb0ELb0ELb0ELb0ELi2ELi4ELi4ELi4ELb0EEENS1_24CollectiveEpilogueBwdGQAISA_fSD_Li256ELb0ELb0EEENS1_25SingleTileBwdLPTSchedulerILb0ELi128ELb0EEEEEEEEEvNT_6ParamsE:
        .type           _ZN7cutlass13device_kernelIN5flash19enable_sm80_to_sm89INS1_16FlashAttnBwdSm80INS1_25CollectiveMainloopBwdSm80ILi2ELi2EN4cute5tupleIJNS5_1CILi128EEES8_NS7_ILi64EEEEEENS_6half_tEfNS_4arch4Sm80ELb1ELb0ELb0ELb0ELb0ELb0ELb0ELb0ELi2ELi4ELi4ELi4ELb0EEENS1_24CollectiveEpilogueBwdGQAISA_fSD_Li256ELb0ELb0EEENS1_25SingleTileBwdLPTSchedulerILb0ELi128ELb0EEEEEEEEEvNT_6ParamsE,@function
        .size           _ZN7cutlass13device_kernelIN5flash19enable_sm80_to_sm89INS1_16FlashAttnBwdSm80INS1_25CollectiveMainloopBwdSm80ILi2ELi2EN4cute5tupleIJNS5_1CILi128EEES8_NS7_ILi64EEEEEENS_6half_tEfNS_4arch4Sm80ELb1ELb0ELb0ELb0ELb0ELb0ELb0ELb0ELi2ELi4ELi4ELi4ELb0EEENS1_24CollectiveEpilogueBwdGQAISA_fSD_Li256ELb0ELb0EEENS1_25SingleTileBwdLPTSchedulerILb0ELi128ELb0EEEEEEEEEvNT_6ParamsE,(.L_x_131 - _ZN7cutlass13device_kernelIN5flash19enable_sm80_to_sm89INS1_16FlashAttnBwdSm80INS1_25CollectiveMainloopBwdSm80ILi2ELi2EN4cute5tupleIJNS5_1CILi128EEES8_NS7_ILi64EEEEEENS_6half_tEfNS_4arch4Sm80ELb1ELb0ELb0ELb0ELb0ELb0ELb0ELb0ELi2ELi4ELi4ELi4ELb0EEENS1_24CollectiveEpilogueBwdGQAISA_fSD_Li256ELb0ELb0EEENS1_25SingleTileBwdLPTSchedulerILb0ELi128ELb0EEEEEEEEEvNT_6ParamsE)
        .other          _ZN7cutlass13device_kernelIN5flash19enable_sm80_to_sm89INS1_16FlashAttnBwdSm80INS1_25CollectiveMainloopBwdSm80ILi2ELi2EN4cute5tupleIJNS5_1CILi128EEES8_NS7_ILi64EEEEEENS_6half_tEfNS_4arch4Sm80ELb1ELb0ELb0ELb0ELb0ELb0ELb0ELb0ELi2ELi4ELi4ELi4ELb0EEENS1_24CollectiveEpilogueBwdGQAISA_fSD_Li256ELb0ELb0EEENS1_25SingleTileBwdLPTSchedulerILb0ELi128ELb0EEEEEEEEEvNT_6ParamsE,@"STO_CUDA_ENTRY STV_DEFAULT"
_ZN7cutlass13device_kernelIN5flash19enable_sm80_to_sm89INS1_16FlashAttnBwdSm80INS1_25CollectiveMainloopBwdSm80ILi2ELi2EN4cute5tupleIJNS5_1CILi128EEES8_NS7_ILi64EEEEEENS_6half_tEfNS_4arch4Sm80ELb1ELb0ELb0ELb0ELb0ELb0ELb0ELb0ELi2ELi4ELi4ELi4ELb0EEENS1_24CollectiveEpilogueBwdGQAISA_fSD_Li256ELb0ELb0EEENS1_25SingleTileBwdLPTSchedulerILb0ELi128ELb0EEEEEEEEEvNT_6ParamsE:
[----:B------:R-:W-:Y:S01]  /*0000*/  LDC R1, c[0x0][0x28] ;  /* 0x00000a00ff017b82 */ /* 0x000fe20000000800 */
[----:B------:R-:W-:Y:S05]  /*0010*/  EXIT ;  /* 0x000000000000794d */ /* 0x000fea0003800000 */
.L_x_59:
        /* <DEDUP_REMOVED lines=14> */
.L_x_131:


//--------------------- .text._ZN7cutlass13device_kernelIN5flash19enable_sm80_to_sm89INS1_16FlashAttnBwdSm80INS1_25CollectiveMainloopBwdSm80ILi2ELi2EN4cute5tupleIJNS5_1CILi128EEES8_NS7_ILi64EEEEEENS_6half_tEfNS_4arch4Sm80ELb1ELb0ELb0ELb0ELb1ELb0ELb0ELb0ELi2ELi4ELi4ELi4ELb0EEENS1_24CollectiveEpilogueBwdGQAISA_fSD_Li256ELb0ELb1EEENS1_25SingleTileBwdLPTSchedulerILb0ELi128ELb1EEEEEEEEEvNT_6ParamsE --------------------------
	.section	.text._ZN7cutlass13device_kernelIN5flash19enable_sm80_to_sm89INS1_16FlashAttnBwdSm80INS1_25CollectiveMainloopBwdSm80ILi2ELi2EN4cute5tupleIJNS5_1CILi128EEES8_NS7_ILi64EEEEEENS_6half_tEfNS_4arch4Sm80ELb1ELb0ELb0ELb0ELb1ELb0ELb0ELb0ELi2ELi4ELi4ELi4ELb0EEENS1_24CollectiveEpilogueBwdGQAISA_fSD_Li256ELb0ELb1EEENS1_25SingleTileBwdLPTSchedulerILb0ELi128ELb1EEEEEEEEEvNT_6ParamsE,"ax",@progbits
	.align	128
.text._ZN7cutlass13device_kernelIN5flash19enable_sm80_to_sm89INS1_16FlashAttnBwdSm80INS1_25CollectiveMainloopBwdSm80ILi2ELi2EN4cute5tupleIJNS5_1CILi128EEES8_NS7_ILi64EEEEEENS_6half_tEfNS_4arch4Sm80ELb1ELb0ELb0ELb0ELb1ELb0ELb0ELb0ELi2ELi4ELi4ELi4ELb0EEENS1_24CollectiveEpilogueBwdGQAISA_fSD_Li256ELb0ELb1EEENS1_25SingleTileBwdLPTSchedulerILb0ELi128ELb1EEEEEEEEEvNT_6ParamsE:
        .type           _ZN7cutlass13device_kernelIN5flash19enable_sm80_to_sm89INS1_16FlashAttnBwdSm80INS1_25CollectiveMainloopBwdSm80ILi2ELi2EN4cute5tupleIJNS5_1CILi128EEES8_NS7_ILi64EEEEEENS_6half_tEfNS_4arch4Sm80ELb1ELb0ELb0ELb0ELb1ELb0ELb0ELb0ELi2ELi4ELi4ELi4ELb0EEENS1_24CollectiveEpilogueBwdGQAISA_fSD_Li256ELb0ELb1EEENS1_25SingleTileBwdLPTSchedulerILb0ELi128ELb1EEEEEEEEEvNT_6ParamsE,@function
        .size           _ZN7cutlass13device_kernelIN5flash19enable_sm80_to_sm89INS1_16FlashAttnBwdSm80INS1_25CollectiveMainloopBwdSm80ILi2ELi2EN4cute5tupleIJNS5_1CILi128EEES8_NS7_ILi64EEEEEENS_6half_tEfNS_4arch4Sm80ELb1ELb0ELb0ELb0ELb1ELb0ELb0ELb0ELi2ELi4ELi4ELi4ELb0EEENS1_24CollectiveEpilogueBwdGQAISA_fSD_Li256ELb0ELb1EEENS1_25SingleTileBwdLPTSchedulerILb0ELi128ELb1EEEEEEEEEvNT_6ParamsE,(.L_x_132 - _ZN7cutlass13device_kernelIN5flash19enable_sm80_to_sm89INS1_16FlashAttnBwdSm80INS1_25CollectiveMainloopBwdSm80ILi2ELi2EN4cute5tupleIJNS5_1CILi128EEES8_NS7_ILi64EEEEEENS_6half_tEfNS_4arch4Sm80ELb1ELb0ELb0ELb0ELb1ELb0ELb0ELb0ELi2ELi4ELi4ELi4ELb0EEENS1_24CollectiveEpilogueBwdGQAISA_fSD_Li256ELb0ELb1EEENS1_25SingleTileBwdLPTSchedulerILb0ELi128ELb1EEEEEEEEEvNT_6ParamsE)
        .other          _ZN7cutlass13device_kernelIN5flash19enable_sm80_to_sm89INS1_16FlashAttnBwdSm80INS1_25CollectiveMainloopBwdSm80ILi2ELi2EN4cute5tupleIJNS5_1CILi128EEES8_NS7_ILi64EEEEEENS_6half_tEfNS_4arch4Sm80ELb1ELb0ELb0ELb0ELb1ELb0ELb0ELb0ELi2ELi4ELi4ELi4ELb0EEENS1_24CollectiveEpilogueBwdGQAISA_fSD_Li256ELb0ELb1EEENS1_25SingleTileBwdLPTSchedulerILb0ELi128ELb1EEEEEEEEEvNT_6ParamsE,@"STO_CUDA_ENTRY STV_DEFAULT"
_ZN7cutlass13device_kernelIN5flash19enable_sm80_to_sm89INS1_16FlashAttnBwdSm80INS1_25CollectiveMainloopBwdSm80ILi2ELi2EN4cute5tupleIJNS5_1CILi128EEES8_NS7_ILi64EEEEEENS_6half_tEfNS_4arch4Sm80ELb1ELb0ELb0ELb0ELb1ELb0ELb0ELb0ELi2ELi4ELi4ELi4ELb0EEENS1_24CollectiveEpilogueBwdGQAISA_fSD_Li256ELb0ELb1EEENS1_25SingleTileBwdLPTSchedulerILb0ELi128ELb1EEEEEEEEEvNT_6ParamsE:
[----:B------:R-:W-:Y:S01]  /*0000*/  LDC R1, c[0x0][0x28] ;  /* 0x00000a00ff017b82 */ /* 0x000fe20000000800 */
[----:B------:R-:W-:Y:S05]  /*0010*/  EXIT ;  /* 0x000000000000794d */ /* 0x000fea0003800000 */
.L_x_60:
        /* <DEDUP_REMOVED lines=14> */
.L_x_132:


//--------------------- .text._ZN7cutlass13device_kernelIN5flash22FlashAttnBwdPreprocessIN4cute5tupleIJNS3_1CILi128EEENS5_ILi64EEEEEENS_6half_tEfNS_4arch4Sm80ELb1ELb0EEEEEvNT_6ParamsE --------------------------
	.section	.text._ZN7cutlass13device_kernelIN5flash22FlashAttnBwdPreprocessIN4cute5tupleIJNS3_1CILi128EEENS5_ILi64EEEEEENS_6half_tEfNS_4arch4Sm80ELb1ELb0EEEEEvNT_6ParamsE,"ax",@progbits
	.align	128
.text._ZN7cutlass13device_kernelIN5flash22FlashAttnBwdPreprocessIN4cute5tupleIJNS3_1CILi128EEENS5_ILi64EEEEEENS_6half_tEfNS_4arch4Sm80ELb1ELb0EEEEEvNT_6ParamsE:
        .type           _ZN7cutlass13device_kernelIN5flash22FlashAttnBwdPreprocessIN4cute5tupleIJNS3_1CILi128EEENS5_ILi64EEEEEENS_6half_tEfNS_4arch4Sm80ELb1ELb0EEEEEvNT_6ParamsE,@function
        .size           _ZN7cutlass13device_kernelIN5flash22FlashAttnBwdPreprocessIN4cute5tupleIJNS3_1CILi128EEENS5_ILi64EEEEEENS_6half_tEfNS_4arch4Sm80ELb1ELb0EEEEEvNT_6ParamsE,(.L_x_133 - _ZN7cutlass13device_kernelIN5flash22FlashAttnBwdPreprocessIN4cute5tupleIJNS3_1CILi128EEENS5_ILi64EEEEEENS_6half_tEfNS_4arch4Sm80ELb1ELb0EEEEEvNT_6ParamsE)
        .other          _ZN7cutlass13device_kernelIN5flash22FlashAttnBwdPreprocessIN4cute5tupleIJNS3_1CILi128EEENS5_ILi64EEEEEENS_6half_tEfNS_4arch4Sm80ELb1ELb0EEEEEvNT_6ParamsE,@"STO_CUDA_ENTRY STV_DEFAULT"
_ZN7cutlass13device_kernelIN5flash22FlashAttnBwdPreprocessIN4cute5tupleIJNS3_1CILi128EEENS5_ILi64EEEEEENS_6half_tEfNS_4arch4Sm80ELb1ELb0EEEEEvNT_6ParamsE:
        /* <DEDUP_REMOVED lines=11> */
[----:B0-----:R-:W-:-:S05]  /*00b0*/  SHF.R.S32.HI R3, RZ, 0x1f, R0 ;  /* 0x0000001fff037819 */ /* 0x001fca0000011400 */
[----:B---3--:R-:W-:Y:S01]  /*00c0*/  IMAD R4, R12, UR10, RZ ;  /* 0x0000000a0c047c24 */ /* 0x008fe2000f8e02ff */
[----:B------:R-:W0:Y:S01]  /*00d0*/  LDC.64 R20, c[0x0][0x250] ;  /* 0x00009400ff147b82 */ /* 0x000e220000000a00 */
[----:B------:R-:W-:Y:S02]  /*00e0*/  LEA.HI R44, R3, R0, RZ, 0x3 ;  /* 0x00000000032c7211 */ /* 0x000fe400078f18ff */
[----:B------:R-:W-:Y:S01]  /*00f0*/  IMAD R13, R13, UR8, R4 ;  /* 0x000000080d0d7c24 */ /* 0x000fe2000f8e0204 */
[----:B--2---:R-:W-:Y:S02]  /*0100*/  SHF.L.U32 R10, R2, 0x7, RZ ;  /* 0x00000007020a7819 */ /* 0x004fe400000006ff */
[----:B------:R-:W-:Y:S01]  /*0110*/  LOP3.LUT R5, R44, 0xfffffff8, RZ, 0xc0, !PT ;  /* 0xfffffff82c057812 */ /* 0x000fe200078ec0ff */
[----:B----4-:R-:W-:Y:S01]  /*0120*/  USHF.R.S32.HI UR11, URZ, 0x1f, UR9 ;  /* 0x0000001f3f0b7899 */ /* 0x010fe20008011409 */
[----:B------:R-:W-:Y:S01]  /*0130*/  IADD3 R3, -R10, UR4, RZ ;  /* 0x000000040a037c10 */ /* 0x000fe2000fffe1ff */
[----:B------:R-:W1:Y:S01]  /*0140*/  LDC.64 R42, c[0x0][0x258] ;  /* 0x00009600ff2a7b82 */ /* 0x000e620000000a00 */
[----:B------:R-:W-:-:S02]  /*0150*/  SHF.R.S32.HI R44, RZ, 0x3, R44 ;  /* 0x00000003ff2c7819 */ /* 0x000fc4000001142c */
[----:B------:R-:W-:Y:S02]  /*0160*/  IADD3 R5, -R5, R0, RZ ;  /* 0x0000000005057210 */ /* 0x000fe40007ffe1ff */
[----:B------:R-:W-:Y:S01]  /*0170*/  ISETP.GE.AND P1, PT, R44, R3, PT ;  /* 0x000000032c00720c */ /* 0x000fe20003f26270 */
[----:B------:R-:W-:Y:S01]  /*0180*/  IMAD R4, R14, UR11, RZ ;  /* 0x0000000b0e047c24 */ /* 0x000fe2000f8e02ff */
[----:B------:R-:W-:Y:S02]  /*0190*/  SHF.L.U32 R8, R5, 0x3, RZ ;  /* 0x0000000305087819 */ /* 0x000fe400000006ff */
[----:B------:R-:W-:Y:S01]  /*01a0*/  SHF.R.S32.HI R45, RZ, 0x1f, R44 ;  /* 0x0000001fff2d7819 */ /* 0x000fe2000001142c */
[----:B------:R-:W-:Y:S01]  /*01b0*/  IMAD R15, R15, UR9, R4 ;  /* 0x000000090f0f7c24 */ /* 0x000fe2000f8e0204 */
[----:B------:R-:W-:Y:S02]  /*01c0*/  ISETP.LT.AND P4, PT, R8, UR5, !P1 ;  /* 0x0000000508007c0c */ /* 0x000fe4000cf81270 */
[----:B------:R-:W-:-:S02]  /*01d0*/  SHF.R.S32.HI R9, RZ, 0x1f, R8 ;  /* 0x0000001fff097819 */ /* 0x000fc40000011408 */
[----:B------:R-:W-:Y:S01]  /*01e0*/  ISETP.GE.AND P0, PT, R8, UR5, PT ;  /* 0x0000000508007c0c */ /* 0x000fe2000bf06270 */
[----:B0-----:R-:W-:Y:S02]  /*01f0*/  IMAD R16, R20, UR10, RZ ;  /* 0x0000000a14107c24 */ /* 0x001fe4000f8e02ff */
[----:B------:R-:W-:-:S04]  /*0200*/  IMAD.WIDE.U32 R6, R12, UR8, R8 ;  /* 0x000000080c067c25 */ /* 0x000fc8000f8e0008 */
[----:B------:R-:W-:Y:S01]  /*0210*/  IMAD.WIDE.U32 R8, R20, UR8, R8 ;  /* 0x0000000814087c25 */ /* 0x000fe2000f8e0008 */
[----:B------:R-:W-:Y:S01]  /*0220*/  IADD3 R7, R7, R13, RZ ;  /* 0x0000000d07077210 */ /* 0x000fe20007ffe0ff */
[----:B------:R-:W0:Y:S02]  /*0230*/  @P4 LDC.64 R18, c[0x0][0x228] ;  /* 0x00008a00ff124b82 */ /* 0x000e240000000a00 */
[----:B------:R-:W-:-:S04]  /*0240*/  IMAD.WIDE R12, R2, 0x80, R44 ;  /* 0x00000080020c7825 */ /* 0x000fc800078e022c */
[----:B------:R-:W-:Y:S02]  /*0250*/  IMAD.WIDE.U32 R30, R14, UR9, R6 ;  /* 0x000000090e1e7c25 */ /* 0x000fe4000f8e0006 */
[----:B------:R-:W2:Y:S03]  /*0260*/  @P4 LDC.64 R32, c[0x0][0x210] ;  /* 0x00008400ff204b82 */ /* 0x000ea60000000a00 */
[----:B------:R-:W-:-:S05]  /*0270*/  IADD3 R31, R31, R15, RZ ;  /* 0x0000000f1f1f7210 */ /* 0x000fca0007ffe0ff */
[----:B------:R-:W3:Y:S01]  /*0280*/  @P4 LDC.64 R14, c[0x0][0x248] ;  /* 0x00009200ff0e4b82 */ /* 0x000ee20000000a00 */
[----:B0-----:R-:W-:-:S07]  /*0290*/  @P4 IMAD R4, R13, R18, RZ ;  /* 0x000000120d044224 */ /* 0x001fce00078e02ff */
[----:B------:R-:W0:Y:S01]  /*02a0*/  @P4 LDC.64 R26, c[0x0][0x240] ;  /* 0x00009000ff1a4b82 */ /* 0x000e220000000a00 */
[----:B------:R-:W-:-:S04]  /*02b0*/  @P4 IMAD.WIDE.U32 R6, R12, R18, R30 ;  /* 0x000000120c064225 */ /* 0x000fc800078e001e */
[----:B------:R-:W-:Y:S01]  /*02c0*/  @P4 IMAD R17, R12, R19, R4 ;  /* 0x000000130c114224 */ /* 0x000fe200078e0204 */
[----:B------:R-:W-:Y:S01]  /*02d0*/  IADD3 R4, R44, 0x20, RZ ;  /* 0x000000202c047810 */ /* 0x000fe20007ffe0ff */
[----:B------:R-:W-:Y:S01]  /*02e0*/  IMAD R19, R21, UR8, R16 ;  /* 0x0000000815137c24 */ /* 0x000fe2000f8e0210 */
[----:B--2---:R-:W-:Y:S01]  /*02f0*/  @P4 LEA R32, P2, R6, R32, 0x1 ;  /* 0x0000002006204211 */ /* 0x004fe200078408ff */
[----:B-1----:R-:W-:Y:S01]  /*0300*/  IMAD R18, R42, UR11, RZ ;  /* 0x0000000b2a127c24 */ /* 0x002fe2000f8e02ff */
[----:B------:R-:W-:Y:S02]  /*0310*/  ISETP.LT.AND P3, PT, R4, R3, !P0 ;  /* 0x000000030400720c */ /* 0x000fe40004761270 */
[----:B------:R-:W-:Y:S02]  /*0320*/  @P4 IADD3 R7, R7, R17, RZ ;  /* 0x0000001107074210 */ /* 0x000fe40007ffe0ff */
[----:B------:R-:W-:Y:S02]  /*0330*/  MOV R16, R8 ;  /* 0x0000000800107202 */ /* 0x000fe40000000f00 */
[----:B------:R-:W-:Y:S01]  /*0340*/  @P4 LEA.HI.X R33, R6, R33, R7, 0x1, P2 ;  /* 0x0000002106214211 */ /* 0x000fe200010f0c07 */
[----:B------:R-:W-:Y:S01]  /*0350*/  IMAD R7, R43, UR9, R18 ;  /* 0x000000092b077c24 */ /* 0x000fe2000f8e0212 */
[----:B------:R-:W-:-:S02]  /*0360*/  IADD3 R6, R44, 0x40, RZ ;  /* 0x000000402c067810 */ /* 0x000fc40007ffe0ff */
[----:B------:R-:W-:Y:S01]  /*0370*/  IADD3 R17, R9, R19, RZ ;  /* 0x0000001309117210 */ /* 0x000fe20007ffe0ff */
[----:B---3--:R-:W-:Y:S01]  /*0380*/  @P4 IMAD R9, R13, R14, RZ ;  /* 0x0000000e0d094224 */ /* 0x008fe200078e02ff */
[-C--:B------:R-:W-:Y:S01]  /*0390*/  ISETP.LT.AND P2, PT, R6, R3.reuse, !P0 ;  /* 0x000000030600720c */ /* 0x080fe20004741270 */
[----:B------:R-:W1:Y:S01]  /*03a0*/  @P3 LDC.64 R24, c[0x0][0x228] ;  /* 0x00008a00ff183b82 */ /* 0x000e620000000a00 */
[----:B------:R-:W-:Y:S01]  /*03b0*/  IADD3 R8, R44, 0x60, RZ ;  /* 0x000000602c087810 */ /* 0x000fe20007ffe0ff */
[----:B------:R-:W-:Y:S01]  /*03c0*/  IMAD.WIDE.U32 R42, R42, UR9, R16 ;  /* 0x000000092a2a7c25 */ /* 0x000fe2000f8e0010 */
[----:B------:R-:W-:Y:S02]  /*03d0*/  @P3 IADD3 R17, P6, R12, 0x20, RZ ;  /* 0x000000200c113810 */ /* 0x000fe40007fde0ff */
[----:B------:R-:W-:Y:S01]  /*03e0*/  ISETP.LT.AND P0, PT, R8, R3, !P0 ;  /* 0x000000030800720c */ /* 0x000fe20004701270 */
[C---:B------:R-:W-:Y:S01]  /*03f0*/  @P4 IMAD R19, R12.reuse, R15, R9 ;  /* 0x0000000f0c134224 */ /* 0x040fe200078e0209 */
[----:B------:R-:W-:Y:S01]  /*0400*/  IADD3 R43, R43, R7, RZ ;  /* 0x000000072b2b7210 */ /* 0x000fe20007ffe0ff */
[----:B------:R-:W2:Y:S01]  /*0410*/  @P3 LDC.64 R22, c[0x0][0x248] ;  /* 0x00009200ff163b82 */ /* 0x000ea20000000a00 */
[----:B------:R-:W-:-:S02]  /*0420*/  @P3 IADD3 R16, P5, R12, 0x20, RZ ;  /* 0x000000200c103810 */ /* 0x000fc40007fbe0ff */
[-C--:B------:R-:W-:Y:S01]  /*0430*/  @P3 IADD3.X R7, RZ, R13.reuse, RZ, P6, !PT ;  /* 0x0000000dff073210 */ /* 0x080fe200037fe4ff */
[C---:B------:R-:W-:Y:S01]  /*0440*/  @P4 IMAD.WIDE.U32 R14, R12.reuse, R14, R42 ;  /* 0x0000000e0c0e4225 */ /* 0x040fe200078e002a */
[C---:B------:R-:W-:Y:S02]  /*0450*/  @P2 IADD3 R59, P6, R12.reuse, 0x40, RZ ;  /* 0x000000400c3b2810 */ /* 0x040fe40007fde0ff */
[-C--:B------:R-:W-:Y:S01]  /*0460*/  @P3 IADD3.X R41, RZ, R13.reuse, RZ, P5, !PT ;  /* 0x0000000dff293210 */ /* 0x080fe20002ffe4ff */
[----:B------:R-:W3:Y:S01]  /*0470*/  @P3 LDC.64 R48, c[0x0][0x240] ;  /* 0x00009000ff303b82 */ /* 0x000ee20000000a00 */
[C---:B------:R-:W-:Y:S02]  /*0480*/  @P2 IADD3 R54, P5, R12.reuse, 0x40, RZ ;  /* 0x000000400c362810 */ /* 0x040fe40007fbe0ff */
[----:B------:R-:W-:Y:S02]  /*0490*/  @P2 IADD3.X R35, RZ, R13, RZ, P6, !PT ;  /* 0x0000000dff232210 */ /* 0x000fe400037fe4ff */
[----:B------:R-:W-:-:S02]  /*04a0*/  @P0 IADD3 R9, P6, R12, 0x60, RZ ;  /* 0x000000600c090810 */ /* 0x000fc40007fde0ff */
[-C--:B------:R-:W-:Y:S01]  /*04b0*/  @P2 IADD3.X R57, RZ, R13.reuse, RZ, P5, !PT ;  /* 0x0000000dff392210 */ /* 0x080fe20002ffe4ff */
[----:B------:R-:W4:Y:S01]  /*04c0*/  @P2 LDC.64 R36, c[0x0][0x228] ;  /* 0x00008a00ff242b82 */ /* 0x000f220000000a00 */
[----:B------:R-:W-:Y:S01]  /*04d0*/  @P0 IADD3 R52, P5, R12, 0x60, RZ ;  /* 0x000000600c340810 */ /* 0x000fe20007fbe0ff */
[----:B-1----:R-:W-:Y:S01]  /*04e0*/  @P3 IMAD R18, R7, R24, RZ ;  /* 0x0000001807123224 */ /* 0x002fe200078e02ff */
[----:B------:R-:W-:Y:S02]  /*04f0*/  @P0 IADD3.X R55, RZ, R13, RZ, P6, !PT ;  /* 0x0000000dff370210 */ /* 0x000fe400037fe4ff */
[----:B------:R-:W-:Y:S01]  /*0500*/  @P4 IADD3 R12, R15, R19, RZ ;  /* 0x000000130f0c4210 */ /* 0x000fe20007ffe0ff */
[----:B------:R-:W-:Y:S01]  /*0510*/  @P3 IMAD R39, R17, R25, R18 ;  /* 0x0000001911273224 */ /* 0x000fe200078e0212 */
[C---:B0-----:R-:W-:Y:S01]  /*0520*/  @P4 LEA R26, P6, R14.reuse, R26, 0x1 ;  /* 0x0000001a0e1a4211 */ /* 0x041fe200078c08ff */
[----:B------:R-:W0:Y:S01]  /*0530*/  @P3 LDC.64 R20, c[0x0][0x210] ;  /* 0x00008400ff143b82 */ /* 0x000e220000000a00 */
[----:B------:R-:W-:Y:S01]  /*0540*/  @P0 IADD3.X R7, RZ, R13, RZ, P5, !PT ;  /* 0x0000000dff070210 */ /* 0x000fe20002ffe4ff */
[----:B--2---:R-:W-:Y:S01]  /*0550*/  @P3 IMAD R41, R41, R22, RZ ;  /* 0x0000001629293224 */ /* 0x004fe200078e02ff */
[----:B------:R-:W-:-:S02]  /*0560*/  @P4 LEA.HI.X R27, R14, R27, R12, 0x1, P6 ;  /* 0x0000001b0e1b4211 */ /* 0x000fc400030f0c0c */
[----:B------:R-:W-:Y:S02]  /*0570*/  CS2R R14, SRZ ;  /* 0x00000000000e7805 */ /* 0x000fe4000001ff00 */
[----:B------:R-:W-:Y:S01]  /*0580*/  @P3 MOV R12, R30 ;  /* 0x0000001e000c3202 */ /* 0x000fe20000000f00 */
[----:B------:R-:W-:Y:S01]  /*0590*/  @P3 IMAD R41, R16, R23, R41 ;  /* 0x0000001710293224 */ /* 0x000fe200078e0229 */
[----:B------:R-:W-:Y:S01]  /*05a0*/  @P3 MOV R13, R31 ;  /* 0x0000001f000d3202 */ /* 0x000fe20000000f00 */
[----:B------:R-:W1:Y:S01]  /*05b0*/  @P2 LDC.64 R46, c[0x0][0x248] ;  /* 0x00009200ff2e2b82 */ /* 0x000e620000000a00 */
[----:B------:R-:W-:Y:S01]  /*05c0*/  CS2R R18, SRZ ;  /* 0x0000000000127805 */ /* 0x000fe2000001ff00 */
[----:B------:R-:W-:Y:S01]  /*05d0*/  @P3 IMAD.WIDE.U32 R24, R17, R24, R12 ;  /* 0x0000001811183225 */ /* 0x000fe200078e000c */
[----:B------:R-:W-:Y:S02]  /*05e0*/  @P3 MOV R12, R42 ;  /* 0x0000002a000c3202 */ /* 0x000fe40000000f00 */
[----:B------:R-:W-:-:S03]  /*05f0*/  @P3 MOV R13, R43 ;  /* 0x0000002b000d3202 */ /* 0x000fc60000000f00 */
[----:B------:R-:W2:Y:S01]  /*0600*/  @P0 LDC.64 R28, c[0x0][0x228] ;  /* 0x00008a00ff1c0b82 */ /* 0x000ea20000000a00 */
[----:B------:R-:W-:Y:S01]  /*0610*/  @P3 IMAD.WIDE.U32 R22, R16, R22, R12 ;  /* 0x0000001610163225 */ /* 0x000fe200078e000c */
[----:B------:R-:W-:Y:S02]  /*0620*/  CS2R R12, SRZ ;  /* 0x00000000000c7805 */ /* 0x000fe4000001ff00 */
[----:B------:R-:W-:Y:S02]  /*0630*/  CS2R R16, SRZ ;  /* 0x0000000000107805 */ /* 0x000fe4000001ff00 */
[----:B------:R-:W-:Y:S02]  /*0640*/  @P3 IADD3 R41, R23, R41, RZ ;  /* 0x0000002917293210 */ /* 0x000fe40007ffe0ff */
[----:B---3--:R-:W-:Y:S01]  /*0650*/  @P3 LEA R48, P5, R22, R48, 0x1 ;  /* 0x0000003016303211 */ /* 0x008fe200078a08ff */
[----:B----4-:R-:W-:Y:S01]  /*0660*/  @P2 IMAD R34, R35, R36, RZ ;  /* 0x0000002423222224 */ /* 0x010fe200078e02ff */
[----:B------:R-:W-:Y:S01]  /*0670*/  @P2 MOV R50, R30 ;  /* 0x0000001e00322202 */ /* 0x000fe20000000f00 */
[----:B------:R3:W4:Y:S01]  /*0680*/  @P4 LDG.E.128 R12, desc[UR6][R32.64] ;  /* 0x00000006200c4981 */ /* 0x000722000c1e1d00 */
[----:B------:R-:W-:-:S02]  /*0690*/  @P2 MOV R51, R31 ;  /* 0x0000001f00332202 */ /* 0x000fc40000000f00 */
[----:B------:R-:W-:Y:S01]  /*06a0*/  @P3 LEA.HI.X R49, R22, R49, R41, 0x1, P5 ;  /* 0x0000003116313211 */ /* 0x000fe200028f0c29 */
[----:B------:R2:W4:Y:S01]  /*06b0*/  @P4 LDG.E.128 R16, desc[UR6][R26.64] ;  /* 0x000000061a104981 */ /* 0x000522000c1e1d00 */
[----:B------:R-:W2:Y:S01]  /*06c0*/  @P0 LDC.64 R40, c[0x0][0x248] ;  /* 0x00009200ff280b82 */ /* 0x000ea20000000a00 */
[----:B------:R-:W-:Y:S01]  /*06d0*/  @P2 IMAD R53, R59, R37, R34 ;  /* 0x000000253b352224 */ /* 0x000fe200078e0222 */
[----:B------:R-:W-:Y:S01]  /*06e0*/  @P3 IADD3 R39, R25, R39, RZ ;  /* 0x0000002719273210 */ /* 0x000fe20007ffe0ff */
[----:B------:R-:W-:Y:S01]  /*06f0*/  @P2 IMAD.WIDE.U32 R50, R59, R36, R50 ;  /* 0x000000243b322225 */ /* 0x000fe200078e0032 */
[C---:B0-----:R-:W-:Y:S02]  /*0700*/  @P3 LEA R60, P4, R24.reuse, R20, 0x1 ;  /* 0x00000014183c3211 */ /* 0x041fe400078808ff */
[----:B------:R-:W-:Y:S02]  /*0710*/  CS2R R22, SRZ ;  /* 0x0000000000167805 */ /* 0x000fe4000001ff00 */
[----:B------:R-:W-:Y:S01]  /*0720*/  @P2 MOV R36, R42 ;  /* 0x0000002a00242202 */ /* 0x000fe20000000f00 */
[----:B-1----:R-:W-:Y:S01]  /*0730*/  @P2 IMAD R57, R57, R46, RZ ;  /* 0x0000002e39392224 */ /* 0x002fe200078e02ff */
[----:B------:R-:W-:Y:S01]  /*0740*/  @P2 MOV R37, R43 ;  /* 0x0000002b00252202 */ /* 0x000fe20000000f00 */
[----:B---3--:R-:W0:Y:S01]  /*0750*/  @P2 LDC.64 R32, c[0x0][0x210] ;  /* 0x00008400ff202b82 */ /* 0x008e220000000a00 */
[----:B------:R-:W-:Y:S01]  /*0760*/  @P3 LEA.HI.X R61, R24, R21, R39, 0x1, P4 ;  /* 0x00000015183d3211 */ /* 0x000fe200020f0c27 */
[----:B------:R-:W-:Y:S01]  /*0770*/  @P2 IMAD R47, R54, R47, R57 ;  /* 0x0000002f362f2224 */ /* 0x000fe200078e0239 */
[----:B------:R-:W-:Y:S01]  /*0780*/  CS2R R20, SRZ ;  /* 0x0000000000147805 */ /* 0x000fe2000001ff00 */
[----:B--2---:R-:W-:Y:S01]  /*0790*/  @P0 IMAD R56, R55, R28, RZ ;  /* 0x0000001c37380224 */ /* 0x004fe200078e02ff */
[----:B------:R-:W-:-:S02]  /*07a0*/  CS2R R24, SRZ ;  /* 0x0000000000187805 */ /* 0x000fc4000001ff00 */
[----:B------:R-:W-:Y:S01]  /*07b0*/  CS2R R26, SRZ ;  /* 0x00000000001a7805 */ /* 0x000fe2000001ff00 */
[----:B------:R-:W1:Y:S01]  /*07c0*/  @P0 LDC.64 R34, c[0x0][0x210] ;  /* 0x00008400ff220b82 */ /* 0x000e620000000a00 */
[----:B------:R-:W-:Y:S01]  /*07d0*/  @P2 IMAD.WIDE.U32 R54, R54, R46, R36 ;  /* 0x0000002e36362225 */ /* 0x000fe200078e0024 */
[----:B------:R-:W2:Y:S04]  /*07e0*/  @P3 LDG.E.128 R20, desc[UR6][R60.64] ;  /* 0x000000063c143981 */ /* 0x000ea8000c1e1d00 */
[----:B------:R3:W2:Y:S02]  /*07f0*/  @P3 LDG.E.128 R24, desc[UR6][R48.64] ;  /* 0x0000000630183981 */ /* 0x0006a4000c1e1d00 */
[----:B------:R-:W3:Y:S08]  /*0800*/  @P2 LDC.64 R38, c[0x0][0x240] ;  /* 0x00009000ff262b82 */ /* 0x000ef00000000a00 */
[----:B------:R-:W3:Y:S01]  /*0810*/  @P0 LDC.64 R36, c[0x0][0x240] ;  /* 0x00009000ff240b82 */ /* 0x000ee20000000a00 */
[----:B------:R-:W-:-:S02]  /*0820*/  @P0 IMAD R7, R7, R40, RZ ;  /* 0x0000002807070224 */ /* 0x000fc400078e02ff */
[C---:B------:R-:W-:Y:S02]  /*0830*/  @P0 IMAD R29, R9.reuse, R29, R56 ;  /* 0x0000001d091d0224 */ /* 0x040fe400078e0238 */
[----:B------:R-:W-:Y:S01]  /*0840*/  @P0 IMAD.WIDE.U32 R30, R9, R28, R30 ;  /* 0x0000001c091e0225 */ /* 0x000fe200078e001e */
[----:B------:R-:W-:Y:S02]  /*0850*/  @P2 IADD3 R53, R51, R53, RZ ;  /* 0x0000003533352210 */ /* 0x000fe40007ffe0ff */
[----:B0-----:R-:W-:Y:S01]  /*0860*/  @P2 LEA R56, P3, R50, R32, 0x1 ;  /* 0x0000002032382211 */ /* 0x001fe200078608ff */
[C---:B------:R-:W-:Y:S02]  /*0870*/  @P0 IMAD R7, R52.reuse, R41, R7 ;  /* 0x0000002934070224 */ /* 0x040fe400078e0207 */
[----:B------:R-:W-:Y:S01]  /*0880*/  @P0 IMAD.WIDE.U32 R42, R52, R40, R42 ;  /* 0x00000028342a0225 */ /* 0x000fe200078e002a */
[----:B------:R-:W-:Y:S02]  /*0890*/  @P0 IADD3 R29, R31, R29, RZ ;  /* 0x0000001d1f1d0210 */ /* 0x000fe40007ffe0ff */
[----:B-1----:R-:W-:-:S02]  /*08a0*/  @P0 LEA R46, P4, R30, R34, 0x1 ;  /* 0x000000221e2e0211 */ /* 0x002fc400078808ff */
[----:B------:R-:W-:Y:S02]  /*08b0*/  @P2 LEA.HI.X R57, R50, R33, R53, 0x1, P3 ;  /* 0x0000002132392211 */ /* 0x000fe400018f0c35 */
[----:B------:R-:W-:Y:S02]  /*08c0*/  @P2 IADD3 R9, R55, R47, RZ ;  /* 0x0000002f37092210 */ /* 0x000fe40007ffe0ff */
[----:B---3--:R-:W-:Y:S02]  /*08d0*/  @P2 LEA R48, P5, R54, R38, 0x1 ;  /* 0x0000002636302211 */ /* 0x008fe400078a08ff */
[----:B------:R-:W-:Y:S02]  /*08e0*/  @P0 IADD3 R7, R43, R7, RZ ;  /* 0x000000072b070210 */ /* 0x000fe40007ffe0ff */
[----:B------:R-:W-:Y:S02]  /*08f0*/  @P0 LEA R50, P3, R42, R36, 0x1 ;  /* 0x000000242a320211 */ /* 0x000fe400078608ff */
[----:B------:R-:W-:-:S02]  /*0900*/  @P0 LEA.HI.X R47, R30, R35, R29, 0x1, P4 ;  /* 0x000000231e2f0211 */ /* 0x000fc400020f0c1d */
[----:B------:R-:W-:Y:S02]  /*0910*/  CS2R R28, SRZ ;  /* 0x00000000001c7805 */ /* 0x000fe4000001ff00 */
[----:B------:R-:W-:Y:S02]  /*0920*/  CS2R R30, SRZ ;  /* 0x00000000001e7805 */ /* 0x000fe4000001ff00 */
[----:B------:R-:W-:Y:S02]  /*0930*/  CS2R R32, SRZ ;  /* 0x0000000000207805 */ /* 0x000fe4000001ff00 */
[----:B------:R-:W-:Y:S02]  /*0940*/  CS2R R34, SRZ ;  /* 0x0000000000227805 */ /* 0x000fe4000001ff00 */
[----:B------:R-:W-:Y:S02]  /*0950*/  @P2 LEA.HI.X R49, R54, R39, R9, 0x1, P5 ;  /* 0x0000002736312211 */ /* 0x000fe400028f0c09 */
[----:B------:R-:W-:-:S02]  /*0960*/  CS2R R38, SRZ ;  /* 0x0000000000267805 */ /* 0x000fc4000001ff00 */
[----:B------:R-:W-:Y:S02]  /*0970*/  @P0 LEA.HI.X R51, R42, R37, R7, 0x1, P3 ;  /* 0x000000252a330211 */ /* 0x000fe400018f0c07 */
[----:B------:R-:W-:Y:S02]  /*0980*/  CS2R R36, SRZ ;  /* 0x0000000000247805 */ /* 0x000fe4000001ff00 */
[----:B------:R-:W-:Y:S02]  /*0990*/  CS2R R40, SRZ ;  /* 0x0000000000287805 */ /* 0x000fe4000001ff00 */
[----:B------:R-:W-:Y:S01]  /*09a0*/  CS2R R42, SRZ ;  /* 0x00000000002a7805 */ /* 0x000fe2000001ff00 */
[----:B------:R-:W3:Y:S04]  /*09b0*/  @P2 LDG.E.128 R28, desc[UR6][R56.64] ;  /* 0x00000006381c2981 */ /* 0x000ee8000c1e1d00 */
[----:B------:R0:W3:Y:S04]  /*09c0*/  @P2 LDG.E.128 R32, desc[UR6][R48.64] ;  /* 0x0000000630202981 */ /* 0x0000e8000c1e1d00 */
[----:B------:R1:W3:Y:S04]  /*09d0*/  @P0 LDG.E.128 R36, desc[UR6][R46.64] ;  /* 0x000000062e240981 */ /* 0x0002e8000c1e1d00 */
[----:B------:R4:W3:Y:S01]  /*09e0*/  @P0 LDG.E.128 R40, desc[UR6][R50.64] ;  /* 0x0000000632280981 */ /* 0x0008e2000c1e1d00 */
[----:B------:R-:W-:-:S04]  /*09f0*/  ISETP.GT.AND P0, PT, R0, 0x7f, PT ;  /* 0x0000007f0000780c */ /* 0x000fc80003f04270 */
[----:B------:R-:W-:-:S13]  /*0a00*/  ISETP.GE.OR P2, PT, R0, R3, P0 ;  /* 0x000000030000720c */ /* 0x000fda0000746670 */
[----:B------:R-:W1:Y:S08]  /*0a10*/  @!P2 LDC.64 R54, c[0x0][0x290] ;  /* 0x0000a400ff36ab82 */ /* 0x000e700000000a00 */
[----:B0-----:R-:W0:Y:S01]  /*0a20*/  @!P2 LDC.64 R48, c[0x0][0x298] ;  /* 0x0000a600ff30ab82 */ /* 0x001e220000000a00 */
[----:B------:R-:W-:Y:S02]  /*0a30*/  @!P2 SHF.R.S32.HI R7, RZ, 0x1f, R0 ;  /* 0x0000001fff07a819 */ /* 0x000fe40000011400 */
[----:B------:R-:W-:-:S05]  /*0a40*/  @!P2 IADD3 R52, P3, R10, R0, RZ ;  /* 0x000000000a34a210 */ /* 0x000fca0007f7e0ff */
[----:B-1----:R-:W1:Y:S01]  /*0a50*/  @!P2 LDC.64 R46, c[0x0][0x288] ;  /* 0x0000a200ff2eab82 */ /* 0x002e620000000a00 */
[----:B------:R-:W-:Y:S01]  /*0a60*/  @!P2 LEA.HI.X.SX32 R53, R10, R7, 0x1, P3 ;  /* 0x000000070a35a211 */ /* 0x000fe200018f0eff */
[C---:B------:R-:W-:Y:S02]  /*0a70*/  @!P2 IMAD R56, R54.reuse, UR10, RZ ;  /* 0x0000000a3638ac24 */ /* 0x040fe4000f8e02ff */
[----:B------:R-:W-:-:S04]  /*0a80*/  @!P2 IMAD.WIDE.U32 R52, R54, UR8, R52 ;  /* 0x000000083634ac25 */ /* 0x000fc8000f8e0034 */
[----:B------:R-:W-:Y:S02]  /*0a90*/  @!P2 IMAD R55, R55, UR8, R56 ;  /* 0x000000083737ac24 */ /* 0x000fe4000f8e0238 */
[----:B0-----:R-:W-:-:S03]  /*0aa0*/  @!P2 IMAD R54, R48, UR11, RZ ;  /* 0x0000000b3036ac24 */ /* 0x001fc6000f8e02ff */
[----:B------:R-:W-:Y:S01]  /*0ab0*/  @!P2 IADD3 R53, R53, R55, RZ ;  /* 0x000000373535a210 */ /* 0x000fe20007ffe0ff */
[----:B------:R-:W-:Y:S02]  /*0ac0*/  @!P2 IMAD R55, R49, UR9, R54 ;  /* 0x000000093137ac24 */ /* 0x000fe4000f8e0236 */
[----:B------:R-:W-:-:S05]  /*0ad0*/  @!P2 IMAD.WIDE.U32 R48, R48, UR9, R52 ;  /* 0x000000093030ac25 */ /* 0x000fca000f8e0034 */
[----:B------:R-:W-:Y:S02]  /*0ae0*/  @!P2 IADD3 R53, R49, R55, RZ ;  /* 0x000000373135a210 */ /* 0x000fe40007ffe0ff */
[----:B-1----:R-:W-:-:S04]  /*0af0*/  @!P2 LEA R46, P3, R48, R46, 0x2 ;  /* 0x0000002e302ea211 */ /* 0x002fc800078610ff */
[----:B------:R-:W-:Y:S01]  /*0b00*/  @!P2 LEA.HI.X R47, R48, R47, R53, 0x2, P3 ;  /* 0x0000002f302fa211 */ /* 0x000fe200018f1435 */
[----:B----4-:R-:W-:Y:S02]  /*0b10*/  HADD2.F32 R50, -RZ, R12.H1_H1 ;  /* 0x3000000cff327230 */ /* 0x010fe40000004100 */
[----:B------:R-:W-:Y:S02]  /*0b20*/  HADD2.F32 R7, -RZ, R16.H1_H1 ;  /* 0x30000010ff077230 */ /* 0x000fe40000004100 */
[----:B------:R-:W-:Y:S02]  /*0b30*/  HADD2.F32 R51, -RZ, R12.H0_H0 ;  /* 0x2000000cff337230 */ /* 0x000fe40000004100 */
[----:B------:R-:W-:Y:S02]  /*0b40*/  HADD2.F32 R16, -RZ, R16.H0_H0 ;  /* 0x20000010ff107230 */ /* 0x000fe40000004100 */
[----:B------:R-:W-:Y:S01]  /*0b50*/  FMUL.FTZ R50, R50, R7 ;  /* 0x0000000732327220 */ /* 0x000fe20000410000 */
[----:B------:R-:W-:-:S03]  /*0b60*/  HADD2.F32 R49, -RZ, R18.H1_H1 ;  /* 0x30000012ff317230 */ /* 0x000fc60000004100 */
[----:B------:R-:W-:Y:S01]  /*0b70*/  FFMA.FTZ R56, R51, R16, R50 ;  /* 0x0000001033387223 */ /* 0x000fe20000010032 */
[----:B------:R-:W-:Y:S02]  /*0b80*/  HADD2.F32 R50, -RZ, R18.H0_H0 ;  /* 0x20000012ff327230 */ /* 0x000fe40000004100 */
[----:B------:R-:W-:Y:S02]  /*0b90*/  HADD2.F32 R9, -RZ, R13.H0_H0 ;  /* 0x2000000dff097230 */ /* 0x000fe40000004100 */
[----:B------:R-:W-:Y:S02]  /*0ba0*/  HADD2.F32 R54, -RZ, R17.H0_H0 ;  /* 0x20000011ff367230 */ /* 0x000fe40000004100 */
[----:B--2---:R-:W-:Y:S02]  /*0bb0*/  HADD2.F32 R18, -RZ, R20.H1_H1 ;  /* 0x30000014ff127230 */ /* 0x004fe40000004100 */
[----:B------:R-:W-:Y:S02]  /*0bc0*/  HADD2.F32 R51, -RZ, R24.H1_H1 ;  /* 0x30000018ff337230 */ /* 0x000fe40000004100 */
[----:B------:R-:W-:-:S03]  /*0bd0*/  HADD2.F32 R20, -RZ, R20.H0_H0 ;  /* 0x20000014ff147230 */ /* 0x000fc60000004100 */
[----:B------:R-:W-:Y:S01]  /*0be0*/  FMUL.FTZ R53, R18, R51 ;  /* 0x0000003312357220 */ /* 0x000fe20000410000 */
[----:B------:R-:W-:Y:S02]  /*0bf0*/  HADD2.F32 R51, -RZ, R24.H0_H0 ;  /* 0x20000018ff337230 */ /* 0x000fe40000004100 */
[----:B------:R-:W-:Y:S01]  /*0c00*/  FFMA.FTZ R54, R9, R54, R56 ;  /* 0x0000003609367223 */ /* 0x000fe20000010038 */
[----:B------:R-:W-:Y:S02]  /*0c10*/  HADD2.F32 R13, -RZ, R13.H1_H1 ;  /* 0x3000000dff0d7230 */ /* 0x000fe40000004100 */
[----:B------:R-:W-:Y:S02]  /*0c20*/  HADD2.F32 R52, -RZ, R17.H1_H1 ;  /* 0x30000011ff347230 */ /* 0x000fe40000004100 */
[----:B------:R-:W-:Y:S01]  /*0c30*/  FFMA.FTZ R24, R20, R51, R53 ;  /* 0x0000003314187223 */ /* 0x000fe20000010035 */
[----:B------:R-:W-:Y:S02]  /*0c40*/  HADD2.F32 R9, -RZ, R21.H0_H0 ;  /* 0x20000015ff097230 */ /* 0x000fe40000004100 */
[----:B------:R-:W-:-:S02]  /*0c50*/  HADD2.F32 R18, -RZ, R25.H0_H0 ;  /* 0x20000019ff127230 */ /* 0x000fc40000004100 */
[----:B------:R-:W-:Y:S01]  /*0c60*/  FFMA.FTZ R52, R13, R52, R54 ;  /* 0x000000340d347223 */ /* 0x000fe20000010036 */
[--C-:B------:R-:W-:Y:S02]  /*0c70*/  HADD2.F32 R7, -RZ, R14.reuse.H0_H0 ;  /* 0x2000000eff077230 */ /* 0x100fe40000004100 */
[----:B------:R-:W-:Y:S02]  /*0c80*/  HADD2.F32 R14, -RZ, R14.H1_H1 ;  /* 0x3000000eff0e7230 */ /* 0x000fe40000004100 */
[----:B------:R-:W-:Y:S01]  /*0c90*/  FFMA.FTZ R24, R9, R18, R24 ;  /* 0x0000001209187223 */ /* 0x000fe20000010018 */
        /* <DEDUP_REMOVED lines=16> */
[--C-:B------:R-:W-:Y:S02]  /*0da0*/  HADD2.F32 R7, -RZ, R27.reuse.H0_H0 ;  /* 0x2000001bff077230 */ /* 0x100fe40000004100 */
[----:B------:R-:W-:Y:S02]  /*0db0*/  HADD2.F32 R12, -RZ, R27.H1_H1 ;  /* 0x3000001bff0c7230 */ /* 0x000fe40000004100 */
[----:B---3--:R-:W-:-:S02]  /*0dc0*/  HADD2.F32 R17, -RZ, R28.H0_H0 ;  /* 0x2000001cff117230 */ /* 0x008fc40000004100 */
[----:B------:R-:W-:Y:S02]  /*0dd0*/  HADD2.F32 R28, -RZ, R28.H1_H1 ;  /* 0x3000001cff1c7230 */ /* 0x000fe40000004100 */
[--C-:B------:R-:W-:Y:S02]  /*0de0*/  HADD2.F32 R25, -RZ, R32.reuse.H1_H1 ;  /* 0x30000020ff197230 */ /* 0x100fe40000004100 */
[----:B------:R-:W-:Y:S01]  /*0df0*/  FFMA.FTZ R9, R22, R9, R13 ;  /* 0x0000000916097223 */ /* 0x000fe2000001000d */
[----:B------:R-:W-:Y:S02]  /*0e00*/  HADD2.F32 R22, -RZ, R32.H0_H0 ;  /* 0x20000020ff167230 */ /* 0x000fe40000004100 */
[----:B------:R-:W-:Y:S02]  /*0e10*/  HADD2.F32 R20, -RZ, R36.H1_H1 ;  /* 0x30000024ff147230 */ /* 0x000fe40000004100 */
[----:B------:R-:W-:Y:S01]  /*0e20*/  FMUL.FTZ R28, R28, R25 ;  /* 0x000000191c1c7220 */ /* 0x000fe20000410000 */
[----:B------:R-:W-:-:S02]  /*0e30*/  HADD2.F32 R27, -RZ, R40.H1_H1 ;  /* 0x30000028ff1b7230 */ /* 0x000fc40000004100 */
[----:B------:R-:W-:Y:S02]  /*0e40*/  HADD2.F32 R36, -RZ, R36.H0_H0 ;  /* 0x20000024ff247230 */ /* 0x000fe40000004100 */
[----:B------:R-:W-:Y:S02]  /*0e50*/  HADD2.F32 R25, -RZ, R40.H0_H0 ;  /* 0x20000028ff197230 */ /* 0x000fe40000004100 */
[----:B------:R-:W-:Y:S01]  /*0e60*/  FMUL.FTZ R27, R20, R27 ;  /* 0x0000001b141b7220 */ /* 0x000fe20000410000 */
[----:B------:R-:W-:Y:S02]  /*0e70*/  HADD2.F32 R21, -RZ, R29.H0_H0 ;  /* 0x2000001dff157230 */ /* 0x000fe40000004100 */
[----:B------:R-:W-:Y:S01]  /*0e80*/  FFMA.FTZ R22, R17, R22, R28 ;  /* 0x0000001611167223 */ /* 0x000fe2000001001c */
[----:B------:R-:W-:Y:S02]  /*0e90*/  HADD2.F32 R24, -RZ, R33.H0_H0 ;  /* 0x20000021ff187230 */ /* 0x000fe40000004100 */
[----:B------:R-:W-:Y:S01]  /*0ea0*/  FFMA.FTZ R36, R36, R25, R27 ;  /* 0x0000001924247223 */ /* 0x000fe2000001001b */
[----:B------:R-:W-:-:S02]  /*0eb0*/  HADD2.F32 R14, -RZ, R23.H0_H0 ;  /* 0x20000017ff0e7230 */ /* 0x000fc40000004100 */
[----:B------:R-:W-:Y:S02]  /*0ec0*/  HADD2.F32 R17, -RZ, R37.H0_H0 ;  /* 0x20000025ff117230 */ /* 0x000fe40000004100 */
[----:B------:R-:W-:Y:S02]  /*0ed0*/  HADD2.F32 R20, -RZ, R41.H0_H0 ;  /* 0x20000029ff147230 */ /* 0x000fe40000004100 */
[----:B------:R-:W-:Y:S01]  /*0ee0*/  FFMA.FTZ R24, R21, R24, R22 ;  /* 0x0000001815187223 */ /* 0x000fe20000010016 */
[----:B------:R-:W-:Y:S02]  /*0ef0*/  HADD2.F32 R29, -RZ, R29.H1_H1 ;  /* 0x3000001dff1d7230 */ /* 0x000fe40000004100 */
[----:B------:R-:W-:Y:S02]  /*0f00*/  HADD2.F32 R26, -RZ, R33.H1_H1 ;  /* 0x30000021ff1a7230 */ /* 0x000fe40000004100 */
[----:B------:R-:W-:Y:S01]  /*0f10*/  FFMA.FTZ R14, R14, R7, R9 ;  /* 0x000000070e0e7223 */ /* 0x000fe20000010009 */
[----:B------:R-:W-:-:S02]  /*0f20*/  HADD2.F32 R37, -RZ, R37.H1_H1 ;  /* 0x30000025ff257230 */ /* 0x000fc40000004100 */
[----:B------:R-:W-:Y:S01]  /*0f30*/  FFMA.FTZ R36, R17, R20, R36 ;  /* 0x0000001411247223 */ /* 0x000fe20000010024 */
[----:B------:R-:W-:Y:S02]  /*0f40*/  HADD2.F32 R22, -RZ, R41.H1_H1 ;  /* 0x30000029ff167230 */ /* 0x000fe40000004100 */
[----:B------:R-:W-:Y:S01]  /*0f50*/  FFMA.FTZ R24, R29, R26, R24 ;  /* 0x0000001a1d187223 */ /* 0x000fe20000010018 */
[----:B------:R-:W-:Y:S02]  /*0f60*/  HADD2.F32 R9, -RZ, R30.H0_H0 ;  /* 0x2000001eff097230 */ /* 0x000fe40000004100 */
[----:B------:R-:W-:Y:S02]  /*0f70*/  HADD2.F32 R32, -RZ, R34.H0_H0 ;  /* 0x20000022ff207230 */ /* 0x000fe40000004100 */
[----:B------:R-:W-:Y:S01]  /*0f80*/  FFMA.FTZ R22, R37, R22, R36 ;  /* 0x0000001625167223 */ /* 0x000fe20000010024 */
[----:B------:R-:W-:Y:S02]  /*0f90*/  HADD2.F32 R17, -RZ, R38.H0_H0 ;  /* 0x20000026ff117230 */ /* 0x000fe40000004100 */
        /* <DEDUP_REMOVED lines=16> */
[----:B------:R-:W-:Y:S02]  /*10a0*/  HADD2.F32 R16, -RZ, R35.H1_H1 ;  /* 0x30000023ff107230 */ /* 0x000fe40000004100 */
[----:B------:R-:W-:Y:S01]  /*10b0*/  FFMA.FTZ R20, R9, R20, R38 ;  /* 0x0000001409147223 */ /* 0x000fe20000010026 */
[----:B------:R-:W-:Y:S02]  /*10c0*/  HADD2.F32 R39, -RZ, R39.H1_H1 ;  /* 0x30000027ff277230 */ /* 0x000fe40000004100 */
[----:B------:R-:W-:Y:S02]  /*10d0*/  HADD2.F32 R18, -RZ, R43.H1_H1 ;  /* 0x3000002bff127230 */ /* 0x000fe40000004100 */
[----:B------:R-:W-:Y:S01]  /*10e0*/  FFMA.FTZ R14, R23, R12, R14 ;  /* 0x0000000c170e7223 */ /* 0x000fe2000001000e */
[----:B------:R-:W-:Y:S02]  /*10f0*/  FFMA.FTZ R30, R31, R16, R30 ;  /* 0x000000101f1e7223 */ /* 0x000fe4000001001e */
[----:B------:R-:W-:-:S02]  /*1100*/  FFMA.FTZ R20, R39, R18, R20 ;  /* 0x0000001227147223 */ /* 0x000fc40000010014 */
[----:B------:R-:W0:Y:S04]  /*1110*/  SHFL.BFLY PT, R7, R14, 0x4, 0x1f ;  /* 0x0c801f000e077f89 */ /* 0x000e2800000e0000 */
[----:B------:R-:W1:Y:S04]  /*1120*/  SHFL.BFLY PT, R13, R30, 0x4, 0x1f ;  /* 0x0c801f001e0d7f89 */ /* 0x000e6800000e0000 */
[----:B------:R-:W2:Y:S04]  /*1130*/  SHFL.BFLY PT, R12, R15, 0x4, 0x1f ;  /* 0x0c801f000f0c7f89 */ /* 0x000ea800000e0000 */
[----:B------:R-:W3:Y:S01]  /*1140*/  SHFL.BFLY PT, R17, R20, 0x4, 0x1f ;  /* 0x0c801f0014117f89 */ /* 0x000ee200000e0000 */
[----:B0-----:R-:W-:Y:S01]  /*1150*/  FADD.FTZ R9, R14, R7 ;  /* 0x000000070e097221 */ /* 0x001fe20000010000 */
[----:B-1----:R-:W-:Y:S01]  /*1160*/  FADD.FTZ R13, R30, R13 ;  /* 0x0000000d1e0d7221 */ /* 0x002fe20000010000 */
[----:B--2---:R-:W-:Y:S01]  /*1170*/  FADD.FTZ R12, R15, R12 ;  /* 0x0000000c0f0c7221 */ /* 0x004fe20000010000 */
[----:B---3--:R-:W-:-:S02]  /*1180*/  FADD.FTZ R22, R20, R17 ;  /* 0x0000001114167221 */ /* 0x008fc40000010000 */
[----:B------:R-:W0:Y:S04]  /*1190*/  SHFL.BFLY PT, R16, R9, 0x2, 0x1f ;  /* 0x0c401f0009107f89 */ /* 0x000e2800000e0000 */
[----:B------:R-:W1:Y:S04]  /*11a0*/  SHFL.BFLY PT, R18, R13, 0x2, 0x1f ;  /* 0x0c401f000d127f89 */ /* 0x000e6800000e0000 */
[----:B------:R-:W2:Y:S04]  /*11b0*/  SHFL.BFLY PT, R7, R12, 0x2, 0x1f ;  /* 0x0c401f000c077f89 */ /* 0x000ea800000e0000 */
[----:B------:R-:W3:Y:S01]  /*11c0*/  SHFL.BFLY PT, R15, R22, 0x2, 0x1f ;  /* 0x0c401f00160f7f89 */ /* 0x000ee200000e0000 */
[----:B------:R-:W-:-:S06]  /*11d0*/  MOV R19, 0x7f800000 ;  /* 0x7f80000000137802 */ /* 0x000fcc0000000f00 */
[----:B------:R4:W5:Y:S01]  /*11e0*/  @!P2 LDG.E R19, desc[UR6][R46.64] ;  /* 0x000000062e13a981 */ /* 0x000962000c1e1900 */
[----:B0-----:R-:W-:Y:S01]  /*11f0*/  FADD.FTZ R17, R9, R16 ;  /* 0x0000001009117221 */ /* 0x001fe20000010000 */
[----:B-1----:R-:W-:Y:S01]  /*1200*/  FADD.FTZ R20, R13, R18 ;  /* 0x000000120d147221 */ /* 0x002fe20000010000 */
[----:B--2---:R-:W-:Y:S01]  /*1210*/  FADD.FTZ R7, R12, R7 ;  /* 0x000000070c077221 */ /* 0x004fe20000010000 */
[----:B---3--:R-:W-:Y:S02]  /*1220*/  FADD.FTZ R23, R22, R15 ;  /* 0x0000000f16177221 */ /* 0x008fe40000010000 */
[----:B------:R-:W0:Y:S01]  /*1230*/  SHFL.BFLY PT, R18, R17, 0x1, 0x1f ;  /* 0x0c201f0011127f89 */ /* 0x000e2200000e0000 */
[----:B------:R-:W1:Y:S03]  /*1240*/  LDC.64 R14, c[0x0][0x2d0] ;  /* 0x0000b400ff0e7b82 */ /* 0x000e660000000a00 */
[----:B------:R-:W2:Y:S04]  /*1250*/  SHFL.BFLY PT, R21, R20, 0x1, 0x1f ;  /* 0x0c201f0014157f89 */ /* 0x000ea800000e0000 */
[----:B------:R-:W3:Y:S01]  /*1260*/  SHFL.BFLY PT, R16, R7, 0x1, 0x1f ;  /* 0x0c201f0007107f89 */ /* 0x000ee200000e0000 */
[----:B------:R-:W1:Y:S03]  /*1270*/  LDC.64 R12, c[0x0][0x2d8] ;  /* 0x0000b600ff0c7b82 */ /* 0x000e660000000a00 */
[----:B------:R-:W4:Y:S01]  /*1280*/  SHFL.BFLY PT, R24, R23, 0x1, 0x1f ;  /* 0x0c201f0017187f89 */ /* 0x000f2200000e0000 */
[----:B------:R-:W-:Y:S01]  /*1290*/  ISETP.NE.AND P2, PT, R5, RZ, PT ;  /* 0x000000ff0500720c */ /* 0x000fe20003f45270 */
[----:B------:R-:W-:Y:S01]  /*12a0*/  BSSY B0, `(.L_x_61) ;  /* 0x0000022000007945 */ /* 0x000fe20003800000 */
[----:B0-----:R-:W-:Y:S01]  /*12b0*/  FADD.FTZ R26, R17, R18 ;  /* 0x00000012111a7221 */ /* 0x001fe20000010000 */
[----:B------:R-:W-:Y:S01]  /*12c0*/  SHF.L.U32 R18, R2, 0xd, RZ ;  /* 0x0000000d02127819 */ /* 0x000fe200000006ff */
[----:B--2---:R-:W-:Y:S01]  /*12d0*/  FADD.FTZ R27, R20, R21 ;  /* 0x00000015141b7221 */ /* 0x004fe20000010000 */
[----:B------:R-:W-:Y:S01]  /*12e0*/  SHF.L.U32 R21, R0, 0x2, RZ ;  /* 0x0000000200157819 */ /* 0x000fe200000006ff */
[----:B---3--:R-:W-:Y:S01]  /*12f0*/  FADD.FTZ R9, R7, R16 ;  /* 0x0000001007097221 */ /* 0x008fe20000010000 */
[----:B----4-:R-:W-:-:S06]  /*1300*/  FADD.FTZ R28, R23, R24 ;  /* 0x00000018171c7221 */ /* 0x010fcc0000010000 */
[----:B------:R-:W-:Y:S05]  /*1310*/  @P2 BRA `(.L_x_62) ;  /* 0x0000000000682947 */ /* 0x000fea0003800000 */
[----:B------:R-:W0:Y:S01]  /*1320*/  LDC.64 R22, c[0x0][0x278] ;  /* 0x00009e00ff167b82 */ /* 0x000e220000000a00 */
[----:B------:R-:W-:Y:S01]  /*1330*/  SHF.R.S32.HI R11, RZ, 0x1f, R10 ;  /* 0x0000001fff0b7819 */ /* 0x000fe2000001140a */
[----:B------:R-:W-:Y:S01]  /*1340*/  ULDC.64 UR12, c[0x0][0x260] ;  /* 0x00009800000c7ab9 */ /* 0x000fe20000000a00 */
[-C--:B------:R-:W-:Y:S02]  /*1350*/  ISETP.GE.AND P4, PT, R4, R3.reuse, PT ;  /* 0x000000030400720c */ /* 0x080fe40003f86270 */
[----:B------:R-:W-:-:S03]  /*1360*/  ISETP.GE.AND P3, PT, R6, R3, PT ;  /* 0x000000030600720c */ /* 0x000fc60003f66270 */
[----:B------:R-:W2:Y:S01]  /*1370*/  LDC.64 R24, c[0x0][0x280] ;  /* 0x0000a000ff187b82 */ /* 0x000ea20000000a00 */
[C---:B0-----:R-:W-:Y:S02]  /*1380*/  IMAD R20, R22.reuse, UR10, RZ ;  /* 0x0000000a16147c24 */ /* 0x041fe4000f8e02ff */
[----:B------:R-:W-:-:S04]  /*1390*/  IMAD.WIDE.U32 R16, R22, UR8, R10 ;  /* 0x0000000816107c25 */ /* 0x000fc8000f8e000a */
[----:B------:R-:W-:Y:S02]  /*13a0*/  IMAD R5, R23, UR8, R20 ;  /* 0x0000000817057c24 */ /* 0x000fe4000f8e0214 */
[----:B--2---:R-:W-:-:S03]  /*13b0*/  IMAD R20, R24, UR11, RZ ;  /* 0x0000000b18147c24 */ /* 0x004fc6000f8e02ff */
[----:B------:R-:W-:Y:S01]  /*13c0*/  IADD3 R17, R17, R5, RZ ;  /* 0x0000000511117210 */ /* 0x000fe20007ffe0ff */
[----:B------:R-:W-:Y:S02]  /*13d0*/  IMAD R7, R25, UR9, R20 ;  /* 0x0000000919077c24 */ /* 0x000fe4000f8e0214 */
[----:B------:R-:W-:-:S03]  /*13e0*/  IMAD.WIDE.U32 R16, R24, UR9, R16 ;  /* 0x0000000918107c25 */ /* 0x000fc6000f8e0010 */
[----:B------:R-:W-:-:S04]  /*13f0*/  IADD3 R5, P2, R44, R16, RZ ;  /* 0x000000102c057210 */ /* 0x000fc80007f5e0ff */
[----:B------:R-:W-:Y:S02]  /*1400*/  IADD3.X R44, R45, R17, R7, P2, !PT ;  /* 0x000000112d2c7210 */ /* 0x000fe400017fe407 */
[C---:B------:R-:W-:Y:S02]  /*1410*/  LEA R16, P5, R5.reuse, UR12, 0x2 ;  /* 0x0000000c05107c11 */ /* 0x040fe4000f8a10ff */
[----:B------:R-:W-:Y:S02]  /*1420*/  ISETP.GE.AND P2, PT, R8, R3, PT ;  /* 0x000000030800720c */ /* 0x000fe40003f46270 */
[----:B------:R-:W-:Y:S02]  /*1430*/  LEA.HI.X R17, R5, UR13, R44, 0x2, P5 ;  /* 0x0000000d05117c11 */ /* 0x000fe4000a8f142c */
[----:B------:R-:W-:Y:S02]  /*1440*/  FSEL R3, R9, RZ, !P1 ;  /* 0x000000ff09037208 */ /* 0x000fe40004800000 */
[----:B------:R-:W-:-:S02]  /*1450*/  FSEL R5, R26, RZ, !P4 ;  /* 0x000000ff1a057208 */ /* 0x000fc40006000000 */
[----:B------:R-:W-:Y:S01]  /*1460*/  FSEL R7, R27, RZ, !P3 ;  /* 0x000000ff1b077208 */ /* 0x000fe20005800000 */
[----:B------:R0:W-:Y:S01]  /*1470*/  STG.E desc[UR6][R16.64], R3 ;  /* 0x0000000310007986 */ /* 0x0001e2000c101906 */
[----:B------:R-:W-:-:S03]  /*1480*/  FSEL R9, R28, RZ, !P2 ;  /* 0x000000ff1c097208 */ /* 0x000fc60005000000 */
[----:B------:R0:W-:Y:S04]  /*1490*/  STG.E desc[UR6][R16.64+0x80], R5 ;  /* 0x0000800510007986 */ /* 0x0001e8000c101906 */
[----:B------:R0:W-:Y:S04]  /*14a0*/  STG.E desc[UR6][R16.64+0x100], R7 ;  /* 0x0001000710007986 */ /* 0x0001e8000c101906 */
[----:B------:R0:W-:Y:S02]  /*14b0*/  STG.E desc[UR6][R16.64+0x180], R9 ;  /* 0x0001800910007986 */ /* 0x0001e4000c101906 */
.L_x_62:
[----:B------:R-:W-:Y:S05]  /*14c0*/  BSYNC B0 ;  /* 0x0000000000007941 */ /* 0x000fea0003800000 */
.L_x_61:
[----:B------:R-:W-:Y:S01]  /*14d0*/  UIADD3 UR4, UR4, 0x7f, URZ ;  /* 0x0000007f04047890 */ /* 0x000fe2000fffe03f */
[----:B0-----:R-:W-:Y:S01]  /*14e0*/  SHF.R.S32.HI R3, RZ, 0x1f, R21 ;  /* 0x0000001fff037819 */ /* 0x001fe20000011415 */
[----:B-1----:R-:W-:Y:S01]  /*14f0*/  IMAD R6, R14, UR10, RZ ;  /* 0x0000000a0e067c24 */ /* 0x002fe2000f8e02ff */
[C---:B------:R-:W-:Y:S01]  /*1500*/  IADD3 R4, P1, R18.reuse, R21, RZ ;  /* 0x0000001512047210 */ /* 0x040fe20007f3e0ff */
[----:B------:R-:W-:Y:S01]  /*1510*/  USHF.R.S32.HI UR5, URZ, 0x1f, UR4 ;  /* 0x0000001f3f057899 */ /* 0x000fe20008011404 */
[----:B------:R-:W-:Y:S02]  /*1520*/  BSSY B0, `(.L_x_63) ;  /* 0x0000022000007945 */ /* 0x000fe40003800000 */
[----:B------:R-:W-:Y:S01]  /*1530*/  LEA.HI.X.SX32 R5, R18, R3, 0x1, P1 ;  /* 0x0000000312057211 */ /* 0x000fe200008f0eff */
[----:B------:R-:W-:Y:S01]  /*1540*/  ULEA.HI UR5, UR5, UR4, URZ, 0x7 ;  /* 0x0000000405057291 */ /* 0x000fe2000f8f383f */
[----:B------:R-:W-:Y:S02]  /*1550*/  IMAD R3, R15, UR8, R6 ;  /* 0x000000080f037c24 */ /* 0x000fe4000f8e0206 */
[----:B------:R-:W-:Y:S01]  /*1560*/  IMAD.WIDE.U32 R14, R14, UR8, R4 ;  /* 0x000000080e0e7c25 */ /* 0x000fe2000f8e0004 */
[----:B------:R-:W-:-:S03]  /*1570*/  ULOP3.LUT UR5, UR5, 0xffffff80, URZ, 0xc0, !UPT ;  /* 0xffffff8005057892 */ /* 0x000fc6000f8ec03f */
[----:B------:R-:W-:Y:S01]  /*1580*/  IMAD R4, R12, UR11, RZ ;  /* 0x0000000b0c047c24 */ /* 0x000fe2000f8e02ff */
        /* <DEDUP_REMOVED lines=27> */
.L_x_64:
[----:B------:R-:W-:Y:S05]  /*1740*/  BSYNC B0 ;  /* 0x0000000000007941 */ /* 0x000fea0003800000 */
.L_x_63:
        /* <DEDUP_REMOVED lines=10> */
[----:B------:R1:W-:Y:S04]  /*17f0*/  STG.E.128 desc[UR6][R4.64+0x3000], RZ ;  /* 0x003000ff04007986 */ /* 0x0003e8000c101d06 */
[----:B------:R1:W-:Y:S04]  /*1800*/  STG.E.128 desc[UR6][R4.64+0x4000], RZ ;  /* 0x004000ff04007986 */ /* 0x0003e8000c101d06 */
[----:B------:R1:W-:Y:S04]  /*1810*/  STG.E.128 desc[UR6][R4.64+0x5000], RZ ;  /* 0x005000ff04007986 */ /* 0x0003e8000c101d06 */
[----:B------:R1:W-:Y:S04]  /*1820*/  STG.E.128 desc[UR6][R4.64+0x6000], RZ ;  /* 0x006000ff04007986 */ /* 0x0003e8000c101d06 */
[----:B------:R1:W-:Y:S01]  /*1830*/  STG.E.128 desc[UR6][R4.64+0x7000], RZ ;  /* 0x007000ff04007986 */ /* 0x0003e2000c101d06 */
[----:B------:R-:W-:Y:S05]  /*1840*/  @P0 EXIT ;  /* 0x000000000000094d */ /* 0x000fea0003800000 */
[----:B0-----:R-:W0:Y:S08]  /*1850*/  LDC R3, c[0x0][0x2e0] ;  /* 0x0000b800ff037b82 */ /* 0x001e300000000800 */
[----:B------:R-:W2:Y:S08]  /*1860*/  LDC R7, c[0x0][0x220] ;  /* 0x00008800ff077b82 */ /* 0x000eb00000000800 */
[----:B-1----:R-:W1:Y:S01]  /*1870*/  LDC.64 R4, c[0x0][0x2e8] ;  /* 0x0000ba00ff047b82 */ /* 0x002e620000000a00 */
[----:B0-----:R-:W-:-:S04]  /*1880*/  IMAD R2, R2, R3, UR9 ;  /* 0x0000000902027e24 */ /* 0x001fc8000f8e0203 */
[----:B--2---:R-:W-:-:S04]  /*1890*/  IMAD R3, R2, R7, UR8 ;  /* 0x0000000802037e24 */ /* 0x004fc8000f8e0207 */
[----:B-1----:R-:W-:-:S05]  /*18a0*/  IMAD.WIDE R2, R3, 0x4, R4 ;  /* 0x0000000403027825 */ /* 0x002fca00078e0204 */
[----:B------:R-:W-:Y:S01]  /*18b0*/  STG.E desc[UR6][R2.64], RZ ;  /* 0x000000ff02007986 */ /* 0x000fe2000c101906 */
[----:B------:R-:W-:Y:S05]  /*18c0*/  EXIT ;  /* 0x000000000000794d */ /* 0x000fea0003800000 */
.L_x_65:
        /* <DEDUP_REMOVED lines=11> */
.L_x_133:


//--------------------- .text._ZN7cutlass13device_kernelIN5flash19enable_sm80_to_sm89INS1_16FlashAttnBwdSm80INS1_25CollectiveMainloopBwdSm80ILi2ELi2EN4cute5tupleIJNS5_1CILi128EEES8_NS7_ILi64EEEEEENS_6half_tEfNS_4arch4Sm80ELb1ELb0ELb0ELb1ELb0ELb0ELb0ELb0ELi2ELi4ELi4ELi4ELb0EEENS1_21CollectiveEpilogueBwdISA_SB_SD_Li256ELb1ELb0ELi2EEENS1_25SingleTileBwdLPTSchedulerILb1ELi128ELb0EEEEEEEEEvNT_6ParamsE --------------------------
	.section	.text._ZN7cutlass13device_kernelIN5flash19enable_sm80_to_sm89INS1_16FlashAttnBwdSm80INS1_25CollectiveMainloopBwdSm80ILi2ELi2EN4cute5tupleIJNS5_1CILi128EEES8_NS7_ILi64EEEEEENS_6half_tEfNS_4arch4Sm80ELb1ELb0ELb0ELb1ELb0ELb0ELb0ELb0ELi2ELi4ELi4ELi4ELb0EEENS1_21CollectiveEpilogueBwdISA_SB_SD_Li256ELb1ELb0ELi2EEENS1_25SingleTileBwdLPTSchedulerILb1ELi128ELb0EEEEEEEEEvNT_6ParamsE,"ax",@progbits
	.align	128
.text._ZN7cutlass13device_kernelIN5flash19enable_sm80_to_sm89INS1_16FlashAttnBwdSm80INS1_25CollectiveMainloopBwdSm80ILi2ELi2EN4cute5tupleIJNS5_1CILi128EEES8_NS7_ILi64EEEEEENS_6half_tEfNS_4arch4Sm80ELb1ELb0ELb0ELb1ELb0ELb0ELb0ELb0ELi2ELi4ELi4ELi4ELb0EEENS1_21CollectiveEpilogueBwdISA_SB_SD_Li256ELb1ELb0ELi2EEENS1_25SingleTileBwdLPTSchedulerILb1ELi128ELb0EEEEEEEEEvNT_6ParamsE:
        .type           _ZN7cutlass13device_kernelIN5flash19enable_sm80_to_sm89INS1_16FlashAttnBwdSm80INS1_25CollectiveMainloopBwdSm80ILi2ELi2EN4cute5tupleIJNS5_1CILi128EEES8_NS7_ILi64EEEEEENS_6half_tEfNS_4arch4Sm80ELb1ELb0ELb0ELb1ELb0ELb0ELb0ELb0ELi2ELi4ELi4ELi4ELb0EEENS1_21CollectiveEpilogueBwdISA_SB_SD_Li256ELb1ELb0ELi2EEENS1_25SingleTileBwdLPTSchedulerILb1ELi128ELb0EEEEEEEEEvNT_6ParamsE,@function
        .size           _ZN7cutlass13device_kernelIN5flash19enable_sm80_to_sm89INS1_16FlashAttnBwdSm80INS1_25CollectiveMainloopBwdSm80ILi2ELi2EN4cute5tupleIJNS5_1CILi128EEES8_NS7_ILi64EEEEEENS_6half_tEfNS_4arch4Sm80ELb1ELb0ELb0ELb1ELb0ELb0ELb0ELb0ELi2ELi4ELi4ELi4ELb0EEENS1_21CollectiveEpilogueBwdISA_SB_SD_Li256ELb1ELb0ELi2EEENS1_25SingleTileBwdLPTSchedulerILb1ELi128ELb0EEEEEEEEEvNT_6ParamsE,(.L_x_134 - _ZN7cutlass13device_kernelIN5flash19enable_sm80_to_sm89INS1_16FlashAttnBwdSm80INS1_25CollectiveMainloopBwdSm80ILi2ELi2EN4cute5tupleIJNS5_1CILi128EEES8_NS7_ILi64EEEEEENS_6half_tEfNS_4arch4Sm80ELb1ELb0ELb0ELb1ELb0ELb0ELb0ELb0ELi2ELi4ELi4ELi4ELb0EEENS1_21CollectiveEpilogueBwdISA_SB_SD_Li256ELb1ELb0ELi2EEENS1_25SingleTileBwdLPTSchedulerILb1ELi128ELb0EEEEEEEEEvNT_6ParamsE)
        .other          _ZN7cutlass13device_kernelIN5flash19enable_sm80_to_sm89INS1_16FlashAttnBwdSm80INS1_25CollectiveMainloopBwdSm80ILi2ELi2EN4cute5tupleIJNS5_1CILi128EEES8_NS7_ILi64EEEEEENS_6half_tEfNS_4arch4Sm80ELb1ELb0ELb0ELb1ELb0ELb0ELb0ELb0ELi2ELi4ELi4ELi4ELb0EEENS1_21CollectiveEpilogueBwdISA_SB_SD_Li256ELb1ELb0ELi2EEENS1_25SingleTileBwdLPTSchedulerILb1ELi128ELb0EEEEEEEEEvNT_6ParamsE,@"STO_CUDA_ENTRY STV_DEFAULT"
_ZN7cutlass13device_kernelIN5flash19enable_sm80_to_sm89INS1_16FlashAttnBwdSm80INS1_25CollectiveMainloopBwdSm80ILi2ELi2EN4cute5tupleIJNS5_1CILi128EEES8_NS7_ILi64EEEEEENS_6half_tEfNS_4arch4Sm80ELb1ELb0ELb0ELb1ELb0ELb0ELb0ELb0ELi2ELi4ELi4ELi4ELb0EEENS1_21CollectiveEpilogueBwdISA_SB_SD_Li256ELb1ELb0ELi2EEENS1_25SingleTileBwdLPTSchedulerILb1ELi128ELb0EEEEEEEEEvNT_6ParamsE:
[----:B------:R-:W-:Y:S01]  /*0000*/  LDC R1, c[0x0][0x28] ;  /* 0x00000a00ff017b82 */ /* 0x000fe20000000800 */
[----:B------:R-:W-:Y:S05]  /*0010*/  EXIT ;  /* 0x000000000000794d */ /* 0x000fea0003800000 */
.L_x_66:
        /* <DEDUP_REMOVED lines=14> */
.L_x_134:


//--------------------- .text._ZN7cutlass13device_kernelIN5flash19enable_sm80_to_sm89INS1_16FlashAttnBwdSm80INS1_25CollectiveMainloopBwdSm80ILi2ELi2EN4cute5tupleIJNS5_1CILi128EEES8_NS7_ILi64EEEEEENS_6half_tEfNS_4arch4Sm80ELb1ELb0ELb0ELb1ELb1ELb0ELb0ELb0ELi2ELi4ELi4ELi4ELb0EEENS1_21CollectiveEpilogueBwdISA_SB_SD_Li256ELb1ELb0ELi2EEENS1_25SingleTileBwdLPTSchedulerILb1ELi128ELb1EEEEEEEEEvNT_6ParamsE --------------------------
	.section	.text._ZN7cutlass13device_kernelIN5flash19enable_sm80_to_sm89INS1_16FlashAttnBwdSm80INS1_25CollectiveMainloopBwdSm80ILi2ELi2EN4cute5tupleIJNS5_1CILi128EEES8_NS7_ILi64EEEEEENS_6half_tEfNS_4arch4Sm80ELb1ELb0ELb0ELb1ELb1ELb0ELb0ELb0ELi2ELi4ELi4ELi4ELb0EEENS1_21CollectiveEpilogueBwdISA_SB_SD_Li256ELb1ELb0ELi2EEENS1_25SingleTileBwdLPTSchedulerILb1ELi128ELb1EEEEEEEEEvNT_6ParamsE,"ax",@progbits
	.align	128
.text._ZN7cutlass13device_kernelIN5flash19enable_sm80_to_sm89INS1_16FlashAttnBwdSm80INS1_25CollectiveMainloopBwdSm80ILi2ELi2EN4cute5tupleIJNS5_1CILi128EEES8_NS7_ILi64EEEEEENS_6half_tEfNS_4arch4Sm80ELb1ELb0ELb0ELb1ELb1ELb0ELb0ELb0ELi2ELi4ELi4ELi4ELb0EEENS1_21CollectiveEpilogueBwdISA_SB_SD_Li256ELb1ELb0ELi2EEENS1_25SingleTileBwdLPTSchedulerILb1ELi128ELb1EEEEEEEEEvNT_6ParamsE:
        .type           _ZN7cutlass13device_kernelIN5flash19enable_sm80_to_sm89INS1_16FlashAttnBwdSm80INS1_25CollectiveMainloopBwdSm80ILi2ELi2EN4cute5tupleIJNS5_1CILi128EEES8_NS7_ILi64EEEEEENS_6half_tEfNS_4arch4Sm80ELb1ELb0ELb0ELb1ELb1ELb0ELb0ELb0ELi2ELi4ELi4ELi4ELb0EEENS1_21CollectiveEpilogueBwdISA_SB_SD_Li256ELb1ELb0ELi2EEENS1_25SingleTileBwdLPTSchedulerILb1ELi128ELb1EEEEEEEEEvNT_6ParamsE,@function
        .size           _ZN7cutlass13device_kernelIN5flash19enable_sm80_to_sm89INS1_16FlashAttnBwdSm80INS1_25CollectiveMainloopBwdSm80ILi2ELi2EN4cute5tupleIJNS5_1CILi128EEES8_NS7_ILi64EEEEEENS_6half_tEfNS_4arch4Sm80ELb1ELb0ELb0ELb1ELb1ELb0ELb0ELb0ELi2ELi4ELi4ELi4ELb0EEENS1_21CollectiveEpilogueBwdISA_SB_SD_Li256ELb1ELb0ELi2EEENS1_25SingleTileBwdLPTSchedulerILb1ELi128ELb1EEEEEEEEEvNT_6ParamsE,(.L_x_135 - _ZN7cutlass13device_kernelIN5flash19enable_sm80_to_sm89INS1_16FlashAttnBwdSm80INS1_25CollectiveMainloopBwdSm80ILi2ELi2EN4cute5tupleIJNS5_1CILi128EEES8_NS7_ILi64EEEEEENS_6half_tEfNS_4arch4Sm80ELb1ELb0ELb0ELb1ELb1ELb0ELb0ELb0ELi2ELi4ELi4ELi4ELb0EEENS1_21CollectiveEpilogueBwdISA_SB_SD_Li256ELb1ELb0ELi2EEENS1_25SingleTileBwdLPTSchedulerILb1ELi128ELb1EEEEEEEEEvNT_6ParamsE)
        .other          _ZN7cutlass13device_kernelIN5flash19enable_sm80_to_sm89INS1_16FlashAttnBwdSm80INS1_25CollectiveMainloopBwdSm80ILi2ELi2EN4cute5tupleIJNS5_1CILi128EEES8_NS7_ILi64EEEEEENS_6half_tEfNS_4arch4Sm80ELb1ELb0ELb0ELb1ELb1ELb0ELb0ELb0ELi2ELi4ELi4ELi4ELb0EEENS1_21CollectiveEpilogueBwdISA_SB_SD_Li256ELb1ELb0ELi2EEENS1_25SingleTileBwdLPTSchedulerILb1ELi128ELb1EEEEEEEEEvNT_6ParamsE,@"STO_CUDA_ENTRY STV_DEFAULT"
_ZN7cutlass13device_kernelIN5flash19enable_sm80_to_sm89INS1_16FlashAttnBwdSm80INS1_25CollectiveMainloopBwdSm80ILi2ELi2EN4cute5tupleIJNS5_1CILi128EEES8_NS7_ILi64EEEEEENS_6half_tEfNS_4arch4Sm80ELb1ELb0ELb0ELb1ELb1ELb0ELb0ELb0ELi2ELi4ELi4ELi4ELb0EEENS1_21CollectiveEpilogueBwdISA_SB_SD_Li256ELb1ELb0ELi2EEENS1_25SingleTileBwdLPTSchedulerILb1ELi128ELb1EEEEEEEEEvNT_6ParamsE:
[----:B------:R-:W-:Y:S01]  /*0000*/  LDC R1, c[0x0][0x28] ;  /* 0x00000a00ff017b82 */ /* 0x000fe20000000800 */
[----:B------:R-:W-:Y:S05]  /*0010*/  EXIT ;  /* 0x000000000000794d */ /* 0x000fea0003800000 */
.L_x_67:
        /* <DEDUP_REMOVED lines=14> */
.L_x_135:


//--------------------- .text._ZN7cutlass13device_kernelIN5flash19enable_sm80_to_sm89INS1_16FlashAttnBwdSm80INS1_25CollectiveMainloopBwdSm80ILi2ELi2EN4cute5tupleIJNS5_1CILi128EEES8_NS7_ILi64EEEEEENS_6half_tEfNS_4arch4Sm80ELb1ELb0ELb0ELb1ELb0ELb0ELb0ELb0ELi2ELi4ELi4ELi4ELb0EEENS1_24CollectiveEpilogueBwdGQAISA_fSD_Li256ELb1ELb0EEENS1_25SingleTileBwdLPTSchedulerILb1ELi128ELb0EEEEEEEEEvNT_6ParamsE --------------------------
	.section	.text._ZN7cutlass13device_kernelIN5flash19enable_sm80_to_sm89INS1_16FlashAttnBwdSm80INS1_25CollectiveMainloopBwdSm80ILi2ELi2EN4cute5tupleIJNS5_1CILi128EEES8_NS7_ILi64EEEEEENS_6half_tEfNS_4arch4Sm80ELb1ELb0ELb0ELb1ELb0ELb0ELb0ELb0ELi2ELi4ELi4ELi4ELb0EEENS1_24CollectiveEpilogueBwdGQAISA_fSD_Li256ELb1ELb0EEENS1_25SingleTileBwdLPTSchedulerILb1ELi128ELb0EEEEEEEEEvNT_6ParamsE,"ax",@progbits
	.align	128
.text._ZN7cutlass13device_kernelIN5flash19enable_sm80_to_sm89INS1_16FlashAttnBwdSm80INS1_25CollectiveMainloopBwdSm80ILi2ELi2EN4cute5tupleIJNS5_1CILi128EEES8_NS7_ILi64EEEEEENS_6half_tEfNS_4arch4Sm80ELb1ELb0ELb0ELb1ELb0ELb0ELb0ELb0ELi2ELi4ELi4ELi4ELb0EEENS1_24CollectiveEpilogueBwdGQAISA_fSD_Li256ELb1ELb0EEENS1_25SingleTileBwdLPTSchedulerILb1ELi128ELb0EEEEEEEEEvNT_6ParamsE:
        .type           _ZN7cutlass13device_kernelIN5flash19enable_sm80_to_sm89INS1_16FlashAttnBwdSm80INS1_25CollectiveMainloopBwdSm80ILi2ELi2EN4cute5tupleIJNS5_1CILi128EEES8_NS7_ILi64EEEEEENS_6half_tEfNS_4arch4Sm80ELb1ELb0ELb0ELb1ELb0ELb0ELb0ELb0ELi2ELi4ELi4ELi4ELb0EEENS1_24CollectiveEpilogueBwdGQAISA_fSD_Li256ELb1ELb0EEENS1_25SingleTileBwdLPTSchedulerILb1ELi128ELb0EEEEEEEEEvNT_6ParamsE,@function
        .size           _ZN7cutlass13device_kernelIN5flash19enable_sm80_to_sm89INS1_16FlashAttnBwdSm80INS1_25CollectiveMainloopBwdSm80ILi2ELi2EN4cute5tupleIJNS5_1CILi128EEES8_NS7_ILi64EEEEEENS_6half_tEfNS_4arch4Sm80ELb1ELb0ELb0ELb1ELb0ELb0ELb0ELb0ELi2ELi4ELi4ELi4ELb0EEENS1_24CollectiveEpilogueBwdGQAISA_fSD_Li256ELb1ELb0EEENS1_25SingleTileBwdLPTSchedulerILb1ELi128ELb0EEEEEEEEEvNT_6ParamsE,(.L_x_136 - _ZN7cutlass13device_kernelIN5flash19enable_sm80_to_sm89INS1_16FlashAttnBwdSm80INS1_25CollectiveMainloopBwdSm80ILi2ELi2EN4cute5tupleIJNS5_1CILi128EEES8_NS7_ILi64EEEEEENS_6half_tEfNS_4arch4Sm80ELb1ELb0ELb0ELb1ELb0ELb0ELb0ELb0ELi2ELi4ELi4ELi4ELb0EEENS1_24CollectiveEpilogueBwdGQAISA_fSD_Li256ELb1ELb0EEENS1_25SingleTileBwdLPTSchedulerILb1ELi128ELb0EEEEEEEEEvNT_6ParamsE)
        .other          _ZN7cutlass13device_kernelIN5flash19enable_sm80_to_sm89INS1_16FlashAttnBwdSm80INS1_25CollectiveMainloopBwdSm80ILi2ELi2EN4cute5tupleIJNS5_1CILi128EEES8_NS7_ILi64EEEEEENS_6half_tEfNS_4arch4Sm80ELb1ELb0ELb0ELb1ELb0ELb0ELb0ELb0ELi2ELi4ELi4ELi4ELb0EEENS1_24CollectiveEpilogueBwdGQAISA_fSD_Li256ELb1ELb0EEENS1_25SingleTileBwdLPTSchedulerILb1ELi128ELb0EEEEEEEEEvNT_6ParamsE,@"STO_CUDA_ENTRY STV_DEFAULT"
_ZN7cutlass13device_kernelIN5flash19enable_sm80_to_sm89INS1_16FlashAttnBwdSm80INS1_25CollectiveMainloopBwdSm80ILi2ELi2EN4cute5tupleIJNS5_1CILi128EEES8_NS7_ILi64EEEEEENS_6half_tEfNS_4arch4Sm80ELb1ELb0ELb0ELb1ELb0ELb0ELb0ELb0ELi2ELi4ELi4ELi4ELb0EEENS1_24CollectiveEpilogueBwdGQAISA_fSD_Li256ELb1ELb0EEENS1_25SingleTileBwdLPTSchedulerILb1ELi128ELb0EEEEEEEEEvNT_6ParamsE:
[----:B------:R-:W-:Y:S01]  /*0000*/  LDC R1, c[0x0][0x28] ;  /* 0x00000a00ff017b82 */ /* 0x000fe20000000800 */
[----:B------:R-:W-:Y:S05]  /*0010*/  EXIT ;  /* 0x000000000000794d */ /* 0x000fea0003800000 */
.L_x_68:
        /* <DEDUP_REMOVED lines=14> */
.L_x_136:


//--------------------- .text._ZN7cutlass13device_kernelIN5flash32FlashAttnBwdPostprocessConvertdQIN4cute5tupleIJNS3_1CILi128EEENS5_ILi64EEEEEENS_6half_tEfNS_4arch4Sm80ELi256ENS3_8TiledMMAINS3_8MMA_AtomIJNS3_28SM80_16x8x16_F32F16F16F32_TNEEEENS3_6LayoutINS4_IJNS5_ILi4EEENS5_ILi2EEENS5_ILi1EEEEEENS4_IJSJ_SH_NS5_ILi0EEEEEEEENS4_IJS7_NS5_ILi32EEENS5_ILi16EEEEEEEELb0EEEEEvNT_6ParamsE --------------------------
	.section	.text._ZN7cutlass13device_kernelIN5flash32FlashAttnBwdPostprocessConvertdQIN4cute5tupleIJNS3_1CILi128EEENS5_ILi64EEEEEENS_6half_tEfNS_4arch4Sm80ELi256ENS3_8TiledMMAINS3_8MMA_AtomIJNS3_28SM80_16x8x16_F32F16F16F32_TNEEEENS3_6LayoutINS4_IJNS5_ILi4EEENS5_ILi2EEENS5_ILi1EEEEEENS4_IJSJ_SH_NS5_ILi0EEEEEEEENS4_IJS7_NS5_ILi32EEENS5_ILi16EEEEEEEELb0EEEEEvNT_6ParamsE,"ax",@progbits
	.align	128
.text._ZN7cutlass13device_kernelIN5flash32FlashAttnBwdPostprocessConvertdQIN4cute5tupleIJNS3_1CILi128EEENS5_ILi64EEEEEENS_6half_tEfNS_4arch4Sm80ELi256ENS3_8TiledMMAINS3_8MMA_AtomIJNS3_28SM80_16x8x16_F32F16F16F32_TNEEEENS3_6LayoutINS4_IJNS5_ILi4EEENS5_ILi2EEENS5_ILi1EEEEEENS4_IJSJ_SH_NS5_ILi0EEEEEEEENS4_IJS7_NS5_ILi32EEENS5_ILi16EEEEEEEELb0EEEEEvNT_6ParamsE:
        .type           _ZN7cutlass13device_kernelIN5flash32FlashAttnBwdPostprocessConvertdQIN4cute5tupleIJNS3_1CILi128EEENS5_ILi64EEEEEENS_6half_tEfNS_4arch4Sm80ELi256ENS3_8TiledMMAINS3_8MMA_AtomIJNS3_28SM80_16x8x16_F32F16F16F32_TNEEEENS3_6LayoutINS4_IJNS5_ILi4EEENS5_ILi2EEENS5_ILi1EEEEEENS4_IJSJ_SH_NS5_ILi0EEEEEEEENS4_IJS7_NS5_ILi32EEENS5_ILi16EEEEEEEELb0EEEEEvNT_6ParamsE,@function
        .size           _ZN7cutlass13device_kernelIN5flash32FlashAttnBwdPostprocessConvertdQIN4cute5tupleIJNS3_1CILi128EEENS5_ILi64EEEEEENS_6half_tEfNS_4arch4Sm80ELi256ENS3_8TiledMMAINS3_8MMA_AtomIJNS3_28SM80_16x8x16_F32F16F16F32_TNEEEENS3_6LayoutINS4_IJNS5_ILi4EEENS5_ILi2EEENS5_ILi1EEEEEENS4_IJSJ_SH_NS5_ILi0EEEEEEEENS4_IJS7_NS5_ILi32EEENS5_ILi16EEEEEEEELb0EEEEEvNT_6ParamsE,(.L_x_137 - _ZN7cutlass13device_kernelIN5flash32FlashAttnBwdPostprocessConvertdQIN4cute5tupleIJNS3_1CILi128EEENS5_ILi64EEEEEENS_6half_tEfNS_4arch4Sm80ELi256ENS3_8TiledMMAINS3_8MMA_AtomIJNS3_28SM80_16x8x16_F32F16F16F32_TNEEEENS3_6LayoutINS4_IJNS5_ILi4EEENS5_ILi2EEENS5_ILi1EEEEEENS4_IJSJ_SH_NS5_ILi0EEEEEEEENS4_IJS7_NS5_ILi32EEENS5_ILi16EEEEEEEELb0EEEEEvNT_6ParamsE)
        .other          _ZN7cutlass13device_kernelIN5flash32FlashAttnBwdPostprocessConvertdQIN4cute5tupleIJNS3_1CILi128EEENS5_ILi64EEEEEENS_6half_tEfNS_4arch4Sm80ELi256ENS3_8TiledMMAINS3_8MMA_AtomIJNS3_28SM80_16x8x16_F32F16F16F32_TNEEEENS3_6LayoutINS4_IJNS5_ILi4EEENS5_ILi2EEENS5_ILi1EEEEEENS4_IJSJ_SH_NS5_ILi0EEEEEEEENS4_IJS7_NS5_ILi32EEENS5_ILi16EEEEEEEELb0EEEEEvNT_6ParamsE,@"STO_CUDA_ENTRY STV_DEFAULT"
_ZN7cutlass13device_kernelIN5flash32FlashAttnBwdPostprocessConvertdQIN4cute5tupleIJNS3_1CILi128EEENS5_ILi64EEEEEENS_6half_tEfNS_4arch4Sm80ELi256ENS3_8TiledMMAINS3_8MMA_AtomIJNS3_28SM80_16x8x16_F32F16F16F32_TNEEEENS3_6LayoutINS4_IJNS5_ILi4EEENS5_ILi2EEENS5_ILi1EEEEEENS4_IJSJ_SH_NS5_ILi0EEEEEEEENS4_IJS7_NS5_ILi32EEENS5_ILi16EEEEEEEELb0EEEEEvNT_6ParamsE:
        /* <DEDUP_REMOVED lines=24> */
.L_x_69:
[----:B------:R-:W-:Y:S02]  /*0180*/  ISETP.NE.U32.AND P1, PT, RZ, UR4, PT ;  /* 0x00000004ff007c0c */ /* 0x000fe4000bf25070 */
[----:B-----5:R-:W-:Y:S02]  /*0190*/  ISETP.LE.AND P2, PT, R39, R40, PT ;  /* 0x000000282700720c */ /* 0x020fe40003f43270 */
[----:B------:R-:W-:-:S13]  /*01a0*/  ISETP.NE.AND.EX P1, PT, RZ, UR5, PT, P1 ;  /* 0x00000005ff007c0c */ /* 0x000fda000bf25310 */
[----:B------:R-:W-:Y:S05]  /*01b0*/  @P1 EXIT P2 ;  /* 0x000000000000194d */ /* 0x000fea0001000000 */
[----:B------:R-:W0:Y:S01]  /*01c0*/  S2R R51, SR_TID.X ;  /* 0x0000000000337919 */ /* 0x000e220000002100 */
[----:B-1----:R-:W-:Y:S01]  /*01d0*/  @P0 IMAD R2, R7, 0x80, R38 ;  /* 0x0000008007020824 */ /* 0x002fe200078e0226 */
[----:B------:R-:W1:Y:S01]  /*01e0*/  S2UR UR8, SR_CTAID.Y ;  /* 0x00000000000879c3 */ /* 0x000e620000002600 */
[----:B------:R-:W-:Y:S01]  /*01f0*/  IMAD.SHL.U32 R4, R0, 0x2000, RZ ;  /* 0x0000200000047824 */ /* 0x000fe200078e00ff */
[----:B------:R-:W-:Y:S01]  /*0200*/  SHF.R.S32.HI R36, RZ, 0x1f, R7 ;  /* 0x0000001fff247819 */ /* 0x000fe20000011407 */
[----:B------:R-:W-:Y:S01]  /*0210*/  ULDC.64 UR4, c[0x0][0x230] ;  /* 0x00008c0000047ab9 */ /* 0x000fe20000000a00 */
[----:B------:R-:W-:Y:S02]  /*0220*/  @P0 SHF.R.S32.HI R3, RZ, 0x1f, R2 ;  /* 0x0000001fff030819 */ /* 0x000fe40000011402 */
[----:B------:R-:W-:Y:S02]  /*0230*/  SEL R36, R36, RZ, !P1 ;  /* 0x000000ff24247207 */ /* 0x000fe40004800000 */
[----:B------:R-:W-:Y:S01]  /*0240*/  @P0 LEA.HI R3, R3, R2, RZ, 0x7 ;  /* 0x0000000203030211 */ /* 0x000fe200078f38ff */
[----:B------:R-:W2:Y:S04]  /*0250*/  LDC.64 R8, c[0x0][0x228] ;  /* 0x00008a00ff087b82 */ /* 0x000ea80000000a00 */
[----:B------:R-:W-:-:S05]  /*0260*/  @P0 IMAD.SHL.U32 R3, R3, 0x40, RZ ;  /* 0x0000004003030824 */ /* 0x000fca00078e00ff */
[----:B------:R-:W-:Y:S02]  /*0270*/  @P0 LOP3.LUT R5, R3, 0xffffe000, RZ, 0xc0, !PT ;  /* 0xffffe00003050812 */ /* 0x000fe400078ec0ff */
[----:B------:R-:W-:Y:S02]  /*0280*/  CS2R R2, SRZ ;  /* 0x0000000000027805 */ /* 0x000fe4000001ff00 */
[--C-:B------:R-:W-:Y:S01]  /*0290*/  @P0 SHF.R.S32.HI R3, RZ, 0x1f, R5.reuse ;  /* 0x0000001fff030819 */ /* 0x100fe20000011405 */
[----:B------:R-:W-:Y:S01]  /*02a0*/  @P0 IMAD.MOV.U32 R2, RZ, RZ, R5 ;  /* 0x000000ffff020224 */ /* 0x000fe200078e0005 */
[----:B------:R-:W-:Y:S01]  /*02b0*/  SHF.R.S32.HI R5, RZ, 0x1f, R4 ;  /* 0x0000001fff057819 */ /* 0x000fe20000011404 */
[----:B-1----:R-:W-:Y:S01]  /*02c0*/  USHF.R.S32.HI UR9, URZ, 0x1f, UR8 ;  /* 0x0000001f3f097899 */ /* 0x002fe20008011408 */
[----:B0-----:R-:W-:-:S05]  /*02d0*/  IMAD.SHL.U32 R37, R51, 0x4, RZ ;  /* 0x0000000433257824 */ /* 0x001fca00078e00ff */
[----:B--2---:R-:W-:Y:S01]  /*02e0*/  IMAD R6, R8, UR9, RZ ;  /* 0x0000000908067c24 */ /* 0x004fe2000f8e02ff */
[----:B------:R-:W-:Y:S02]  /*02f0*/  IADD3 R4, P2, P3, R2, R37, R4 ;  /* 0x0000002502047210 */ /* 0x000fe40007b5e004 */
[----:B------:R-:W-:-:S04]  /*0300*/  SHF.R.S32.HI R2, RZ, 0x1f, R37 ;  /* 0x0000001fff027819 */ /* 0x000fc80000011425 */
[----:B------:R-:W-:Y:S01]  /*0310*/  IADD3.X R5, R3, R2, R5, P2, P3 ;  /* 0x0000000203057210 */ /* 0x000fe200017e6405 */
[----:B------:R-:W-:Y:S01]  /*0320*/  IMAD R3, R9, UR8, R6 ;  /* 0x0000000809037c24 */ /* 0x000fe2000f8e0206 */
[----:B------:R-:W-:Y:S01]  /*0330*/  SEL R2, R7, RZ, !P1 ;  /* 0x000000ff07027207 */ /* 0x000fe20004800000 */
[----:B------:R-:W-:Y:S02]  /*0340*/  IMAD R7, R36, UR4, RZ ;  /* 0x0000000424077c24 */ /* 0x000fe4000f8e02ff */
[----:B------:R-:W-:-:S04]  /*0350*/  IMAD.WIDE.U32 R4, R8, UR8, R4 ;  /* 0x0000000808047c25 */ /* 0x000fc8000f8e0004 */
[----:B------:R-:W-:Y:S02]  /*0360*/  IMAD.IADD R5, R5, 0x1, R3 ;  /* 0x0000000105057824 */ /* 0x000fe400078e0203 */
[C---:B------:R-:W-:Y:S02]  /*0370*/  IMAD R3, R2.reuse, UR5, R7 ;  /* 0x0000000502037c24 */ /* 0x040fe4000f8e0207 */
        /* <DEDUP_REMOVED lines=8> */
[----:B------:R-:W5:Y:S04]  /*0400*/  LDG.E.128 R16, desc[UR6][R44.64+0x3000] ;  /* 0x003000062c107981 */ /* 0x000f68000c1e1d00 */
[----:B------:R-:W5:Y:S04]  /*0410*/  LDG.E.128 R20, desc[UR6][R44.64+0x4000] ;  /* 0x004000062c147981 */ /* 0x000f68000c1e1d00 */
[----:B------:R-:W5:Y:S04]  /*0420*/  LDG.E.128 R24, desc[UR6][R44.64+0x5000] ;  /* 0x005000062c187981 */ /* 0x000f68000c1e1d00 */
[----:B------:R-:W5:Y:S04]  /*0430*/  LDG.E.128 R28, desc[UR6][R44.64+0x6000] ;  /* 0x006000062c1c7981 */ /* 0x000f68000c1e1d00 */
[----:B------:R0:W5:Y:S01]  /*0440*/  LDG.E.128 R32, desc[UR6][R44.64+0x7000] ;  /* 0x007000062c207981 */ /* 0x000162000c1e1d00 */
[----:B------:R-:W1:Y:S01]  /*0450*/  S2UR UR5, SR_CgaCtaId ;  /* 0x00000000000579c3 */ /* 0x000e620000008800 */
[----:B------:R-:W-:Y:S01]  /*0460*/  UMOV UR4, 0x400 ;  /* 0x0000040000047882 */ /* 0x000fe20000000000 */
[----:B------:R-:W-:Y:S01]  /*0470*/  SHF.R.S32.HI R46, RZ, 0x1f, R51 ;  /* 0x0000001fff2e7819 */ /* 0x000fe20000011433 */
[----:B------:R-:W-:Y:S01]  /*0480*/  BSSY B0, `(.L_x_70) ;  /* 0x00000cc000007945 */ /* 0x000fe20003800000 */
[----:B------:R-:W-:-:S02]  /*0490*/  VIADDMNMX R40, R39, -R40, 0x80, PT ;  /* 0x0000008027287446 */ /* 0x000fc40003800928 */
[CC--:B------:R-:W-:Y:S02]  /*04a0*/  LEA.HI R3, R46.reuse, R51.reuse, RZ, 0x2 ;  /* 0x000000332e037211 */ /* 0x0c0fe400078f10ff */
[CC--:B------:R-:W-:Y:S02]  /*04b0*/  LEA.HI R52, R46.reuse, R51.reuse, RZ, 0x3 ;  /* 0x000000332e347211 */ /* 0x0c0fe400078f18ff */
[--C-:B------:R-:W-:Y:S02]  /*04c0*/  SHF.R.S32.HI R43, RZ, 0x2, R3.reuse ;  /* 0x00000002ff2b7819 */ /* 0x100fe40000011403 */
[----:B------:R-:W-:Y:S02]  /*04d0*/  SHF.R.S32.HI R42, RZ, 0x1f, R3 ;  /* 0x0000001fff2a7819 */ /* 0x000fe40000011403 */
[----:B0-----:R-:W-:Y:S02]  /*04e0*/  LEA.HI R44, R46, R51, RZ, 0x5 ;  /* 0x000000332e2c7211 */ /* 0x001fe400078f28ff */
[----:B------:R-:W-:-:S02]  /*04f0*/  LEA.HI R42, R42, R43, RZ, 0x3 ;  /* 0x0000002b2a2a7211 */ /* 0x000fc400078f18ff */
[--C-:B------:R-:W-:Y:S02]  /*0500*/  SHF.R.S32.HI R41, RZ, 0x1f, R44.reuse ;  /* 0x0000001fff297819 */ /* 0x100fe4000001142c */
[----:B------:R-:W-:Y:S02]  /*0510*/  LOP3.LUT R42, R42, 0xfffffff8, RZ, 0xc0, !PT ;  /* 0xfffffff82a2a7812 */ /* 0x000fe400078ec0ff */
[----:B------:R-:W-:Y:S01]  /*0520*/  SHF.R.S32.HI R44, RZ, 0x5, R44 ;  /* 0x00000005ff2c7819 */ /* 0x000fe2000001142c */
[----:B-1----:R-:W-:Y:S02]  /*0530*/  ULEA UR4, UR5, UR4, 0x18 ;  /* 0x0000000405047291 */ /* 0x002fe4000f8ec03f */
[----:B------:R-:W-:Y:S01]  /*0540*/  IMAD.IADD R43, R43, 0x1, -R42 ;  /* 0x000000012b2b7824 */ /* 0x000fe200078e0a2a */
[----:B------:R-:W-:Y:S01]  /*0550*/  LEA.HI R41, R41, R44, RZ, 0x2 ;  /* 0x0000002c29297211 */ /* 0x000fe200078f10ff */
[----:B------:R-:W-:Y:S01]  /*0560*/  ULDC UR5, c[0x0][0x268] ;  /* 0x00009a0000057ab9 */ /* 0x000fe20000000800 */
[----:B------:R-:W-:-:S02]  /*0570*/  LEA.HI R42, R46, R51, RZ, 0x7 ;  /* 0x000000332e2a7211 */ /* 0x000fc400078f38ff */
[----:B------:R-:W-:Y:S02]  /*0580*/  LEA R45, R51, UR4, 0x4 ;  /* 0x00000004332d7c11 */ /* 0x000fe4000f8e20ff */
[----:B------:R-:W-:Y:S02]  /*0590*/  SHF.R.S32.HI R50, RZ, 0x1f, R43 ;  /* 0x0000001fff327819 */ /* 0x000fe4000001142b */
[----:B------:R-:W-:Y:S02]  /*05a0*/  LEA.HI R47, R46, R51, RZ, 0x6 ;  /* 0x000000332e2f7211 */ /* 0x000fe400078f30ff */
[----:B------:R-:W-:Y:S02]  /*05b0*/  LOP3.LUT R46, R3, 0x7ffffffc, RZ, 0xc0, !PT ;  /* 0x7ffffffc032e7812 */ /* 0x000fe400078ec0ff */
[--C-:B------:R-:W-:Y:S01]  /*05c0*/  SHF.R.S32.HI R3, RZ, 0x3, R52.reuse ;  /* 0x00000003ff037819 */ /* 0x100fe20000011434 */
[----:B------:R-:W-:Y:S01]  /*05d0*/  IMAD.SHL.U32 R47, R47, 0x2, RZ ;  /* 0x000000022f2f7824 */ /* 0x000fe200078e00ff */
[----:B------:R-:W-:Y:S01]  /*05e0*/  SHF.R.S32.HI R48, RZ, 0x1f, R52 ;  /* 0x0000001fff307819 */ /* 0x000fe20000011434 */
[----:B------:R-:W-:Y:S01]  /*05f0*/  IMAD.IADD R49, R51, 0x1, -R46 ;  /* 0x0000000133317824 */ /* 0x000fe200078e0a2e */
[----:B------:R-:W-:-:S02]  /*0600*/  LOP3.LUT R53, R41, 0xfffffc, RZ, 0xc0, !PT ;  /* 0x00fffffc29357812 */ /* 0x000fc400078ec0ff */
[----:B------:R-:W-:Y:S02]  /*0610*/  LOP3.LUT R52, R52, 0xfffffff8, RZ, 0xc0, !PT ;  /* 0xfffffff834347812 */ /* 0x000fe400078ec0ff */
[----:B------:R-:W-:Y:S01]  /*0620*/  LEA.HI R41, R50, R43, RZ, 0x2 ;  /* 0x0000002b32297211 */ /* 0x000fe200078f10ff */
[----:B------:R-:W-:Y:S01]  /*0630*/  IMAD.IADD R50, R44, 0x1, -R53 ;  /* 0x000000012c327824 */ /* 0x000fe200078e0a35 */
[----:B------:R-:W-:Y:S01]  /*0640*/  LEA.HI R48, R48, R3, RZ, 0x2 ;  /* 0x0000000330307211 */ /* 0x000fe200078f10ff */
[----:B------:R-:W-:Y:S01]  /*0650*/  IMAD.IADD R51, R51, 0x1, -R52 ;  /* 0x0000000133337824 */ /* 0x000fe200078e0a34 */
[C---:B------:R-:W-:Y:S01]  /*0660*/  LOP3.LUT R46, R41.reuse, 0x7fffffc, RZ, 0xc0, !PT ;  /* 0x07fffffc292e7812 */ /* 0x040fe200078ec0ff */
[----:B------:R-:W-:Y:S01]  /*0670*/  IMAD.SHL.U32 R44, R44, 0x40, RZ ;  /* 0x000000402c2c7824 */ /* 0x000fe200078e00ff */
[----:B------:R-:W-:Y:S01]  /*0680*/  LOP3.LUT R48, R48, 0xffffffc, RZ, 0xc0, !PT ;  /* 0x0ffffffc30307812 */ /* 0x000fe200078ec0ff */
[----:B------:R-:W-:Y:S01]  /*0690*/  IMAD.SHL.U32 R41, R41, 0x10, RZ ;  /* 0x0000001029297824 */ /* 0x000fe200078e00ff */
[----:B------:R-:W-:Y:S01]  /*06a0*/  LOP3.LUT R47, R47, 0x7fffff80, RZ, 0xc0, !PT ;  /* 0x7fffff802f2f7812 */ /* 0x000fe200078ec0ff */
[----:B------:R-:W-:Y:S01]  /*06b0*/  IMAD.IADD R46, R43, 0x1, -R46 ;  /* 0x000000012b2e7824 */ /* 0x000fe200078e0a2e */
[----:B------:R-:W-:Y:S01]  /*06c0*/  LEA.HI R43, R51, R51, RZ, 0x1 ;  /* 0x00000033332b7211 */ /* 0x000fe200078f08ff */
[----:B------:R-:W-:Y:S01]  /*06d0*/  IMAD R49, R50, 0x80, R49 ;  /* 0x0000008032317824 */ /* 0x000fe200078e0231 */
[----:B------:R-:W-:-:S02]  /*06e0*/  LOP3.LUT R53, R44, 0x40, RZ, 0xc0, !PT ;  /* 0x000000402c357812 */ /* 0x000fc400078ec0ff */
[----:B------:R-:W-:Y:S01]  /*06f0*/  IADD3 R48, R3, -R48, RZ ;  /* 0x8000003003307210 */ /* 0x000fe20007ffe0ff */
[----:B------:R-:W-:Y:S01]  /*0700*/  IMAD.SHL.U32 R43, R43, 0x400, RZ ;  /* 0x000004002b2b7824 */ /* 0x000fe200078e00ff */
[----:B------:R-:W-:Y:S01]  /*0710*/  SHF.R.U32.HI R42, RZ, 0x4, R42 ;  /* 0x00000004ff2a7819 */ /* 0x000fe2000001162a */
[----:B------:R-:W-:Y:S01]  /*0720*/  IMAD R49, R46, 0x8, R49 ;  /* 0x000000082e317824 */ /* 0x000fe200078e0231 */
[----:B------:R-:W-:Y:S01]  /*0730*/  LOP3.LUT R41, R41, 0x40, RZ, 0xc0, !PT ;  /* 0x0000004029297812 */ /* 0x000fe200078ec0ff */
[----:B------:R-:W-:-:S03]  /*0740*/  IMAD R47, R48, 0x10, R47 ;  /* 0x00000010302f7824 */ /* 0x000fc600078e022f */
[----:B------:R-:W-:Y:S02]  /*0750*/  LOP3.LUT R42, R41, 0x8, R42, 0xf8, !PT ;  /* 0x00000008292a7812 */ /* 0x000fe400078ef82a */
[----:B------:R-:W-:Y:S01]  /*0760*/  SHF.R.U32.HI R41, RZ, 0x3, R41 ;  /* 0x00000003ff297819 */ /* 0x000fe20000011629 */
[----:B--2---:R0:W-:Y:S04]  /*0770*/  STS.128 [R45], R4 ;  /* 0x000000042d007388 */ /* 0x0041e80000000c00 */
[----:B---3--:R1:W-:Y:S04]  /*0780*/  STS.128 [R45+0x1000], R8 ;  /* 0x001000082d007388 */ /* 0x0083e80000000c00 */
[----:B----4-:R-:W-:Y:S04]  /*0790*/  STS.128 [R45+0x2000], R12 ;  /* 0x0020000c2d007388 */ /* 0x010fe80000000c00 */
[----:B-----5:R-:W-:Y:S04]  /*07a0*/  STS.128 [R45+0x3000], R16 ;  /* 0x003000102d007388 */ /* 0x020fe80000000c00 */
[----:B------:R-:W-:Y:S01]  /*07b0*/  STS.128 [R45+0x4000], R20 ;  /* 0x004000142d007388 */ /* 0x000fe20000000c00 */
[----:B0-----:R-:W-:Y:S01]  /*07c0*/  IMAD.SHL.U32 R4, R51, 0x8, RZ ;  /* 0x0000000833047824 */ /* 0x001fe200078e00ff */
[----:B------:R-:W-:-:S02]  /*07d0*/  SHF.R.U32.HI R6, RZ, 0x3, R53 ;  /* 0x00000003ff067819 */ /* 0x000fc40000011635 */
[----:B------:R-:W-:Y:S01]  /*07e0*/  STS.128 [R45+0x5000], R24 ;  /* 0x005000182d007388 */ /* 0x000fe20000000c00 */
[----:B-1----:R-:W-:Y:S02]  /*07f0*/  LOP3.LUT R8, R43, 0x7ffff800, RZ, 0xc0, !PT ;  /* 0x7ffff8002b087812 */ /* 0x002fe400078ec0ff */
[----:B------:R-:W-:Y:S01]  /*0800*/  LOP3.LUT R5, R53, 0x8, R4, 0xf8, !PT ;  /* 0x0000000835057812 */ /* 0x000fe200078ef804 */
[----:B------:R-:W-:Y:S03]  /*0810*/  STS.128 [R45+0x6000], R28 ;  /* 0x0060001c2d007388 */ /* 0x000fe60000000c00 */
[----:B------:R-:W-:Y:S01]  /*0820*/  LOP3.LUT R5, R5, R6, RZ, 0x3c, !PT ;  /* 0x0000000605057212 */ /* 0x000fe200078e3cff */
[----:B------:R-:W-:Y:S01]  /*0830*/  STS.128 [R45+0x7000], R32 ;  /* 0x007000202d007388 */ /* 0x000fe20000000c00 */
[----:B------:R-:W-:Y:S02]  /*0840*/  LOP3.LUT R6, R42, R41, RZ, 0x3c, !PT ;  /* 0x000000292a067212 */ /* 0x000fe400078e3cff */
[----:B------:R-:W-:Y:S01]  /*0850*/  IADD3 R47, R5, R47, R8 ;  /* 0x0000002f052f7210 */ /* 0x000fe20007ffe008 */
[----:B------:R-:W-:Y:S02]  /*0860*/  BAR.SYNC.DEFER_BLOCKING 0x0 ;  /* 0x0000000000007b1d */ /* 0x000fe40000010000 */
[----:B------:R-:W-:-:S04]  /*0870*/  IMAD.U32 R6, R49, 0x2, R6 ;  /* 0x0000000231067824 */ /* 0x000fc800078e0006 */
[----:B------:R-:W0:Y:S04]  /*0880*/  LDS R26, [R37+UR4+0x400] ;  /* 0x00040004251a7984 */ /* 0x000e280008000800 */
[----:B------:R-:W1:Y:S04]  /*0890*/  LDS R22, [R37+UR4+0x800] ;  /* 0x0008000425167984 */ /* 0x000e680008000800 */
[----:B------:R-:W2:Y:S04]  /*08a0*/  LDS R21, [R37+UR4+0xc00] ;  /* 0x000c000425157984 */ /* 0x000ea80008000800 */
[----:B------:R-:W3:Y:S04]  /*08b0*/  LDS R31, [R37+UR4] ;  /* 0x00000004251f7984 */ /* 0x000ee80008000800 */
[----:B------:R-:W4:Y:S04]  /*08c0*/  LDS R33, [R37+UR4+0x1800] ;  /* 0x0018000425217984 */ /* 0x000f280008000800 */
[----:B------:R-:W5:Y:S04]  /*08d0*/  LDS R30, [R37+UR4+0x1c00] ;  /* 0x001c0004251e7984 */ /* 0x000f680008000800 */
[----:B------:R-:W5:Y:S04]  /*08e0*/  LDS R24, [R37+UR4+0x2000] ;  /* 0x0020000425187984 */ /* 0x000f680008000800 */
[----:B------:R-:W5:Y:S04]  /*08f0*/  LDS R19, [R37+UR4+0x4400] ;  /* 0x0044000425137984 */ /* 0x000f680008000800 */
[----:B------:R-:W5:Y:S04]  /*0900*/  LDS R12, [R37+UR4+0x4800] ;  /* 0x00480004250c7984 */ /* 0x000f680008000800 */
[----:B------:R-:W5:Y:S04]  /*0910*/  LDS R18, [R37+UR4+0x4c00] ;  /* 0x004c000425127984 */ /* 0x000f680008000800 */
[----:B------:R-:W5:Y:S01]  /*0920*/  LDS R29, [R37+UR4+0x2400] ;  /* 0x00240004251d7984 */ /* 0x000f620008000800 */
[----:B0-----:R-:W-:-:S03]  /*0930*/  FMUL.FTZ R32, R26, UR5 ;  /* 0x000000051a207c20 */ /* 0x001fc60008410000 */
[----:B------:R-:W0:Y:S01]  /*0940*/  LDS R11, [R37+UR4+0x3800] ;  /* 0x00380004250b7984 */ /* 0x000e220008000800 */
[----:B-1----:R-:W-:-:S03]  /*0950*/  FMUL.FTZ R41, R22, UR5 ;  /* 0x0000000516297c20 */ /* 0x002fc60008410000 */
[----:B------:R-:W1:Y:S01]  /*0960*/  LDS R20, [R37+UR4+0x3c00] ;  /* 0x003c000425147984 */ /* 0x000e620008000800 */
[----:B--2---:R-:W-:-:S03]  /*0970*/  FMUL.FTZ R42, R21, UR5 ;  /* 0x00000005152a7c20 */ /* 0x004fc60008410000 */
[----:B------:R-:W2:Y:S01]  /*0980*/  LDS R17, [R37+UR4+0x5400] ;  /* 0x0054000425117984 */ /* 0x000ea20008000800 */
[----:B---3--:R-:W-:-:S03]  /*0990*/  FMUL.FTZ R31, R31, UR5 ;  /* 0x000000051f1f7c20 */ /* 0x008fc60008410000 */
[----:B------:R-:W3:Y:S01]  /*09a0*/  LDS R9, [R37+UR4+0x6c00] ;  /* 0x006c000425097984 */ /* 0x000ee20008000800 */
[----:B----4-:R-:W-:Y:S01]  /*09b0*/  FMUL.FTZ R33, R33, UR5 ;  /* 0x0000000521217c20 */ /* 0x010fe20008410000 */
[----:B------:R-:W-:Y:S02]  /*09c0*/  F2FP.F16.F32.PACK_AB R31, R32, R31 ;  /* 0x0000001f201f723e */ /* 0x000fe400000000ff */
[----:B------:R-:W4:Y:S01]  /*09d0*/  LDS R35, [R37+UR4+0x1000] ;  /* 0x0010000425237984 */ /* 0x000f220008000800 */
[----:B-----5:R-:W-:Y:S01]  /*09e0*/  FMUL.FTZ R30, R30, UR5 ;  /* 0x000000051e1e7c20 */ /* 0x020fe20008410000 */
[----:B------:R-:W-:Y:S02]  /*09f0*/  F2FP.F16.F32.PACK_AB R32, R42, R41 ;  /* 0x000000292a20723e */ /* 0x000fe400000000ff */
[----:B------:R-:W5:Y:S01]  /*0a00*/  LDS R34, [R37+UR4+0x1400] ;  /* 0x0014000425227984 */ /* 0x000f620008000800 */
[----:B------:R-:W-:Y:S01]  /*0a10*/  FMUL.FTZ R41, R24, UR5 ;  /* 0x0000000518297c20 */ /* 0x000fe20008410000 */
[----:B------:R-:W-:-:S02]  /*0a20*/  F2FP.F16.F32.PACK_AB R24, R30, R33 ;  /* 0x000000211e18723e */ /* 0x000fc400000000ff */
[----:B------:R-:W5:Y:S01]  /*0a30*/  LDS R23, [R37+UR4+0x2800] ;  /* 0x0028000425177984 */ /* 0x000f620008000800 */
[----:B------:R-:W-:-:S03]  /*0a40*/  FMUL.FTZ R30, R19, UR5 ;  /* 0x00000005131e7c20 */ /* 0x000fc60008410000 */
[----:B------:R-:W5:Y:S01]  /*0a50*/  LDS R28, [R37+UR4+0x2c00] ;  /* 0x002c0004251c7984 */ /* 0x000f620008000800 */
[----:B------:R-:W-:-:S03]  /*0a60*/  FMUL.FTZ R12, R12, UR5 ;  /* 0x000000050c0c7c20 */ /* 0x000fc60008410000 */
[----:B------:R-:W-:Y:S01]  /*0a70*/  LDS R25, [R37+UR4+0x3000] ;  /* 0x0030000425197984 */ /* 0x000fe20008000800 */
[----:B------:R-:W-:-:S03]  /*0a80*/  FMUL.FTZ R19, R18, UR5 ;  /* 0x0000000512137c20 */ /* 0x000fc60008410000 */
[----:B------:R-:W5:Y:S01]  /*0a90*/  LDS R27, [R37+UR4+0x3400] ;  /* 0x00340004251b7984 */ /* 0x000f620008000800 */
[----:B------:R-:W-:Y:S01]  /*0aa0*/  FMUL.FTZ R42, R29, UR5 ;  /* 0x000000051d2a7c20 */ /* 0x000fe20008410000 */
[----:B------:R-:W-:Y:S02]  /*0ab0*/  F2FP.F16.F32.PACK_AB R19, R19, R12 ;  /* 0x0000000c1313723e */ /* 0x000fe400000000ff */
[----:B------:R-:W5:Y:S01]  /*0ac0*/  LDS R13, [R37+UR4+0x4000] ;  /* 0x00400004250d7984 */ /* 0x000f620008000800 */
[----:B0-----:R-:W-:-:S03]  /*0ad0*/  FMUL.FTZ R11, R11, UR5 ;  /* 0x000000050b0b7c20 */ /* 0x001fc60008410000 */
[----:B------:R-:W0:Y:S01]  /*0ae0*/  LDS R15, [R37+UR4+0x5000] ;  /* 0x00500004250f7984 */ /* 0x000e220008000800 */
[----:B-1----:R-:W-:-:S03]  /*0af0*/  FMUL.FTZ R20, R20, UR5 ;  /* 0x0000000514147c20 */ /* 0x002fc60008410000 */
[----:B------:R-:W1:Y:S01]  /*0b00*/  LDS R14, [R37+UR4+0x5800] ;  /* 0x00580004250e7984 */ /* 0x000e620008000800 */
[----:B--2---:R-:W-:Y:S01]  /*0b10*/  FMUL.FTZ R18, R17, UR5 ;  /* 0x0000000511127c20 */ /* 0x004fe20008410000 */
[----:B------:R-:W-:Y:S02]  /*0b20*/  F2FP.F16.F32.PACK_AB R11, R20, R11 ;  /* 0x0000000b140b723e */ /* 0x000fe400000000ff */
[----:B------:R-:W2:Y:S01]  /*0b30*/  LDS R16, [R37+UR4+0x5c00] ;  /* 0x005c000425107984 */ /* 0x000ea20008000800 */
[----:B---3--:R-:W-:Y:S01]  /*0b40*/  FMUL.FTZ R12, R9, UR5 ;  /* 0x00000005090c7c20 */ /* 0x008fe20008410000 */
[----:B------:R-:W-:Y:S02]  /*0b50*/  LEA R20, R6, UR4, 0x1 ;  /* 0x0000000406147c11 */ /* 0x000fe4000f8e08ff */
[----:B------:R-:W3:Y:S01]  /*0b60*/  LDS R7, [R37+UR4+0x6000] ;  /* 0x0060000425077984 */ /* 0x000ee20008000800 */
[----:B----4-:R-:W-:Y:S01]  /*0b70*/  FMUL.FTZ R35, R35, UR5 ;  /* 0x0000000523237c20 */ /* 0x010fe20008410000 */
[----:B------:R-:W-:-:S02]  /*0b80*/  LEA R6, R47, UR4, 0x1 ;  /* 0x000000042f067c11 */ /* 0x000fc4000f8e08ff */
[----:B------:R-:W4:Y:S01]  /*0b90*/  LDS R10, [R37+UR4+0x6400] ;  /* 0x00640004250a7984 */ /* 0x000f220008000800 */
[----:B-----5:R-:W-:-:S03]  /*0ba0*/  FMUL.FTZ R34, R34, UR5 ;  /* 0x0000000522227c20 */ /* 0x020fc60008410000 */
[----:B------:R-:W5:Y:S01]  /*0bb0*/  LDS R5, [R37+UR4+0x6800] ;  /* 0x0068000425057984 */ /* 0x000f620008000800 */
[----:B------:R-:W-:Y:S01]  /*0bc0*/  FMUL.FTZ R29, R23, UR5 ;  /* 0x00000005171d7c20 */ /* 0x000fe20008410000 */
[----:B------:R-:W-:Y:S02]  /*0bd0*/  F2FP.F16.F32.PACK_AB R23, R34, R35 ;  /* 0x000000232217723e */ /* 0x000fe400000000ff */
[----:B------:R-:W5:Y:S01]  /*0be0*/  LDS R8, [R37+UR4+0x7000] ;  /* 0x0070000425087984 */ /* 0x000f620008000800 */
[----:B------:R-:W-:-:S03]  /*0bf0*/  FMUL.FTZ R28, R28, UR5 ;  /* 0x000000051c1c7c20 */ /* 0x000fc60008410000 */
[----:B------:R-:W5:Y:S02]  /*0c00*/  LDS R22, [R37+UR4+0x7400] ;  /* 0x0074000425167984 */ /* 0x000f640008000800 */
[----:B------:R-:W-:Y:S02]  /*0c10*/  F2FP.F16.F32.PACK_AB R28, R28, R29 ;  /* 0x0000001d1c1c723e */ /* 0x000fe400000000ff */
[----:B------:R-:W5:Y:S01]  /*0c20*/  LDS R21, [R37+UR4+0x7800] ;  /* 0x0078000425157984 */ /* 0x000f620008000800 */
[----:B------:R-:W-:-:S03]  /*0c30*/  FMUL.FTZ R44, R27, UR5 ;  /* 0x000000051b2c7c20 */ /* 0x000fc60008410000 */
[----:B------:R1:W5:Y:S01]  /*0c40*/  LDS R26, [R37+UR4+0x7c00] ;  /* 0x007c0004251a7984 */ /* 0x0003620008000800 */
[----:B------:R-:W-:Y:S01]  /*0c50*/  FMUL.FTZ R13, R13, UR5 ;  /* 0x000000050d0d7c20 */ /* 0x000fe20008410000 */
[----:B------:R-:W-:Y:S01]  /*0c60*/  UIADD3 UR4, UR4, 0x8000, URZ ;  /* 0x0000800004047890 */ /* 0x000fe2000fffe03f */
[----:B0-----:R-:W-:Y:S01]  /*0c70*/  FMUL.FTZ R15, R15, UR5 ;  /* 0x000000050f0f7c20 */ /* 0x001fe20008410000 */
[----:B------:R-:W-:Y:S02]  /*0c80*/  STS [R20+0x8000], R31 ;  /* 0x0080001f14007388 */ /* 0x000fe40000000800 */
[----:B------:R-:W-:Y:S01]  /*0c90*/  F2FP.F16.F32.PACK_AB R30, R30, R13 ;  /* 0x0000000d1e1e723e */ /* 0x000fe200000000ff */
[----:B-1----:R-:W-:Y:S01]  /*0ca0*/  FMUL.FTZ R37, R25, UR5 ;  /* 0x0000000519257c20 */ /* 0x002fe20008410000 */
[----:B------:R-:W-:Y:S01]  /*0cb0*/  FMUL.FTZ R14, R14, UR5 ;  /* 0x000000050e0e7c20 */ /* 0x000fe20008410000 */
[----:B------:R-:W-:Y:S01]  /*0cc0*/  F2FP.F16.F32.PACK_AB R25, R42, R41 ;  /* 0x000000292a19723e */ /* 0x000fe200000000ff */
[----:B------:R-:W-:Y:S01]  /*0cd0*/  STS [R20+0x8100], R32 ;  /* 0x0081002014007388 */ /* 0x000fe20000000800 */
[----:B--2---:R-:W-:Y:S01]  /*0ce0*/  FMUL.FTZ R17, R16, UR5 ;  /* 0x0000000510117c20 */ /* 0x004fe20008410000 */
[----:B------:R-:W-:-:S02]  /*0cf0*/  F2FP.F16.F32.PACK_AB R27, R44, R37 ;  /* 0x000000252c1b723e */ /* 0x000fc400000000ff */
[----:B------:R-:W-:Y:S01]  /*0d00*/  F2FP.F16.F32.PACK_AB R18, R18, R15 ;  /* 0x0000000f1212723e */ /* 0x000fe200000000ff */
[----:B---3--:R-:W-:Y:S01]  /*0d10*/  FMUL.FTZ R7, R7, UR5 ;  /* 0x0000000507077c20 */ /* 0x008fe20008410000 */
[----:B------:R-:W-:Y:S01]  /*0d20*/  F2FP.F16.F32.PACK_AB R17, R17, R14 ;  /* 0x0000000e1111723e */ /* 0x000fe200000000ff */
[----:B------:R-:W-:Y:S01]  /*0d30*/  STS [R20+0x9000], R25 ;  /* 0x0090001914007388 */ /* 0x000fe20000000800 */
[----:B------:R-:W-:Y:S01]  /*0d40*/  CS2R R14, SRZ ;  /* 0x00000000000e7805 */ /* 0x000fe2000001ff00 */
[----:B----4-:R-:W-:Y:S01]  /*0d50*/  FMUL.FTZ R10, R10, UR5 ;  /* 0x000000050a0a7c20 */ /* 0x010fe20008410000 */
[----:B------:R-:W-:Y:S01]  /*0d60*/  @P0 MOV R14, R38 ;  /* 0x00000026000e0202 */ /* 0x000fe20000000f00 */
[----:B------:R-:W-:Y:S01]  /*0d70*/  STS [R20+0x9100], R28 ;  /* 0x0091001c14007388 */ /* 0x000fe20000000800 */
[----:B------:R-:W-:Y:S01]  /*0d80*/  @P0 SHF.R.S32.HI R15, RZ, 0x1f, R38 ;  /* 0x0000001fff0f0819 */ /* 0x000fe20000011426 */
[----:B-----5:R-:W-:Y:S01]  /*0d90*/  FMUL.FTZ R5, R5, UR5 ;  /* 0x0000000505057c20 */ /* 0x020fe20008410000 */
[----:B------:R-:W-:Y:S01]  /*0da0*/  F2FP.F16.F32.PACK_AB R7, R10, R7 ;  /* 0x000000070a07723e */ /* 0x000fe200000000ff */
[----:B------:R-:W-:Y:S01]  /*0db0*/  STS [R20+0x8800], R23 ;  /* 0x0088001714007388 */ /* 0x000fe20000000800 */
[C---:B------:R-:W-:Y:S01]  /*0dc0*/  IADD3 R14, P0, R3.reuse, R14, RZ ;  /* 0x0000000e030e7210 */ /* 0x040fe20007f1e0ff */
[----:B------:R-:W-:Y:S01]  /*0dd0*/  FMUL.FTZ R8, R8, UR5 ;  /* 0x0000000508087c20 */ /* 0x000fe20008410000 */
[----:B------:R-:W-:Y:S01]  /*0de0*/  F2FP.F16.F32.PACK_AB R5, R12, R5 ;  /* 0x000000050c05723e */ /* 0x000fe200000000ff */
[----:B------:R-:W-:Y:S01]  /*0df0*/  STS [R20+0x8900], R24 ;  /* 0x0089001814007388 */ /* 0x000fe20000000800 */
[----:B------:R-:W0:Y:S01]  /*0e00*/  LDC.64 R12, c[0x0][0x258] ;  /* 0x00009600ff0c7b82 */ /* 0x000e220000000a00 */
[----:B------:R-:W-:Y:S01]  /*0e10*/  FMUL.FTZ R9, R22, UR5 ;  /* 0x0000000516097c20 */ /* 0x000fe20008410000 */
[----:B------:R-:W-:Y:S01]  /*0e20*/  LEA.HI.X.SX32 R15, R3, R15, 0x1, P0 ;  /* 0x0000000f030f7211 */ /* 0x000fe200000f0eff */
[----:B------:R-:W-:Y:S01]  /*0e30*/  STS [R20+0x9800], R27 ;  /* 0x0098001b14007388 */ /* 0x000fe20000000800 */
[----:B------:R-:W-:-:S02]  /*0e40*/  FMUL.FTZ R21, R21, UR5 ;  /* 0x0000000515157c20 */ /* 0x000fc40008410000 */
[----:B------:R-:W-:Y:S01]  /*0e50*/  F2FP.F16.F32.PACK_AB R16, R9, R8 ;  /* 0x000000080910723e */ /* 0x000fe200000000ff */
[----:B------:R-:W-:Y:S01]  /*0e60*/  STS [R20+0x9900], R11 ;  /* 0x0099000b14007388 */ /* 0x000fe20000000800 */
[----:B------:R-:W-:Y:S01]  /*0e70*/  FMUL.FTZ R26, R26, UR5 ;  /* 0x000000051a1a7c20 */ /* 0x000fe20008410000 */
[----:B------:R-:W-:Y:S02]  /*0e80*/  ULDC UR5, c[0x0][0x244] ;  /* 0x0000910000057ab9 */ /* 0x000fe40000000800 */
[----:B------:R-:W-:Y:S01]  /*0e90*/  STS [R20+0xa000], R30 ;  /* 0x00a0001e14007388 */ /* 0x000fe20000000800 */
[----:B------:R-:W-:Y:S02]  /*0ea0*/  ISETP.GE.AND P0, PT, R4, UR5, PT ;  /* 0x0000000504007c0c */ /* 0x000fe4000bf06270 */
[----:B------:R-:W-:Y:S01]  /*0eb0*/  F2FP.F16.F32.PACK_AB R21, R26, R21 ;  /* 0x000000151a15723e */ /* 0x000fe200000000ff */
[----:B------:R-:W-:Y:S01]  /*0ec0*/  STS [R20+0xa100], R19 ;  /* 0x00a1001314007388 */ /* 0x000fe20000000800 */
[----:B------:R-:W-:-:S03]  /*0ed0*/  ISETP.GE.OR P3, PT, R3, R40, P0 ;  /* 0x000000280300720c */ /* 0x000fc60000766670 */
[----:B------:R1:W-:Y:S04]  /*0ee0*/  STS [R20+0xb000], R7 ;  /* 0x00b0000714007388 */ /* 0x0003e80000000800 */
[----:B------:R2:W-:Y:S04]  /*0ef0*/  STS [R20+0xb100], R5 ;  /* 0x00b1000514007388 */ /* 0x0005e80000000800 */
[----:B------:R-:W-:Y:S01]  /*0f00*/  STS [R20+0xa800], R18 ;  /* 0x00a8001214007388 */ /* 0x000fe20000000800 */
[----:B-1----:R-:W-:-:S03]  /*0f10*/  VIADD R7, R3, 0x20 ;  /* 0x0000002003077836 */ /* 0x002fc60000000000 */
[----:B------:R-:W-:Y:S01]  /*0f20*/  STS [R20+0xa900], R17 ;  /* 0x00a9001114007388 */ /* 0x000fe20000000800 */
[----:B--2---:R-:W-:-:S03]  /*0f30*/  SHF.R.S32.HI R5, RZ, 0x1f, R4 ;  /* 0x0000001fff057819 */ /* 0x004fc60000011404 */
[----:B------:R1:W-:Y:S01]  /*0f40*/  STS [R20+0xb800], R16 ;  /* 0x00b8001014007388 */ /* 0x0003e20000000800 */
[-C--:B------:R-:W-:Y:S01]  /*0f50*/  ISETP.GE.OR P2, PT, R7, R40.reuse, P0 ;  /* 0x000000280700720c */ /* 0x080fe20000746670 */
[C---:B------:R-:W-:Y:S02]  /*0f60*/  VIADD R7, R3.reuse, 0x40 ;  /* 0x0000004003077836 */ /* 0x040fe40000000000 */
[----:B------:R2:W-:Y:S01]  /*0f70*/  STS [R20+0xb900], R21 ;  /* 0x00b9001514007388 */ /* 0x0005e20000000800 */
[C---:B0-----:R-:W-:Y:S01]  /*0f80*/  IMAD.WIDE.U32 R4, R12.reuse, UR8, R4 ;  /* 0x000000080c047c25 */ /* 0x041fe2000f8e0004 */
[----:B------:R-:W-:Y:S03]  /*0f90*/  BAR.SYNC.DEFER_BLOCKING 0x0 ;  /* 0x0000000000007b1d */ /* 0x000fe60000010000 */
[----:B------:R-:W-:Y:S01]  /*0fa0*/  VIADD R3, R3, 0x60 ;  /* 0x0000006003037836 */ /* 0x000fe20000000000 */
[----:B------:R-:W-:Y:S01]  /*0fb0*/  ISETP.GE.OR P1, PT, R7, R40, P0 ;  /* 0x000000280700720c */ /* 0x000fe20000726670 */
[----:B-1----:R-:W-:-:S03]  /*0fc0*/  IMAD R16, R12, UR9, RZ ;  /* 0x000000090c107c24 */ /* 0x002fc6000f8e02ff */
[----:B------:R-:W-:Y:S01]  /*0fd0*/  ISETP.GE.OR P0, PT, R3, R40, P0 ;  /* 0x000000280300720c */ /* 0x000fe20000706670 */
[----:B------:R-:W-:Y:S01]  /*0fe0*/  IMAD R13, R13, UR8, R16 ;  /* 0x000000080d0d7c24 */ /* 0x000fe2000f8e0210 */
[----:B------:R-:W-:Y:S01]  /*0ff0*/  ULDC.64 UR8, c[0x0][0x260] ;  /* 0x0000980000087ab9 */ /* 0x000fe20000000a00 */
[----:B------:R-:W-:Y:S01]  /*1000*/  LEA R16, R47, UR4, 0x1 ;  /* 0x000000042f107c11 */ /* 0x000fe2000f8e08ff */
[----:B------:R-:W-:Y:S02]  /*1010*/  IMAD R7, R36, UR8, RZ ;  /* 0x0000000824077c24 */ /* 0x000fe4000f8e02ff */
[----:B------:R-:W-:Y:S02]  /*1020*/  IMAD.IADD R5, R5, 0x1, R13 ;  /* 0x0000000105057824 */ /* 0x000fe400078e020d */
[C---:B------:R-:W-:Y:S02]  /*1030*/  IMAD R7, R2.reuse, UR9, R7 ;  /* 0x0000000902077c24 */ /* 0x040fe4000f8e0207 */
[----:B------:R-:W-:-:S04]  /*1040*/  IMAD.WIDE.U32 R2, R2, UR8, R4 ;  /* 0x0000000802027c25 */ /* 0x000fc8000f8e0004 */
[----:B------:R-:W-:Y:S01]  /*1050*/  IMAD.WIDE R4, R0, 0x80, R14 ;  /* 0x0000008000047825 */ /* 0x000fe200078e020e */
[----:B------:R2:W0:Y:S03]  /*1060*/  LDS.128 R8, [R6+0x8c00] ;  /* 0x008c000006087984 */ /* 0x0004260000000c00 */
[----:B------:R-:W-:Y:S01]  /*1070*/  IMAD.IADD R13, R3, 0x1, R7 ;  /* 0x00000001030d7824 */ /* 0x000fe200078e0207 */
[----:B------:R-:W-:Y:S06]  /*1080*/  @P3 BRA `(.L_x_71) ;  /* 0x00000000002c3947 */ /* 0x000fec0003800000 */
[----:B------:R-:W1:Y:S01]  /*1090*/  LDS.128 R16, [R16] ;  /* 0x0000000010107984 */ /* 0x000e620000000c00 */
[----:B------:R-:W-:Y:S01]  /*10a0*/  ULDC.64 UR4, c[0x0][0x250] ;  /* 0x0000940000047ab9 */ /* 0x000fe20000000a00 */
[----:B------:R-:W-:Y:S02]  /*10b0*/  IMAD.MOV.U32 R12, RZ, RZ, R2 ;  /* 0x000000ffff0c7224 */ /* 0x000fe400078e0002 */
[----:B------:R-:W-:Y:S02]  /*10c0*/  IMAD R7, R5, UR4, RZ ;  /* 0x0000000405077c24 */ /* 0x000fe4000f8e02ff */
[----:B------:R-:W-:-:S04]  /*10d0*/  IMAD.WIDE.U32 R14, R4, UR4, R12 ;  /* 0x00000004040e7c25 */ /* 0x000fc8000f8e000c */
[----:B------:R-:W-:Y:S01]  /*10e0*/  IMAD R7, R4, UR5, R7 ;  /* 0x0000000504077c24 */ /* 0x000fe2000f8e0207 */
[----:B------:R-:W-:Y:S02]  /*10f0*/  ULDC.64 UR4, c[0x0][0x238] ;  /* 0x00008e0000047ab9 */ /* 0x000fe40000000a00 */
[----:B--2---:R-:W-:Y:S01]  /*1100*/  LEA R20, P3, R14, UR4, 0x1 ;  /* 0x000000040e147c11 */ /* 0x004fe2000f8608ff */
[----:B------:R-:W-:-:S05]  /*1110*/  IMAD.IADD R7, R15, 0x1, R7 ;  /* 0x000000010f077824 */ /* 0x000fca00078e0207 */
[----:B------:R-:W-:-:S05]  /*1120*/  LEA.HI.X R21, R14, UR5, R7, 0x1, P3 ;  /* 0x000000050e157c11 */ /* 0x000fca00098f0c07 */
[----:B-1----:R1:W-:Y:S02]  /*1130*/  STG.E.128 desc[UR6][R20.64], R16 ;  /* 0x0000001014007986 */ /* 0x0023e4000c101d06 */
.L_x_71:
[----:B------:R-:W-:Y:S05]  /*1140*/  BSYNC B0 ;  /* 0x0000000000007941 */ /* 0x000fea0003800000 */
.L_x_70:
[----:B-1----:R1:W3:Y:S01]  /*1150*/  LDS.128 R16, [R6+0x8400] ;  /* 0x0084000006107984 */ /* 0x0022e20000000c00 */
[----:B------:R-:W-:Y:S04]  /*1160*/  BSSY B0, `(.L_x_72) ;  /* 0x000000f000007945 */ /* 0x000fe80003800000 */
[----:B------:R-:W-:Y:S05]  /*1170*/  @P2 BRA `(.L_x_73) ;  /* 0x0000000000342947 */ /* 0x000fea0003800000 */
[----:B------:R-:W-:Y:S01]  /*1180*/  IADD3 R7, P2, R4, 0x20, RZ ;  /* 0x0000002004077810 */ /* 0x000fe20007f5e0ff */
[----:B------:R-:W-:Y:S01]  /*1190*/  ULDC.64 UR4, c[0x0][0x250] ;  /* 0x0000940000047ab9 */ /* 0x000fe20000000a00 */
[----:B------:R-:W-:Y:S01]  /*11a0*/  MOV R15, R13 ;  /* 0x0000000d000f7202 */ /* 0x000fe20000000f00 */
[----:B------:R-:W-:Y:S02]  /*11b0*/  IMAD.MOV.U32 R14, RZ, RZ, R2 ;  /* 0x000000ffff0e7224 */ /* 0x000fe400078e0002 */
[----:B------:R-:W-:Y:S02]  /*11c0*/  IMAD.X R0, RZ, RZ, R5, P2 ;  /* 0x000000ffff007224 */ /* 0x000fe400010e0605 */
[----:B------:R-:W-:-:S04]  /*11d0*/  IMAD.WIDE.U32 R14, R7, UR4, R14 ;  /* 0x00000004070e7c25 */ /* 0x000fc8000f8e000e */
[----:B------:R-:W-:-:S04]  /*11e0*/  IMAD R0, R0, UR4, RZ ;  /* 0x0000000400007c24 */ /* 0x000fc8000f8e02ff */
[----:B------:R-:W-:Y:S01]  /*11f0*/  IMAD R7, R7, UR5, R0 ;  /* 0x0000000507077c24 */ /* 0x000fe2000f8e0200 */
[----:B------:R-:W-:Y:S02]  /*1200*/  ULDC.64 UR4, c[0x0][0x238] ;  /* 0x00008e0000047ab9 */ /* 0x000fe40000000a00 */
[----:B--2---:R-:W-:Y:S01]  /*1210*/  LEA R20, P2, R14, UR4, 0x1 ;  /* 0x000000040e147c11 */ /* 0x004fe2000f8408ff */
[----:B------:R-:W-:-:S05]  /*1220*/  IMAD.IADD R7, R15, 0x1, R7 ;  /* 0x000000010f077824 */ /* 0x000fca00078e0207 */
[----:B------:R-:W-:-:S05]  /*1230*/  LEA.HI.X R21, R14, UR5, R7, 0x1, P2 ;  /* 0x000000050e157c11 */ /* 0x000fca00090f0c07 */
[----:B---3--:R4:W-:Y:S02]  /*1240*/  STG.E.128 desc[UR6][R20.64], R16 ;  /* 0x0000001014007986 */ /* 0x0089e4000c101d06 */
.L_x_73:
[----:B------:R-:W-:Y:S05]  /*1250*/  BSYNC B0 ;  /* 0x0000000000007941 */ /* 0x000fea0003800000 */
.L_x_72:
[----:B---34-:R3:W4:Y:S01]  /*1260*/  LDS.128 R16, [R6+0x8800] ;  /* 0x0088000006107984 */ /* 0x0187220000000c00 */
[----:B------:R-:W-:Y:S04]  /*1270*/  BSSY B0, `(.L_x_74) ;  /* 0x000000f000007945 */ /* 0x000fe80003800000 */
[----:B------:R-:W-:Y:S05]  /*1280*/  @P1 BRA `(.L_x_75) ;  /* 0x0000000000341947 */ /* 0x000fea0003800000 */
[----:B------:R-:W-:Y:S01]  /*1290*/  IADD3 R15, P1, R4, 0x40, RZ ;  /* 0x00000040040f7810 */ /* 0x000fe20007f3e0ff */
[----:B------:R-:W-:Y:S01]  /*12a0*/  ULDC.64 UR4, c[0x0][0x250] ;  /* 0x0000940000047ab9 */ /* 0x000fe20000000a00 */
[----:B-123--:R-:W-:Y:S02]  /*12b0*/  IMAD.MOV.U32 R6, RZ, RZ, R2 ;  /* 0x000000ffff067224 */ /* 0x00efe400078e0002 */
        /* <DEDUP_REMOVED lines=9> */
[----:B----4-:R1:W-:Y:S02]  /*1350*/  STG.E.128 desc[UR6][R14.64], R16 ;  /* 0x000000100e007986 */ /* 0x0103e4000c101d06 */
.L_x_75:
[----:B------:R-:W-:Y:S05]  /*1360*/  BSYNC B0 ;  /* 0x0000000000007941 */ /* 0x000fea0003800000 */
.L_x_74:
[----:B------:R-:W-:Y:S05]  /*1370*/  @P0 EXIT ;  /* 0x000000000000094d */ /* 0x000fea0003800000 */
[----:B------:R-:W-:Y:S01]  /*1380*/  IADD3 R7, P0, R4, 0x60, RZ ;  /* 0x0000006004077810 */ /* 0x000fe20007f1e0ff */
[----:B------:R-:W-:Y:S01]  /*1390*/  ULDC.64 UR4, c[0x0][0x250] ;  /* 0x0000940000047ab9 */ /* 0x000fe20000000a00 */
[----:B------:R-:W-:-:S03]  /*13a0*/  IMAD.MOV.U32 R3, RZ, RZ, R13 ;  /* 0x000000ffff037224 */ /* 0x000fc600078e000d */
        /* <DEDUP_REMOVED lines=10> */
.L_x_76:
        /* <DEDUP_REMOVED lines=11> */
.L_x_137:


//--------------------- .text._ZN7cutlass13device_kernelIN5flash19enable_sm80_to_sm89INS1_16FlashAttnBwdSm80INS1_25CollectiveMainloopBwdSm80ILi2ELi2EN4cute5tupleIJNS5_1CILi128EEES8_NS7_ILi64EEEEEENS_6half_tEfNS_4arch4Sm80ELb1ELb0ELb0ELb1ELb1ELb0ELb0ELb0ELi2ELi4ELi4ELi4ELb0EEENS1_24CollectiveEpilogueBwdGQAISA_fSD_Li256ELb1ELb1EEENS1_25SingleTileBwdLPTSchedulerILb1ELi128ELb1EEEEEEEEEvNT_6ParamsE --------------------------
	.section	.text._ZN7cutlass13device_kernelIN5flash19enable_sm80_to_sm89INS1_16FlashAttnBwdSm80INS1_25CollectiveMainloopBwdSm80ILi2ELi2EN4cute5tupleIJNS5_1CILi128EEES8_NS7_ILi64EEEEEENS_6half_tEfNS_4arch4Sm80ELb1ELb0ELb0ELb1ELb1ELb0ELb0ELb0ELi2ELi4ELi4ELi4ELb0EEENS1_24CollectiveEpilogueBwdGQAISA_fSD_Li256ELb1ELb1EEENS1_25SingleTileBwdLPTSchedulerILb1ELi128ELb1EEEEEEEEEvNT_6ParamsE,"ax",@progbits
	.align	128
.text._ZN7cutlass13device_kernelIN5flash19enable_sm80_to_sm89INS1_16FlashAttnBwdSm80INS1_25CollectiveMainloopBwdSm80ILi2ELi2EN4cute5tupleIJNS5_1CILi128EEES8_NS7_ILi64EEEEEENS_6half_tEfNS_4arch4Sm80ELb1ELb0ELb0ELb1ELb1ELb0ELb0ELb0ELi2ELi4ELi4ELi4ELb0EEENS1_24CollectiveEpilogueBwdGQAISA_fSD_Li256ELb1ELb1EEENS1_25SingleTileBwdLPTSchedulerILb1ELi128ELb1EEEEEEEEEvNT_6ParamsE:
        .type           _ZN7cutlass13device_kernelIN5flash19enable_sm80_to_sm89INS1_16FlashAttnBwdSm80INS1_25CollectiveMainloopBwdSm80ILi2ELi2EN4cute5tupleIJNS5_1CILi128EEES8_NS7_ILi64EEEEEENS_6half_tEfNS_4arch4Sm80ELb1ELb0ELb0ELb1ELb1ELb0ELb0ELb0ELi2ELi4ELi4ELi4ELb0EEENS1_24CollectiveEpilogueBwdGQAISA_fSD_Li256ELb1ELb1EEENS1_25SingleTileBwdLPTSchedulerILb1ELi128ELb1EEEEEEEEEvNT_6ParamsE,@function
        .size           _ZN7cutlass13device_kernelIN5flash19enable_sm80_to_sm89INS1_16FlashAttnBwdSm80INS1_25CollectiveMainloopBwdSm80ILi2ELi2EN4cute5tupleIJNS5_1CILi128EEES8_NS7_ILi64EEEEEENS_6half_tEfNS_4arch4Sm80ELb1ELb0ELb0ELb1ELb1ELb0ELb0ELb0ELi2ELi4ELi4ELi4ELb0EEENS1_24CollectiveEpilogueBwdGQAISA_fSD_Li256ELb1ELb1EEENS1_25SingleTileBwdLPTSchedulerILb1ELi128ELb1EEEEEEEEEvNT_6ParamsE,(.L_x_138 - _ZN7cutlass13device_kernelIN5flash19enable_sm80_to_sm89INS1_16FlashAttnBwdSm80INS1_25CollectiveMainloopBwdSm80ILi2ELi2EN4cute5tupleIJNS5_1CILi128EEES8_NS7_ILi64EEEEEENS_6half_tEfNS_4arch4Sm80ELb1ELb0ELb0ELb1ELb1ELb0ELb0ELb0ELi2ELi4ELi4ELi4ELb0EEENS1_24CollectiveEpilogueBwdGQAISA_fSD_Li256ELb1ELb1EEENS1_25SingleTileBwdLPTSchedulerILb1ELi128ELb1EEEEEEEEEvNT_6ParamsE)
        .other          _ZN7cutlass13device_kernelIN5flash19enable_sm80_to_sm89INS1_16FlashAttnBwdSm80INS1_25CollectiveMainloopBwdSm80ILi2ELi2EN4cute5tupleIJNS5_1CILi128EEES8_NS7_ILi64EEEEEENS_6half_tEfNS_4arch4Sm80ELb1ELb0ELb0ELb1ELb1ELb0ELb0ELb0ELi2ELi4ELi4ELi4ELb0EEENS1_24CollectiveEpilogueBwdGQAISA_fSD_Li256ELb1ELb1EEENS1_25SingleTileBwdLPTSchedulerILb1ELi128ELb1EEEEEEEEEvNT_6ParamsE,@"STO_CUDA_ENTRY STV_DEFAULT"
_ZN7cutlass13device_kernelIN5flash19enable_sm80_to_sm89INS1_16FlashAttnBwdSm80INS1_25CollectiveMainloopBwdSm80ILi2ELi2EN4cute5tupleIJNS5_1CILi128EEES8_NS7_ILi64EEEEEENS_6half_tEfNS_4arch4Sm80ELb1ELb0ELb0ELb1ELb1ELb0ELb0ELb0ELi2ELi4ELi4ELi4ELb0EEENS1_24CollectiveEpilogueBwdGQAISA_fSD_Li256ELb1ELb1EEENS1_25SingleTileBwdLPTSchedulerILb1ELi128ELb1EEEEEEEEEvNT_6ParamsE:
[----:B------:R-:W-:Y:S01]  /*0000*/  LDC R1, c[0x0][0x28] ;  /* 0x00000a00ff017b82 */ /* 0x000fe20000000800 */
[----:B------:R-:W-:Y:S05]  /*0010*/  EXIT ;  /* 0x000000000000794d */ /* 0x000fea0003800000 */
.L_x_77:
        /* <DEDUP_REMOVED lines=14> */
.L_x_138:


//--------------------- .text._ZN7cutlass13device_kernelIN5flash22FlashAttnBwdPreprocessIN4cute5tupleIJNS3_1CILi128EEENS5_ILi64EEEEEENS_6half_tEfNS_4arch4Sm80ELb1ELb1EEEEEvNT_6ParamsE --------------------------
	.section	.text._ZN7cutlass13device_kernelIN5flash22FlashAttnBwdPreprocessIN4cute5tupleIJNS3_1CILi128EEENS5_ILi64EEEEEENS_6half_tEfNS_4arch4Sm80ELb1ELb1EEEEEvNT_6ParamsE,"ax",@progbits
	.align	128
.text._ZN7cutlass13device_kernelIN5flash22FlashAttnBwdPreprocessIN4cute5tupleIJNS3_1CILi128EEENS5_ILi64EEEEEENS_6half_tEfNS_4arch4Sm80ELb1ELb1EEEEEvNT_6ParamsE:
        .type           _ZN7cutlass13device_kernelIN5flash22FlashAttnBwdPreprocessIN4cute5tupleIJNS3_1CILi128EEENS5_ILi64EEEEEENS_6half_tEfNS_4arch4Sm80ELb1ELb1EEEEEvNT_6ParamsE,@function
        .size           _ZN7cutlass13device_kernelIN5flash22FlashAttnBwdPreprocessIN4cute5tupleIJNS3_1CILi128EEENS5_ILi64EEEEEENS_6half_tEfNS_4arch4Sm80ELb1ELb1EEEEEvNT_6ParamsE,(.L_x_139 - _ZN7cutlass13device_kernelIN5flash22FlashAttnBwdPreprocessIN4cute5tupleIJNS3_1CILi128EEENS5_ILi64EEEEEENS_6half_tEfNS_4arch4Sm80ELb1ELb1EEEEEvNT_6ParamsE)
        .other          _ZN7cutlass13device_kernelIN5flash22FlashAttnBwdPreprocessIN4cute5tupleIJNS3_1CILi128EEENS5_ILi64EEEEEENS_6half_tEfNS_4arch4Sm80ELb1ELb1EEEEEvNT_6ParamsE,@"STO_CUDA_ENTRY STV_DEFAULT"
_ZN7cutlass13device_kernelIN5flash22FlashAttnBwdPreprocessIN4cute5tupleIJNS3_1CILi128EEENS5_ILi64EEEEEENS_6half_tEfNS_4arch4Sm80ELb1ELb1EEEEEvNT_6ParamsE:
        /* <DEDUP_REMOVED lines=27> */
.L_x_78:
[----:B-----5:R-:W-:-:S13]  /*01b0*/  ISETP.LE.AND P1, PT, R4, R5, PT ;  /* 0x000000050400720c */ /* 0x020fda0003f23270 */
[----:B------:R-:W-:Y:S05]  /*01c0*/  @P2 EXIT P1 ;  /* 0x000000000000294d */ /* 0x000fea0000800000 */
[----:B------:R-:W0:Y:S01]  /*01d0*/  S2UR UR6, SR_CTAID.Y ;  /* 0x00000000000679c3 */ /* 0x000e220000002600 */
[----:B------:R-:W-:Y:S01]  /*01e0*/  ISETP.GT.AND P1, PT, R3, 0x7f, PT ;  /* 0x0000007f0300780c */ /* 0x000fe20003f24270 */
[----:B------:R-:W-:Y:S01]  /*01f0*/  BSSY B0, `(.L_x_79) ;  /* 0x0000026000007945 */ /* 0x000fe20003800000 */
[----:B------:R-:W-:Y:S02]  /*0200*/  IADD3 R47, -R5, R4, RZ ;  /* 0x00000004052f7210 */ /* 0x000fe40007ffe1ff */
[----:B------:R-:W-:Y:S02]  /*0210*/  CS2R R14, SRZ ;  /* 0x00000000000e7805 */ /* 0x000fe4000001ff00 */
[----:B-1----:R-:W-:Y:S02]  /*0220*/  SHF.R.S32.HI R6, RZ, 0x1f, R3 ;  /* 0x0000001fff067819 */ /* 0x002fe40000011403 */
[----:B------:R-:W-:Y:S01]  /*0230*/  ISETP.GE.OR P4, PT, R3, R47, P1 ;  /* 0x0000002f0300720c */ /* 0x000fe20000f86670 */
[----:B------:R-:W1:Y:S01]  /*0240*/  LDC.64 R10, c[0x0][0x230] ;  /* 0x00008c00ff0a7b82 */ /* 0x000e620000000a00 */
[----:B------:R-:W-:-:S02]  /*0250*/  LEA.HI R7, R6, R3, RZ, 0x3 ;  /* 0x0000000306077211 */ /* 0x000fc400078f18ff */
[----:B------:R-:W-:Y:S02]  /*0260*/  SHF.R.S32.HI R41, RZ, 0x1f, R0 ;  /* 0x0000001fff297819 */ /* 0x000fe40000011400 */
[----:B------:R-:W-:Y:S02]  /*0270*/  LOP3.LUT R8, R7, 0xfffffff8, RZ, 0xc0, !PT ;  /* 0xfffffff807087812 */ /* 0x000fe400078ec0ff */
[----:B------:R-:W-:Y:S02]  /*0280*/  SHF.R.S32.HI R6, RZ, 0x3, R7 ;  /* 0x00000003ff067819 */ /* 0x000fe40000011407 */
[----:B------:R-:W-:Y:S02]  /*0290*/  IADD3 R45, -R8, R3, RZ ;  /* 0x00000003082d7210 */ /* 0x000fe40007ffe1ff */
[----:B------:R-:W-:Y:S02]  /*02a0*/  @P0 SHF.R.S32.HI R15, RZ, 0x1f, R48 ;  /* 0x0000001fff0f0819 */ /* 0x000fe40000011430 */
[----:B------:R-:W-:-:S02]  /*02b0*/  @P0 MOV R14, R48 ;  /* 0x00000030000e0202 */ /* 0x000fc40000000f00 */
[----:B------:R-:W-:Y:S01]  /*02c0*/  ISETP.GE.AND P3, PT, R6, R47, PT ;  /* 0x0000002f0600720c */ /* 0x000fe20003f66270 */
[----:B0-----:R-:W-:Y:S01]  /*02d0*/  USHF.R.S32.HI UR7, URZ, 0x1f, UR6 ;  /* 0x0000001f3f077899 */ /* 0x001fe20008011406 */
[----:B------:R-:W-:Y:S02]  /*02e0*/  SEL R7, R0, RZ, !P2 ;  /* 0x000000ff00077207 */ /* 0x000fe40005000000 */
        /* <DEDUP_REMOVED lines=22> */
.L_x_80:
[----:B------:R-:W-:Y:S05]  /*0450*/  BSYNC B0 ;  /* 0x0000000000007941 */ /* 0x000fea0003800000 */
.L_x_79:
[----:B------:R-:W-:Y:S01]  /*0460*/  ULDC UR8, c[0x0][0x21c] ;  /* 0x0000870000087ab9 */ /* 0x000fe20000000800 */
[----:B0-----:R-:W0:Y:S01]  /*0470*/  LDC.64 R16, c[0x0][0x250] ;  /* 0x00009400ff107b82 */ /* 0x001e220000000a00 */
[----:B------:R-:W-:Y:S02]  /*0480*/  ISETP.LT.AND P6, PT, R8, UR8, !P3 ;  /* 0x0000000808007c0c */ /* 0x000fe4000dfc1270 */
[----:B------:R-:W-:Y:S02]  /*0490*/  SHF.R.S32.HI R42, RZ, 0x1f, R6 ;  /* 0x0000001fff2a7819 */ /* 0x000fe40000011406 */
[----:B------:R-:W-:Y:S01]  /*04a0*/  IADD3 R36, P2, R6, R14, RZ ;  /* 0x0000000e06247210 */ /* 0x000fe20007f5e0ff */
[----:B-1----:R-:W-:Y:S01]  /*04b0*/  IMAD R14, R10, UR7, RZ ;  /* 0x000000070a0e7c24 */ /* 0x002fe2000f8e02ff */
[----:B------:R-:W-:Y:S02]  /*04c0*/  SHF.R.S32.HI R9, RZ, 0x1f, R8 ;  /* 0x0000001fff097819 */ /* 0x000fe40000011408 */
[----:B------:R-:W-:Y:S01]  /*04d0*/  IADD3.X R37, R42, R15, RZ, P2, !PT ;  /* 0x0000000f2a257210 */ /* 0x000fe200017fe4ff */
[----:B------:R-:W-:Y:S01]  /*04e0*/  IMAD R11, R11, UR6, R14 ;  /* 0x000000060b0b7c24 */ /* 0x000fe2000f8e020e */
[----:B------:R-:W-:Y:S01]  /*04f0*/  ISETP.GE.AND P2, PT, R8, UR8, PT ;  /* 0x0000000808007c0c */ /* 0x000fe2000bf46270 */
[----:B------:R-:W-:Y:S01]  /*0500*/  IMAD.WIDE.U32 R14, R10, UR6, R8 ;  /* 0x000000060a0e7c25 */ /* 0x000fe2000f8e0008 */
[----:B------:R-:W-:Y:S01]  /*0510*/  IADD3 R44, R6, 0x20, RZ ;  /* 0x00000020062c7810 */ /* 0x000fe20007ffe0ff */
[----:B------:R-:W1:Y:S01]  /*0520*/  @P6 LDC.64 R12, c[0x0][0x228] ;  /* 0x00008a00ff0c6b82 */ /* 0x000e620000000a00 */
[----:B------:R-:W-:Y:S01]  /*0530*/  ULDC.64 UR8, c[0x0][0x238] ;  /* 0x00008e0000087ab9 */ /* 0x000fe20000000a00 */
[----:B------:R-:W-:Y:S01]  /*0540*/  IMAD.WIDE R36, R2, 0x80, R36 ;  /* 0x0000008002247825 */ /* 0x000fe200078e0224 */
[----:B------:R-:W-:-:S02]  /*0550*/  ISETP.LT.AND P4, PT, R44, R47, !P2 ;  /* 0x0000002f2c00720c */ /* 0x000fc40005781270 */
[----:B------:R-:W-:Y:S01]  /*0560*/  IADD3 R15, R15, R11, RZ ;  /* 0x0000000b0f0f7210 */ /* 0x000fe20007ffe0ff */
[----:B------:R-:W-:Y:S01]  /*0570*/  IMAD R18, R41, UR8, RZ ;  /* 0x0000000829127c24 */ /* 0x000fe2000f8e02ff */
[----:B------:R-:W-:Y:S01]  /*0580*/  IADD3 R43, R6, 0x40, RZ ;  /* 0x00000040062b7810 */ /* 0x000fe20007ffe0ff */
[----:B------:R-:W2:Y:S02]  /*0590*/  @P6 LDC.64 R20, c[0x0][0x210] ;  /* 0x00008400ff146b82 */ /* 0x000ea40000000a00 */
[C---:B------:R-:W-:Y:S02]  /*05a0*/  IMAD R19, R7.reuse, UR9, R18 ;  /* 0x0000000907137c24 */ /* 0x040fe4000f8e0212 */
[C---:B0-----:R-:W-:Y:S02]  /*05b0*/  IMAD R22, R16.reuse, UR7, RZ ;  /* 0x0000000710167c24 */ /* 0x041fe4000f8e02ff */
[----:B------:R-:W-:Y:S01]  /*05c0*/  IMAD.WIDE.U32 R38, R7, UR8, R14 ;  /* 0x0000000807267c25 */ /* 0x000fe2000f8e000e */
[----:B------:R-:W-:Y:S01]  /*05d0*/  ULDC.64 UR8, c[0x0][0x258] ;  /* 0x0000960000087ab9 */ /* 0x000fe20000000a00 */
[----:B------:R-:W0:Y:S02]  /*05e0*/  @P6 LDC.64 R10, c[0x0][0x248] ;  /* 0x00009200ff0a6b82 */ /* 0x000e240000000a00 */
[----:B------:R-:W-:Y:S01]  /*05f0*/  IMAD R17, R17, UR6, R22 ;  /* 0x0000000611117c24 */ /* 0x000fe2000f8e0216 */
[----:B------:R-:W-:Y:S01]  /*0600*/  IADD3 R39, R39, R19, RZ ;  /* 0x0000001327277210 */ /* 0x000fe20007ffe0ff */
[----:B------:R-:W-:Y:S01]  /*0610*/  IMAD.WIDE.U32 R8, R16, UR6, R8 ;  /* 0x0000000610087c25 */ /* 0x000fe2000f8e0008 */
[----:B------:R-:W-:-:S02]  /*0620*/  @P4 MOV R24, R38 ;  /* 0x0000002600184202 */ /* 0x000fc40000000f00 */
[----:B------:R-:W-:Y:S01]  /*0630*/  @P4 MOV R25, R39 ;  /* 0x0000002700194202 */ /* 0x000fe20000000f00 */
[-C--:B-1----:R-:W-:Y:S01]  /*0640*/  @P6 IMAD R18, R37, R12.reuse, RZ ;  /* 0x0000000c25126224 */ /* 0x082fe200078e02ff */
[----:B------:R-:W1:Y:S01]  /*0650*/  @P6 LDC.64 R22, c[0x0][0x240] ;  /* 0x00009000ff166b82 */ /* 0x000e620000000a00 */
[----:B------:R-:W-:Y:S01]  /*0660*/  IADD3 R9, R9, R17, RZ ;  /* 0x0000001109097210 */ /* 0x000fe20007ffe0ff */
[----:B------:R-:W-:Y:S02]  /*0670*/  IMAD R14, R41, UR8, RZ ;  /* 0x00000008290e7c24 */ /* 0x000fe4000f8e02ff */
[C---:B------:R-:W-:Y:S02]  /*0680*/  @P6 IMAD R15, R36.reuse, R13, R18 ;  /* 0x0000000d240f6224 */ /* 0x040fe400078e0212 */
[----:B------:R-:W-:Y:S02]  /*0690*/  @P6 IMAD.WIDE.U32 R12, R36, R12, R38 ;  /* 0x0000000c240c6225 */ /* 0x000fe400078e0026 */
[----:B------:R-:W3:Y:S02]  /*06a0*/  @P4 LDC.64 R18, c[0x0][0x228] ;  /* 0x00008a00ff124b82 */ /* 0x000ee40000000a00 */
[C---:B------:R-:W-:Y:S01]  /*06b0*/  IMAD R53, R7.reuse, UR9, R14 ;  /* 0x0000000907357c24 */ /* 0x040fe2000f8e020e */
[----:B--2---:R-:W-:Y:S01]  /*06c0*/  @P6 LEA R20, P5, R12, R20, 0x1 ;  /* 0x000000140c146211 */ /* 0x004fe200078a08ff */
[----:B------:R-:W-:Y:S01]  /*06d0*/  IMAD.WIDE.U32 R58, R7, UR8, R8 ;  /* 0x00000008073a7c25 */ /* 0x000fe2000f8e0008 */
[----:B------:R-:W-:-:S02]  /*06e0*/  @P6 IADD3 R8, R13, R15, RZ ;  /* 0x0000000f0d086210 */ /* 0x000fc40007ffe0ff */
[----:B------:R-:W-:Y:S01]  /*06f0*/  CS2R R14, SRZ ;  /* 0x00000000000e7805 */ /* 0x000fe2000001ff00 */
[----:B------:R-:W2:Y:S01]  /*0700*/  @P4 LDC.64 R60, c[0x0][0x210] ;  /* 0x00008400ff3c4b82 */ /* 0x000ea20000000a00 */
[----:B0-----:R-:W-:Y:S01]  /*0710*/  @P6 IMAD R9, R37, R10, RZ ;  /* 0x0000000a25096224 */ /* 0x001fe200078e02ff */
[----:B------:R-:W-:Y:S02]  /*0720*/  IADD3 R53, R59, R53, RZ ;  /* 0x000000353b357210 */ /* 0x000fe40007ffe0ff */
[----:B------:R-:W-:Y:S01]  /*0730*/  @P6 LEA.HI.X R21, R12, R21, R8, 0x1, P5 ;  /* 0x000000150c156211 */ /* 0x000fe200028f0c08 */
[C---:B------:R-:W-:Y:S01]  /*0740*/  @P6 IMAD R13, R36.reuse, R11, R9 ;  /* 0x0000000b240d6224 */ /* 0x040fe200078e0209 */
[----:B------:R-:W-:Y:S02]  /*0750*/  @P6 MOV R52, R58 ;  /* 0x0000003a00346202 */ /* 0x000fe40000000f00 */
[C---:B------:R-:W-:Y:S01]  /*0760*/  @P4 IADD3 R27, P5, R36.reuse, 0x20, RZ ;  /* 0x00000020241b4810 */ /* 0x040fe20007fbe0ff */
[----:B------:R-:W0:Y:S02]  /*0770*/  @P4 LDC.64 R16, c[0x0][0x248] ;  /* 0x00009200ff104b82 */ /* 0x000e240000000a00 */
[----:B------:R-:W-:Y:S01]  /*0780*/  @P6 IMAD.WIDE.U32 R10, R36, R10, R52 ;  /* 0x0000000a240a6225 */ /* 0x000fe200078e0034 */
[----:B------:R-:W-:-:S04]  /*0790*/  @P4 IADD3.X R9, RZ, R37, RZ, P5, !PT ;  /* 0x00000025ff094210 */ /* 0x000fc80002ffe4ff */
[----:B------:R-:W-:Y:S01]  /*07a0*/  @P6 IADD3 R8, R11, R13, RZ ;  /* 0x0000000d0b086210 */ /* 0x000fe20007ffe0ff */
[----:B---3--:R-:W-:Y:S01]  /*07b0*/  @P4 IMAD R12, R9, R18, RZ ;  /* 0x00000012090c4224 */ /* 0x008fe200078e02ff */
[C---:B-1----:R-:W-:Y:S01]  /*07c0*/  @P6 LEA R22, P5, R10.reuse, R22, 0x1 ;  /* 0x000000160a166211 */ /* 0x042fe200078a08ff */
[----:B------:R-:W1:Y:S02]  /*07d0*/  @P4 LDC.64 R32, c[0x0][0x240] ;  /* 0x00009000ff204b82 */ /* 0x000e640000000a00 */
[----:B------:R-:W-:Y:S01]  /*07e0*/  @P4 IMAD R29, R27, R19, R12 ;  /* 0x000000131b1d4224 */ /* 0x000fe200078e020c */
[----:B------:R-:W-:Y:S02]  /*07f0*/  @P6 LEA.HI.X R23, R10, R23, R8, 0x1, P5 ;  /* 0x000000170a176211 */ /* 0x000fe400028f0c08 */
[----:B------:R-:W-:Y:S02]  /*0800*/  CS2R R8, SRZ ;  /* 0x0000000000087805 */ /* 0x000fe4000001ff00 */
[----:B------:R-:W-:-:S02]  /*0810*/  CS2R R10, SRZ ;  /* 0x00000000000a7805 */ /* 0x000fc4000001ff00 */
[----:B------:R-:W-:Y:S01]  /*0820*/  CS2R R12, SRZ ;  /* 0x00000000000c7805 */ /* 0x000fe2000001ff00 */
[----:B------:R-:W-:Y:S01]  /*0830*/  @P4 IMAD.WIDE.U32 R18, R27, R18, R24 ;  /* 0x000000121b124225 */ /* 0x000fe200078e0018 */
[----:B------:R-:W-:Y:S02]  /*0840*/  ISETP.LT.AND P5, PT, R43, R47, !P2 ;  /* 0x0000002f2b00720c */ /* 0x000fe400057a1270 */
[----:B------:R-:W-:Y:S01]  /*0850*/  IADD3 R46, R6, 0x60, RZ ;  /* 0x00000060062e7810 */ /* 0x000fe20007ffe0ff */
[----:B------:R3:W4:Y:S01]  /*0860*/  @P6 LDG.E.128 R8, desc[UR4][R20.64] ;  /* 0x0000000414086981 */ /* 0x000722000c1e1d00 */
[----:B------:R-:W-:-:S03]  /*0870*/  @P4 IADD3 R19, R19, R29, RZ ;  /* 0x0000001d13134210 */ /* 0x000fc60007ffe0ff */
[----:B------:R0:W4:Y:S01]  /*0880*/  @P6 LDG.E.128 R12, desc[UR4][R22.64] ;  /* 0x00000004160c6981 */ /* 0x000122000c1e1d00 */
[----:B--2---:R-:W-:Y:S02]  /*0890*/  @P4 LEA R60, P6, R18, R60, 0x1 ;  /* 0x0000003c123c4211 */ /* 0x004fe400078c08ff */
[----:B------:R-:W-:Y:S02]  /*08a0*/  ISETP.LT.AND P2, PT, R46, R47, !P2 ;  /* 0x0000002f2e00720c */ /* 0x000fe40005741270 */
[----:B------:R-:W-:Y:S01]  /*08b0*/  @P4 LEA.HI.X R61, R18, R61, R19, 0x1, P6 ;  /* 0x0000003d123d4211 */ /* 0x000fe200030f0c13 */
[----:B------:R-:W2:Y:S01]  /*08c0*/  @P5 LDC.64 R56, c[0x0][0x228] ;  /* 0x00008a00ff385b82 */ /* 0x000ea20000000a00 */
[----:B------:R-:W-:Y:S02]  /*08d0*/  @P4 IADD3 R27, P6, R36, 0x20, RZ ;  /* 0x00000020241b4810 */ /* 0x000fe40007fde0ff */
[----:B---3--:R-:W-:Y:S02]  /*08e0*/  @P4 MOV R20, R58 ;  /* 0x0000003a00144202 */ /* 0x008fe40000000f00 */
[----:B------:R-:W-:-:S02]  /*08f0*/  @P4 IADD3.X R19, RZ, R37, RZ, P6, !PT ;  /* 0x00000025ff134210 */ /* 0x000fc400037fe4ff */
[----:B------:R-:W-:Y:S01]  /*0900*/  @P4 MOV R21, R53 ;  /* 0x0000003500154202 */ /* 0x000fe20000000f00 */
[----:B------:R-:W3:Y:S01]  /*0910*/  @P5 LDC.64 R50, c[0x0][0x248] ;  /* 0x00009200ff325b82 */ /* 0x000ee20000000a00 */
[----:B------:R-:W-:Y:S01]  /*0920*/  @P5 MOV R54, R38 ;  /* 0x0000002600365202 */ /* 0x000fe20000000f00 */
[-C--:B0-----:R-:W-:Y:S01]  /*0930*/  @P4 IMAD R18, R19, R16.reuse, RZ ;  /* 0x0000001013124224 */ /* 0x081fe200078e02ff */
[C---:B------:R-:W-:Y:S02]  /*0940*/  @P5 IADD3 R19, P6, R36.reuse, 0x40, RZ ;  /* 0x0000004024135810 */ /* 0x040fe40007fde0ff */
[----:B------:R-:W-:Y:S01]  /*0950*/  @P5 MOV R55, R39 ;  /* 0x0000002700375202 */ /* 0x000fe20000000f00 */
[C---:B------:R-:W-:Y:S01]  /*0960*/  @P4 IMAD R25, R27.reuse, R17, R18 ;  /* 0x000000111b194224 */ /* 0x040fe200078e0212 */
[----:B------:R-:W-:Y:S01]  /*0970*/  @P5 IADD3.X R23, RZ, R37, RZ, P6, !PT ;  /* 0x00000025ff175210 */ /* 0x000fe200037fe4ff */
[----:B------:R-:W0:Y:S01]  /*0980*/  @P2 LDC.64 R34, c[0x0][0x228] ;  /* 0x00008a00ff222b82 */ /* 0x000e220000000a00 */
[----:B------:R-:W-:Y:S01]  /*0990*/  @P5 IADD3 R18, P6, R36, 0x40, RZ ;  /* 0x0000004024125810 */ /* 0x000fe20007fde0ff */
[----:B------:R-:W-:-:S03]  /*09a0*/  @P4 IMAD.WIDE.U32 R16, R27, R16, R20 ;  /* 0x000000101b104225 */ /* 0x000fc600078e0014 */
[----:B------:R-:W-:Y:S02]  /*09b0*/  @P5 IADD3.X R49, RZ, R37, RZ, P6, !PT ;  /* 0x00000025ff315210 */ /* 0x000fe400037fe4ff */
[----:B------:R-:W-:Y:S01]  /*09c0*/  @P4 IADD3 R17, R17, R25, RZ ;  /* 0x0000001911114210 */ /* 0x000fe20007ffe0ff */
[----:B------:R-:W0:Y:S01]  /*09d0*/  @P5 LDC.64 R30, c[0x0][0x210] ;  /* 0x00008400ff1e5b82 */ /* 0x000e220000000a00 */
[C---:B-1----:R-:W-:Y:S01]  /*09e0*/  @P4 LEA R32, P6, R16.reuse, R32, 0x1 ;  /* 0x0000002010204211 */ /* 0x042fe200078c08ff */
[-C--:B--2---:R-:W-:Y:S01]  /*09f0*/  @P5 IMAD R20, R23, R56.reuse, RZ ;  /* 0x0000003817145224 */ /* 0x084fe200078e02ff */
[----:B------:R-:W-:Y:S01]  /*0a00*/  CS2R R22, SRZ ;  /* 0x0000000000167805 */ /* 0x000fe2000001ff00 */
[C---:B------:R-:W-:Y:S01]  /*0a10*/  @P5 IMAD.WIDE.U32 R54, R19.reuse, R56, R54 ;  /* 0x0000003813365225 */ /* 0x040fe200078e0036 */
[----:B------:R-:W-:Y:S02]  /*0a20*/  @P4 LEA.HI.X R33, R16, R33, R17, 0x1, P6 ;  /* 0x0000002110214211 */ /* 0x000fe400030f0c11 */
[----:B------:R-:W-:Y:S01]  /*0a30*/  @P2 IADD3 R52, P6, R36, 0x60, RZ ;  /* 0x0000006024342810 */ /* 0x000fe20007fde0ff */
[----:B------:R-:W1:Y:S01]  /*0a40*/  @P2 LDC.64 R24, c[0x0][0x248] ;  /* 0x00009200ff182b82 */ /* 0x000e620000000a00 */
[----:B------:R-:W-:Y:S01]  /*0a50*/  @P5 IMAD R57, R19, R57, R20 ;  /* 0x0000003913395224 */ /* 0x000fe200078e0214 */
[----:B------:R-:W-:Y:S01]  /*0a60*/  @P5 MOV R16, R58 ;  /* 0x0000003a00105202 */ /* 0x000fe20000000f00 */
[----:B---3--:R-:W-:Y:S01]  /*0a70*/  @P5 IMAD R49, R49, R50, RZ ;  /* 0x0000003231315224 */ /* 0x008fe200078e02ff */
[----:B------:R-:W-:-:S02]  /*0a80*/  @P2 IADD3.X R21, RZ, R37, RZ, P6, !PT ;  /* 0x00000025ff152210 */ /* 0x000fc400037fe4ff */
[----:B------:R-:W-:Y:S01]  /*0a90*/  @P5 MOV R17, R53 ;  /* 0x0000003500115202 */ /* 0x000fe20000000f00 */
[C---:B------:R-:W-:Y:S01]  /*0aa0*/  @P5 IMAD R49, R18.reuse, R51, R49 ;  /* 0x0000003312315224 */ /* 0x040fe200078e0231 */
[----:B------:R-:W2:Y:S01]  /*0ab0*/  @P2 LDC.64 R28, c[0x0][0x210] ;  /* 0x00008400ff1c2b82 */ /* 0x000ea20000000a00 */
[----:B0-----:R-:W-:Y:S01]  /*0ac0*/  @P2 IMAD R56, R21, R34, RZ ;  /* 0x0000002215382224 */ /* 0x001fe200078e02ff */
[----:B------:R-:W-:Y:S01]  /*0ad0*/  CS2R R20, SRZ ;  /* 0x0000000000147805 */ /* 0x000fe2000001ff00 */
[----:B------:R-:W-:Y:S01]  /*0ae0*/  @P5 IMAD.WIDE.U32 R50, R18, R50, R16 ;  /* 0x0000003212325225 */ /* 0x000fe200078e0010 */
[----:B------:R-:W-:Y:S02]  /*0af0*/  CS2R R16, SRZ ;  /* 0x0000000000107805 */ /* 0x000fe4000001ff00 */
[----:B------:R-:W-:Y:S01]  /*0b00*/  CS2R R18, SRZ ;  /* 0x0000000000127805 */ /* 0x000fe2000001ff00 */
[----:B------:R-:W-:Y:S01]  /*0b10*/  @P2 IMAD R35, R52, R35, R56 ;  /* 0x0000002334232224 */ /* 0x000fe200078e0238 */
[----:B------:R-:W0:Y:S01]  /*0b20*/  @P5 LDC.64 R26, c[0x0][0x240] ;  /* 0x00009000ff1a5b82 */ /* 0x000e220000000a00 */
[----:B------:R3:W4:Y:S01]  /*0b30*/  @P4 LDG.E.128 R20, desc[UR4][R32.64] ;  /* 0x0000000420144981 */ /* 0x000722000c1e1d00 */
[----:B------:R-:W-:-:S03]  /*0b40*/  @P2 IADD3 R56, P6, R36, 0x60, RZ ;  /* 0x0000006024382810 */ /* 0x000fc60007fde0ff */
[----:B------:R-:W4:Y:S03]  /*0b50*/  @P4 LDG.E.128 R16, desc[UR4][R60.64] ;  /* 0x000000043c104981 */ /* 0x000f26000c1e1d00 */
[----:B---3--:R-:W3:Y:S01]  /*0b60*/  @P2 LDC.64 R32, c[0x0][0x240] ;  /* 0x00009000ff202b82 */ /* 0x008ee20000000a00 */
[----:B------:R-:W-:Y:S02]  /*0b70*/  @P5 LEA R36, P4, R54, R30, 0x1 ;  /* 0x0000001e36245211 */ /* 0x000fe400078808ff */
[----:B------:R-:W-:Y:S01]  /*0b80*/  @P2 IADD3.X R30, RZ, R37, RZ, P6, !PT ;  /* 0x00000025ff1e2210 */ /* 0x000fe200037fe4ff */
[----:B------:R-:W-:Y:S01]  /*0b90*/  @P2 IMAD.WIDE.U32 R38, R52, R34, R38 ;  /* 0x0000002234262225 */ /* 0x000fe200078e0026 */
[----:B------:R-:W-:Y:S02]  /*0ba0*/  @P5 IADD3 R55, R55, R57, RZ ;  /* 0x0000003937375210 */ /* 0x000fe40007ffe0ff */
[----:B------:R-:W-:Y:S01]  /*0bb0*/  @P2 MOV R59, R53 ;  /* 0x00000035003b2202 */ /* 0x000fe20000000f00 */
[----:B-1----:R-:W-:Y:S01]  /*0bc0*/  @P2 IMAD R30, R30, R24, RZ ;  /* 0x000000181e1e2224 */ /* 0x002fe200078e02ff */
[----:B------:R-:W-:-:S02]  /*0bd0*/  @P5 LEA.HI.X R37, R54, R31, R55, 0x1, P4 ;  /* 0x0000001f36255211 */ /* 0x000fc400020f0c37 */
[----:B------:R-:W-:Y:S01]  /*0be0*/  @P2 IADD3 R35, R39, R35, RZ ;  /* 0x0000002327232210 */ /* 0x000fe20007ffe0ff */
[----:B------:R-:W-:Y:S01]  /*0bf0*/  @P2 IMAD R31, R56, R25, R30 ;  /* 0x00000019381f2224 */ /* 0x000fe200078e021e */
[----:B--2---:R-:W-:Y:S01]  /*0c00*/  @P2 LEA R52, P4, R38, R28, 0x1 ;  /* 0x0000001c26342211 */ /* 0x004fe200078808ff */
[----:B------:R-:W-:Y:S01]  /*0c10*/  @P2 IMAD.WIDE.U32 R58, R56, R24, R58 ;  /* 0x00000018383a2225 */ /* 0x000fe200078e003a */
[----:B------:R-:W-:Y:S02]  /*0c20*/  @P5 IADD3 R49, R51, R49, RZ ;  /* 0x0000003133315210 */ /* 0x000fe40007ffe0ff */
[----:B0-----:R-:W-:Y:S02]  /*0c30*/  @P5 LEA R34, P6, R50, R26, 0x1 ;  /* 0x0000001a32225211 */ /* 0x001fe400078c08ff */
[----:B------:R-:W-:Y:S02]  /*0c40*/  @P2 LEA.HI.X R53, R38, R29, R35, 0x1, P4 ;  /* 0x0000001d26352211 */ /* 0x000fe400020f0c23 */
[----:B------:R-:W-:-:S02]  /*0c50*/  CS2R R24, SRZ ;  /* 0x0000000000187805 */ /* 0x000fc4000001ff00 */
[----:B------:R-:W-:Y:S02]  /*0c60*/  @P5 LEA.HI.X R35, R50, R27, R49, 0x1, P6 ;  /* 0x0000001b32235211 */ /* 0x000fe400030f0c31 */
[----:B------:R-:W-:Y:S02]  /*0c70*/  CS2R R26, SRZ ;  /* 0x00000000001a7805 */ /* 0x000fe4000001ff00 */
[----:B------:R-:W-:Y:S02]  /*0c80*/  @P2 IADD3 R38, R59, R31, RZ ;  /* 0x0000001f3b262210 */ /* 0x000fe40007ffe0ff */
[----:B------:R-:W-:Y:S02]  /*0c90*/  CS2R R28, SRZ ;  /* 0x00000000001c7805 */ /* 0x000fe4000001ff00 */
[----:B------:R-:W-:Y:S02]  /*0ca0*/  CS2R R30, SRZ ;  /* 0x00000000001e7805 */ /* 0x000fe4000001ff00 */
[C---:B---3--:R-:W-:Y:S01]  /*0cb0*/  @P2 LEA R50, P4, R58.reuse, R32, 0x1 ;  /* 0x000000203a322211 */ /* 0x048fe200078808ff */
[----:B------:R0:W2:Y:S03]  /*0cc0*/  @P5 LDG.E.128 R24, desc[UR4][R36.64] ;  /* 0x0000000424185981 */ /* 0x0000a6000c1e1d00 */
[----:B------:R-:W-:-:S02]  /*0cd0*/  @P2 LEA.HI.X R51, R58, R33, R38, 0x1, P4 ;  /* 0x000000213a332211 */ /* 0x000fc400020f0c26 */
[----:B------:R-:W-:Y:S01]  /*0ce0*/  CS2R R32, SRZ ;  /* 0x0000000000207805 */ /* 0x000fe2000001ff00 */
[----:B------:R1:W3:Y:S01]  /*0cf0*/  @P5 LDG.E.128 R28, desc[UR4][R34.64] ;  /* 0x00000004221c5981 */ /* 0x0002e2000c1e1d00 */
[----:B------:R-:W-:Y:S02]  /*0d00*/  CS2R R38, SRZ ;  /* 0x0000000000267805 */ /* 0x000fe4000001ff00 */
[----:B0-----:R-:W-:Y:S02]  /*0d10*/  CS2R R36, SRZ ;  /* 0x0000000000247805 */ /* 0x001fe4000001ff00 */
[----:B-1----:R-:W-:-:S04]  /*0d20*/  CS2R R34, SRZ ;  /* 0x0000000000227805 */ /* 0x002fc8000001ff00 */
[----:B------:R0:W3:Y:S04]  /*0d30*/  @P2 LDG.E.128 R36, desc[UR4][R50.64] ;  /* 0x0000000432242981 */ /* 0x0000e8000c1e1d00 */
[----:B------:R1:W3:Y:S01]  /*0d40*/  @P2 LDG.E.128 R32, desc[UR4][R52.64] ;  /* 0x0000000434202981 */ /* 0x0002e2000c1e1d00 */
[----:B------:R-:W-:Y:S02]  /*0d50*/  ISETP.NE.AND P5, PT, R45, RZ, PT ;  /* 0x000000ff2d00720c */ /* 0x000fe40003fa5270 */
[----:B------:R-:W-:Y:S01]  /*0d60*/  @P0 LEA R48, R0, R48, 0x7 ;  /* 0x0000003000300211 */ /* 0x000fe200078e38ff */
[----:B------:R-:W-:Y:S01]  /*0d70*/  BSSY B0, `(.L_x_81) ;  /* 0x000009b000007945 */ /* 0x000fe20003800000 */
[-C--:B------:R-:W-:Y:S02]  /*0d80*/  ISETP.GE.AND P4, PT, R44, R47.reuse, PT ;  /* 0x0000002f2c00720c */ /* 0x080fe40003f86270 */
[----:B------:R-:W-:Y:S01]  /*0d90*/  ISETP.GE.AND P2, PT, R43, R47, PT ;  /* 0x0000002f2b00720c */ /* 0x000fe20003f46270 */
[----:B----4-:R-:W-:-:S02]  /*0da0*/  HADD2.F32 R49, -RZ, R8.H0_H0 ;  /* 0x20000008ff317230 */ /* 0x010fc40000004100 */
[----:B------:R-:W-:Y:S02]  /*0db0*/  HADD2.F32 R8, -RZ, R8.H1_H1 ;  /* 0x30000008ff087230 */ /* 0x000fe40000004100 */
[----:B------:R-:W-:Y:S02]  /*0dc0*/  HADD2.F32 R59, -RZ, R12.H1_H1 ;  /* 0x3000000cff3b7230 */ /* 0x000fe40000004100 */
[--C-:B------:R-:W-:Y:S02]  /*0dd0*/  HADD2.F32 R54, -RZ, R9.reuse.H0_H0 ;  /* 0x20000009ff367230 */ /* 0x100fe40000004100 */
[----:B------:R-:W-:Y:S02]  /*0de0*/  HADD2.F32 R55, -RZ, R9.H1_H1 ;  /* 0x30000009ff377230 */ /* 0x000fe40000004100 */
[----:B------:R-:W-:Y:S01]  /*0df0*/  FMUL.FTZ R8, R8, R59 ;  /* 0x0000003b08087220 */ /* 0x000fe20000410000 */
[--C-:B------:R-:W-:Y:S02]  /*0e00*/  HADD2.F32 R9, -RZ, R10.reuse.H0_H0 ;  /* 0x2000000aff097230 */ /* 0x100fe40000004100 */
[----:B------:R-:W-:-:S02]  /*0e10*/  HADD2.F32 R57, -RZ, R10.H1_H1 ;  /* 0x3000000aff397230 */ /* 0x000fc40000004100 */
[----:B------:R-:W-:Y:S02]  /*0e20*/  HADD2.F32 R58, -RZ, R12.H0_H0 ;  /* 0x2000000cff3a7230 */ /* 0x000fe40000004100 */
[--C-:B0-----:R-:W-:Y:S02]  /*0e30*/  HADD2.F32 R51, -RZ, R13.reuse.H0_H0 ;  /* 0x2000000dff337230 */ /* 0x101fe40000004100 */
[----:B------:R-:W-:Y:S02]  /*0e40*/  HADD2.F32 R50, -RZ, R13.H1_H1 ;  /* 0x3000000dff327230 */ /* 0x000fe40000004100 */
[--C-:B------:R-:W-:Y:S02]  /*0e50*/  HADD2.F32 R13, -RZ, R15.reuse.H0_H0 ;  /* 0x2000000fff0d7230 */ /* 0x100fe40000004100 */
[----:B------:R-:W-:Y:S02]  /*0e60*/  HADD2.F32 R10, -RZ, R15.H1_H1 ;  /* 0x3000000fff0a7230 */ /* 0x000fe40000004100 */
[----:B------:R-:W-:-:S02]  /*0e70*/  HADD2.F32 R12, -RZ, R14.H0_H0 ;  /* 0x2000000eff0c7230 */ /* 0x000fc40000004100 */
[----:B------:R-:W-:Y:S02]  /*0e80*/  HADD2.F32 R14, -RZ, R14.H1_H1 ;  /* 0x3000000eff0e7230 */ /* 0x000fe40000004100 */
[----:B-1----:R-:W-:Y:S02]  /*0e90*/  HADD2.F32 R52, -RZ, R20.H1_H1 ;  /* 0x30000014ff347230 */ /* 0x002fe40000004100 */
[--C-:B------:R-:W-:Y:S02]  /*0ea0*/  HADD2.F32 R53, -RZ, R16.reuse.H1_H1 ;  /* 0x30000010ff357230 */ /* 0x100fe40000004100 */
[----:B------:R-:W-:Y:S02]  /*0eb0*/  HADD2.F32 R16, -RZ, R16.H0_H0 ;  /* 0x20000010ff107230 */ /* 0x000fe40000004100 */
[----:B------:R-:W-:Y:S02]  /*0ec0*/  HADD2.F32 R15, -RZ, R20.H0_H0 ;  /* 0x20000014ff0f7230 */ /* 0x000fe40000004100 */
[----:B------:R-:W-:Y:S01]  /*0ed0*/  FMUL.FTZ R59, R53, R52 ;  /* 0x00000034353b7220 */ /* 0x000fe20000410000 */
[----:B------:R-:W-:Y:S01]  /*0ee0*/  FFMA.FTZ R53, R49, R58, R8 ;  /* 0x0000003a31357223 */ /* 0x000fe20000010008 */
[----:B------:R-:W-:-:S02]  /*0ef0*/  HADD2.F32 R8, -RZ, R17.H0_H0 ;  /* 0x20000011ff087230 */ /* 0x000fc40000004100 */
[----:B------:R-:W-:Y:S02]  /*0f00*/  HADD2.F32 R49, -RZ, R21.H0_H0 ;  /* 0x20000015ff317230 */ /* 0x000fe40000004100 */
[----:B------:R-:W-:Y:S01]  /*0f10*/  FFMA.FTZ R15, R16, R15, R59 ;  /* 0x0000000f100f7223 */ /* 0x000fe2000001003b */
[----:B------:R-:W-:Y:S02]  /*0f20*/  HADD2.F32 R17, -RZ, R17.H1_H1 ;  /* 0x30000011ff117230 */ /* 0x000fe40000004100 */
[----:B------:R-:W-:Y:S02]  /*0f30*/  HADD2.F32 R16, -RZ, R21.H1_H1 ;  /* 0x30000015ff107230 */ /* 0x000fe40000004100 */
[----:B------:R-:W-:Y:S01]  /*0f40*/  FFMA.FTZ R20, R8, R49, R15 ;  /* 0x0000003108147223 */ /* 0x000fe2000001000f */
[----:B------:R-:W-:Y:S01]  /*0f50*/  FFMA.FTZ R54, R54, R51, R53 ;  /* 0x0000003336367223 */ /* 0x000fe20000010035 */
[----:B------:R-:W-:Y:S02]  /*0f60*/  HADD2.F32 R8, -RZ, R18.H0_H0 ;  /* 0x20000012ff087230 */ /* 0x000fe40000004100 */
[----:B------:R-:W-:-:S02]  /*0f70*/  HADD2.F32 R15, -RZ, R22.H0_H0 ;  /* 0x20000016ff0f7230 */ /* 0x000fc40000004100 */
[----:B------:R-:W-:Y:S01]  /*0f80*/  FFMA.FTZ R17, R17, R16, R20 ;  /* 0x0000001011117223 */ /* 0x000fe20000010014 */
[----:B------:R-:W-:-:S03]  /*0f90*/  FFMA.FTZ R50, R55, R50, R54 ;  /* 0x0000003237327223 */ /* 0x000fc60000010036 */
[----:B------:R-:W-:Y:S01]  /*0fa0*/  FFMA.FTZ R17, R8, R15, R17 ;  /* 0x0000000f08117223 */ /* 0x000fe20000010011 */
[----:B------:R-:W-:Y:S01]  /*0fb0*/  FFMA.FTZ R12, R9, R12, R50 ;  /* 0x0000000c090c7223 */ /* 0x000fe20000010032 */
[--C-:B------:R-:W-:Y:S02]  /*0fc0*/  HADD2.F32 R15, -RZ, R23.reuse.H0_H0 ;  /* 0x20000017ff0f7230 */ /* 0x100fe40000004100 */
[----:B------:R-:W-:Y:S02]  /*0fd0*/  HADD2.F32 R8, -RZ, R23.H1_H1 ;  /* 0x30000017ff087230 */ /* 0x000fe40000004100 */
[----:B------:R-:W-:Y:S02]  /*0fe0*/  HADD2.F32 R9, -RZ, R22.H1_H1 ;  /* 0x30000016ff097230 */ /* 0x000fe40000004100 */
[----:B------:R-:W-:Y:S02]  /*0ff0*/  HADD2.F32 R18, -RZ, R18.H1_H1 ;  /* 0x30000012ff127230 */ /* 0x000fe40000004100 */
[----:B--2---:R-:W-:-:S02]  /*1000*/  HADD2.F32 R21, -RZ, R24.H0_H0 ;  /* 0x20000018ff157230 */ /* 0x004fc40000004100 */
[----:B------:R-:W-:Y:S02]  /*1010*/  HADD2.F32 R24, -RZ, R24.H1_H1 ;  /* 0x30000018ff187230 */ /* 0x000fe40000004100 */
[--C-:B---3--:R-:W-:Y:S02]  /*1020*/  HADD2.F32 R50, -RZ, R28.reuse.H0_H0 ;  /* 0x2000001cff327230 */ /* 0x108fe40000004100 */
[----:B------:R-:W-:Y:S02]  /*1030*/  HADD2.F32 R23, -RZ, R28.H1_H1 ;  /* 0x3000001cff177230 */ /* 0x000fe40000004100 */
[--C-:B------:R-:W-:Y:S02]  /*1040*/  HADD2.F32 R28, -RZ, R29.reuse.H0_H0 ;  /* 0x2000001dff1c7230 */ /* 0x100fe40000004100 */
[----:B------:R-:W-:Y:S02]  /*1050*/  HADD2.F32 R20, -RZ, R29.H1_H1 ;  /* 0x3000001dff147230 */ /* 0x000fe40000004100 */
[----:B------:R-:W-:Y:S01]  /*1060*/  FMUL.FTZ R24, R24, R23 ;  /* 0x0000001718187220 */ /* 0x000fe20000410000 */
[----:B------:R-:W-:-:S02]  /*1070*/  HADD2.F32 R29, -RZ, R36.H1_H1 ;  /* 0x30000024ff1d7230 */ /* 0x000fc40000004100 */
[--C-:B------:R-:W-:Y:S02]  /*1080*/  HADD2.F32 R22, -RZ, R32.reuse.H1_H1 ;  /* 0x30000020ff167230 */ /* 0x100fe40000004100 */
[----:B------:R-:W-:Y:S01]  /*1090*/  FFMA.FTZ R9, R18, R9, R17 ;  /* 0x0000000912097223 */ /* 0x000fe20000010011 */
[----:B------:R-:W-:Y:S02]  /*10a0*/  HADD2.F32 R32, -RZ, R32.H0_H0 ;  /* 0x20000020ff207230 */ /* 0x000fe40000004100 */
[----:B------:R-:W-:Y:S02]  /*10b0*/  HADD2.F32 R23, -RZ, R36.H0_H0 ;  /* 0x20000024ff177230 */ /* 0x000fe40000004100 */
[----:B------:R-:W-:Y:S01]  /*10c0*/  FMUL.FTZ R29, R22, R29 ;  /* 0x0000001d161d7220 */ /* 0x000fe20000410000 */
[----:B------:R-:W-:Y:S02]  /*10d0*/  HADD2.F32 R17, -RZ, R25.H0_H0 ;  /* 0x20000019ff117230 */ /* 0x000fe40000004100 */
[----:B------:R-:W-:Y:S01]  /*10e0*/  FFMA.FTZ R24, R21, R50, R24 ;  /* 0x0000003215187223 */ /* 0x000fe20000010018 */
[----:B------:R-:W-:-:S02]  /*10f0*/  HADD2.F32 R56, -RZ, R11.H0_H0 ;  /* 0x2000000bff387230 */ /* 0x000fc40000004100 */
[----:B------:R-:W-:Y:S01]  /*1100*/  FFMA.FTZ R57, R57, R14, R12 ;  /* 0x0000000e39397223 */ /* 0x000fe2000001000c */
[----:B------:R-:W-:Y:S02]  /*1110*/  HADD2.F32 R21, -RZ, R33.H0_H0 ;  /* 0x20000021ff157230 */ /* 0x000fe40000004100 */
[----:B------:R-:W-:Y:S01]  /*1120*/  FFMA.FTZ R32, R32, R23, R29 ;  /* 0x0000001720207223 */ /* 0x000fe2000001001d */
[----:B------:R-:W-:Y:S02]  /*1130*/  HADD2.F32 R22, -RZ, R37.H0_H0 ;  /* 0x20000025ff167230 */ /* 0x000fe40000004100 */
[----:B------:R-:W-:Y:S01]  /*1140*/  FFMA.FTZ R28, R17, R28, R24 ;  /* 0x0000001c111c7223 */ /* 0x000fe20000010018 */
[----:B------:R-:W-:Y:S02]  /*1150*/  HADD2.F32 R25, -RZ, R25.H1_H1 ;  /* 0x30000019ff197230 */ /* 0x000fe40000004100 */
[----:B------:R-:W-:Y:S01]  /*1160*/  FFMA.FTZ R56, R56, R13, R57 ;  /* 0x0000000d38387223 */ /* 0x000fe20000010039 */
[----:B------:R-:W-:-:S02]  /*1170*/  HADD2.F32 R12, -RZ, R19.H0_H0 ;  /* 0x20000013ff0c7230 */ /* 0x000fc40000004100 */
        /* <DEDUP_REMOVED lines=15> */
[----:B------:R-:W-:-:S02]  /*1270*/  HADD2.F32 R21, -RZ, R38.H1_H1 ;  /* 0x30000026ff157230 */ /* 0x000fc40000004100 */
[----:B------:R-:W-:Y:S01]  /*1280*/  FFMA.FTZ R26, R26, R15, R13 ;  /* 0x0000000f1a1a7223 */ /* 0x000fe2000001000d */
[----:B------:R-:W-:Y:S02]  /*1290*/  HADD2.F32 R9, -RZ, R27.H0_H0 ;  /* 0x2000001bff097230 */ /* 0x000fe40000004100 */
[----:B------:R-:W-:Y:S02]  /*12a0*/  HADD2.F32 R16, -RZ, R31.H0_H0 ;  /* 0x2000001fff107230 */ /* 0x000fe40000004100 */
[----:B------:R-:W-:Y:S01]  /*12b0*/  FFMA.FTZ R34, R34, R21, R17 ;  /* 0x0000001522227223 */ /* 0x000fe20000010011 */
[----:B------:R-:W-:Y:S02]  /*12c0*/  HADD2.F32 R13, -RZ, R35.H0_H0 ;  /* 0x20000023ff0d7230 */ /* 0x000fe40000004100 */
[----:B------:R-:W-:Y:S02]  /*12d0*/  HADD2.F32 R18, -RZ, R39.H0_H0 ;  /* 0x20000027ff127230 */ /* 0x000fe40000004100 */
[----:B------:R-:W-:Y:S01]  /*12e0*/  FFMA.FTZ R26, R9, R16, R26 ;  /* 0x00000010091a7223 */ /* 0x000fe2000001001a */
[----:B------:R-:W-:-:S02]  /*12f0*/  HADD2.F32 R11, -RZ, R11.H1_H1 ;  /* 0x3000000bff0b7230 */ /* 0x000fc40000004100 */
[----:B------:R-:W-:Y:S02]  /*1300*/  HADD2.F32 R19, -RZ, R19.H1_H1 ;  /* 0x30000013ff137230 */ /* 0x000fe40000004100 */
[----:B------:R-:W-:Y:S01]  /*1310*/  FFMA.FTZ R18, R13, R18, R34 ;  /* 0x000000120d127223 */ /* 0x000fe20000010022 */
[----:B------:R-:W-:Y:S02]  /*1320*/  HADD2.F32 R27, -RZ, R27.H1_H1 ;  /* 0x3000001bff1b7230 */ /* 0x000fe40000004100 */
[----:B------:R-:W-:Y:S02]  /*1330*/  HADD2.F32 R14, -RZ, R31.H1_H1 ;  /* 0x3000001fff0e7230 */ /* 0x000fe40000004100 */
[----:B------:R-:W-:Y:S02]  /*1340*/  HADD2.F32 R35, -RZ, R35.H1_H1 ;  /* 0x30000023ff237230 */ /* 0x000fe40000004100 */
[----:B------:R-:W-:Y:S02]  /*1350*/  HADD2.F32 R16, -RZ, R39.H1_H1 ;  /* 0x30000027ff107230 */ /* 0x000fe40000004100 */
[----:B------:R-:W-:Y:S01]  /*1360*/  FFMA.FTZ R10, R11, R10, R56 ;  /* 0x0000000a0b0a7223 */ /* 0x000fe20000010038 */
[----:B------:R-:W-:Y:S01]  /*1370*/  FFMA.FTZ R12, R19, R8, R12 ;  /* 0x00000008130c7223 */ /* 0x000fe2000001000c */
[----:B------:R-:W-:Y:S01]  /*1380*/  FFMA.FTZ R26, R27, R14, R26 ;  /* 0x0000000e1b1a7223 */ /* 0x000fe2000001001a */
        /* <DEDUP_REMOVED lines=13> */
[----:B0-----:R-:W-:-:S02]  /*1460*/  FADD.FTZ R12, R9, R8 ;  /* 0x00000008090c7221 */ /* 0x001fc40000010000 */
[----:B------:R-:W0:Y:S01]  /*1470*/  LDC.64 R8, c[0x0][0x2d0] ;  /* 0x0000b400ff087b82 */ /* 0x000e220000000a00 */
[----:B-1----:R-:W-:Y:S01]  /*1480*/  FADD.FTZ R14, R11, R14 ;  /* 0x0000000e0b0e7221 */ /* 0x002fe20000010000 */
[----:B--2---:R-:W-:Y:S01]  /*1490*/  FADD.FTZ R17, R16, R13 ;  /* 0x0000000d10117221 */ /* 0x004fe20000010000 */
[----:B---3--:R-:W-:Y:S01]  /*14a0*/  FADD.FTZ R20, R19, R10 ;  /* 0x0000000a13147221 */ /* 0x008fe20000010000 */
[----:B------:R-:W1:Y:S04]  /*14b0*/  SHFL.BFLY PT, R13, R12, 0x1, 0x1f ;  /* 0x0c201f000c0d7f89 */ /* 0x000e6800000e0000 */
[----:B------:R-:W2:Y:S04]  /*14c0*/  SHFL.BFLY PT, R15, R14, 0x1, 0x1f ;  /* 0x0c201f000e0f7f89 */ /* 0x000ea800000e0000 */
[----:B------:R-:W3:Y:S04]  /*14d0*/  SHFL.BFLY PT, R18, R17, 0x1, 0x1f ;  /* 0x0c201f0011127f89 */ /* 0x000ee800000e0000 */
[----:B------:R-:W4:Y:S01]  /*14e0*/  SHFL.BFLY PT, R21, R20, 0x1, 0x1f ;  /* 0x0c201f0014157f89 */ /* 0x000f2200000e0000 */
[----:B------:R-:W-:Y:S01]  /*14f0*/  @P0 SHF.R.S32.HI R11, RZ, 0x1f, R48 ;  /* 0x0000001fff0b0819 */ /* 0x000fe20000011430 */
[----:B------:R-:W-:-:S03]  /*1500*/  HFMA2.MMA R10, -RZ, RZ, 0, 0 ;  /* 0x00000000ff0a7435 */ /* 0x000fc600000001ff */
[----:B------:R-:W-:-:S04]  /*1510*/  @P0 LEA.HI R11, R11, R48, RZ, 0x7 ;  /* 0x000000300b0b0211 */ /* 0x000fc800078f38ff */
[----:B------:R-:W-:Y:S02]  /*1520*/  @P0 LOP3.LUT R10, R11, 0xffffff80, RZ, 0xc0, !PT ;  /* 0xffffff800b0a0812 */ /* 0x000fe400078ec0ff */
[----:B------:R-:W-:Y:S01]  /*1530*/  ISETP.GE.AND P0, PT, R46, R47, PT ;  /* 0x0000002f2e00720c */ /* 0x000fe20003f06270 */
[----:B-1----:R-:W-:Y:S01]  /*1540*/  FADD.FTZ R19, R12, R13 ;  /* 0x0000000d0c137221 */ /* 0x002fe20000010000 */
[----:B--2---:R-:W-:Y:S01]  /*1550*/  FADD.FTZ R15, R14, R15 ;  /* 0x0000000f0e0f7221 */ /* 0x004fe20000010000 */
[----:B---3--:R-:W-:Y:S01]  /*1560*/  FADD.FTZ R18, R17, R18 ;  /* 0x0000001211127221 */ /* 0x008fe20000010000 */
[----:B----4-:R-:W-:Y:S01]  /*1570*/  FADD.FTZ R21, R20, R21 ;  /* 0x0000001514157221 */ /* 0x010fe20000010000 */
[----:B0-----:R-:W-:Y:S08]  /*1580*/  @P5 BRA `(.L_x_82) ;  /* 0x0000000000645947 */ /* 0x001ff00003800000 */
[----:B------:R-:W0:Y:S01]  /*1590*/  LDC.64 R16, c[0x0][0x278] ;  /* 0x00009e00ff107b82 */ /* 0x000e220000000a00 */
[----:B------:R-:W-:Y:S01]  /*15a0*/  SHF.R.S32.HI R14, RZ, 0x1f, R10 ;  /* 0x0000001fff0e7819 */ /* 0x000fe2000001140a */
[----:B------:R-:W-:Y:S01]  /*15b0*/  ULDC.64 UR8, c[0x0][0x280] ;  /* 0x0000a00000087ab9 */ /* 0x000fe20000000a00 */
[----:B------:R-:W-:Y:S02]  /*15c0*/  IADD3 R12, P5, R5, R10, RZ ;  /* 0x0000000a050c7210 */ /* 0x000fe40007fbe0ff */
[----:B------:R-:W-:Y:S02]  /*15d0*/  FSEL R15, R15, RZ, !P4 ;  /* 0x000000ff0f0f7208 */ /* 0x000fe40006000000 */
[----:B------:R-:W-:Y:S01]  /*15e0*/  LEA.HI.X.SX32 R13, R5, R14, 0x1, P5 ;  /* 0x0000000e050d7211 */ /* 0x000fe200028f0eff */
[C---:B0-----:R-:W-:Y:S02]  /*15f0*/  IMAD R14, R16.reuse, UR7, RZ ;  /* 0x00000007100e7c24 */ /* 0x041fe4000f8e02ff */
[----:B------:R-:W-:-:S04]  /*1600*/  IMAD.WIDE.U32 R12, R16, UR6, R12 ;  /* 0x00000006100c7c25 */ /* 0x000fc8000f8e000c */
[----:B------:R-:W-:Y:S01]  /*1610*/  IMAD R11, R17, UR6, R14 ;  /* 0x00000006110b7c24 */ /* 0x000fe2000f8e020e */
[----:B------:R-:W-:Y:S01]  /*1620*/  FSEL R17, R18, RZ, !P2 ;  /* 0x000000ff12117208 */ /* 0x000fe20005000000 */
[----:B------:R-:W-:-:S03]  /*1630*/  IMAD R14, R41, UR8, RZ ;  /* 0x00000008290e7c24 */ /* 0x000fc6000f8e02ff */
[----:B------:R-:W-:Y:S01]  /*1640*/  IADD3 R13, R13, R11, RZ ;  /* 0x0000000b0d0d7210 */ /* 0x000fe20007ffe0ff */
[C---:B------:R-:W-:Y:S02]  /*1650*/  IMAD R11, R7.reuse, UR9, R14 ;  /* 0x00000009070b7c24 */ /* 0x040fe4000f8e020e */
[----:B------:R-:W-:Y:S01]  /*1660*/  IMAD.WIDE.U32 R12, R7, UR8, R12 ;  /* 0x00000008070c7c25 */ /* 0x000fe2000f8e000c */
[----:B------:R-:W-:Y:S02]  /*1670*/  ULDC.64 UR8, c[0x0][0x260] ;  /* 0x0000980000087ab9 */ /* 0x000fe40000000a00 */
[----:B------:R-:W-:-:S04]  /*1680*/  IADD3 R6, P5, R6, R12, RZ ;  /* 0x0000000c06067210 */ /* 0x000fc80007fbe0ff */
[----:B------:R-:W-:Y:S02]  /*1690*/  IADD3.X R13, R42, R13, R11, P5, !PT ;  /* 0x0000000d2a0d7210 */ /* 0x000fe40002ffe40b */
[C---:B------:R-:W-:Y:S02]  /*16a0*/  LEA R12, P5, R6.reuse, UR8, 0x2 ;  /* 0x00000008060c7c11 */ /* 0x040fe4000f8a10ff */
[----:B------:R-:W-:Y:S02]  /*16b0*/  FSEL R11, R19, RZ, !P3 ;  /* 0x000000ff130b7208 */ /* 0x000fe40005800000 */
[----:B------:R-:W-:Y:S02]  /*16c0*/  LEA.HI.X R13, R6, UR9, R13, 0x2, P5 ;  /* 0x00000009060d7c11 */ /* 0x000fe4000a8f140d */
[----:B------:R-:W-:-:S03]  /*16d0*/  FSEL R19, R21, RZ, !P0 ;  /* 0x000000ff15137208 */ /* 0x000fc60004000000 */
[----:B------:R0:W-:Y:S04]  /*16e0*/  STG.E desc[UR4][R12.64], R11 ;  /* 0x0000000b0c007986 */ /* 0x0001e8000c101904 */
[----:B------:R0:W-:Y:S04]  /*16f0*/  STG.E desc[UR4][R12.64+0x80], R15 ;  /* 0x0000800f0c007986 */ /* 0x0001e8000c101904 */
[----:B------:R0:W-:Y:S04]  /*1700*/  STG.E desc[UR4][R12.64+0x100], R17 ;  /* 0x000100110c007986 */ /* 0x0001e8000c101904 */
[----:B------:R0:W-:Y:S02]  /*1710*/  STG.E desc[UR4][R12.64+0x180], R19 ;  /* 0x000180130c007986 */ /* 0x0001e4000c101904 */
.L_x_82:
[----:B------:R-:W-:Y:S05]  /*1720*/  BSYNC B0 ;  /* 0x0000000000007941 */ /* 0x000fea0003800000 */
.L_x_81:
        /* <DEDUP_REMOVED lines=9> */
[----:B------:R-:W-:Y:S02]  /*17c0*/  IADD3 R4, -R5, R4, RZ ;  /* 0x0000000405047210 */ /* 0x000fe40007ffe1ff */
[--C-:B------:R-:W-:Y:S02]  /*17d0*/  IADD3 R12, P0, P2, R12, R6, R13.reuse ;  /* 0x000000060c0c7210 */ /* 0x100fe40007a1e00d */
[----:B------:R-:W-:Y:S02]  /*17e0*/  ISETP.GE.OR P1, PT, R3, R4, P1 ;  /* 0x000000040300720c */ /* 0x000fe40000f26670 */
[----:B------:R-:W-:-:S02]  /*17f0*/  SHF.R.S32.HI R13, RZ, 0x1f, R13 ;  /* 0x0000001fff0d7819 */ /* 0x000fc4000001140d */
[----:B------:R-:W-:-:S04]  /*1800*/  SHF.R.S32.HI R6, RZ, 0x1f, R6 ;  /* 0x0000001fff067819 */ /* 0x000fc80000011406 */
[----:B------:R-:W-:Y:S01]  /*1810*/  IADD3.X R13, R14, R6, R13, P0, P2 ;  /* 0x000000060e0d7210 */ /* 0x000fe200007e440d */
[----:B------:R-:W-:-:S04]  /*1820*/  IMAD R6, R8, UR7, RZ ;  /* 0x0000000708067c24 */ /* 0x000fc8000f8e02ff */
[----:B------:R-:W-:Y:S02]  /*1830*/  IMAD R9, R9, UR6, R6 ;  /* 0x0000000609097c24 */ /* 0x000fe4000f8e0206 */
[----:B------:R-:W-:-:S05]  /*1840*/  IMAD.WIDE.U32 R12, R8, UR6, R12 ;  /* 0x00000006080c7c25 */ /* 0x000fca000f8e000c */
[----:B------:R-:W-:Y:S01]  /*1850*/  IADD3 R11, R13, R9, RZ ;  /* 0x000000090d0b7210 */ /* 0x000fe20007ffe0ff */
[----:B------:R-:W-:Y:S06]  /*1860*/  @P1 BRA `(.L_x_84) ;  /* 0x0000000000581947 */ /* 0x000fec0003800000 */
[----:B------:R-:W0:Y:S01]  /*1870*/  LDC.64 R8, c[0x0][0x2a8] ;  /* 0x0000aa00ff087b82 */ /* 0x000e220000000a00 */
[----:B------:R-:W-:Y:S01]  /*1880*/  SHF.R.S32.HI R6, RZ, 0x1f, R5 ;  /* 0x0000001fff067819 */ /* 0x000fe20000011405 */
[----:B------:R-:W-:Y:S01]  /*1890*/  ULDC.64 UR8, c[0x0][0x2b0] ;  /* 0x0000ac0000087ab9 */ /* 0x000fe20000000a00 */
[--C-:B------:R-:W-:Y:S02]  /*18a0*/  IADD3 R4, P0, P1, R10, R5, R3.reuse ;  /* 0x000000050a047210 */ /* 0x100fe4000791e003 */
        /* <DEDUP_REMOVED lines=18> */
.L_x_84:
[----:B------:R-:W-:Y:S05]  /*19d0*/  BSYNC B0 ;  /* 0x0000000000007941 */ /* 0x000fea0003800000 */
.L_x_83:
[----:B------:R-:W-:Y:S01]  /*19e0*/  ULDC.64 UR10, c[0x0][0x2e8] ;  /* 0x0000ba00000a7ab9 */ /* 0x000fe20000000a00 */
[----:B------:R-:W-:Y:S01]  /*19f0*/  ULDC.64 UR8, c[0x0][0x2d8] ;  /* 0x0000b60000087ab9 */ /* 0x000fe20000000a00 */
[----:B------:R-:W-:Y:S01]  /*1a00*/  MOV R10, R12 ;  /* 0x0000000c000a7202 */ /* 0x000fe20000000f00 */
[----:B------:R-:W-:Y:S01]  /*1a10*/  IMAD R6, R41, UR8, RZ ;  /* 0x0000000829067c24 */ /* 0x000fe2000f8e02ff */
[----:B------:R-:W-:-:S03]  /*1a20*/  ISETP.NE.U32.AND P0, PT, RZ, UR10, PT ;  /* 0x0000000aff007c0c */ /* 0x000fc6000bf05070 */
[----:B0-----:R-:W-:Y:S01]  /*1a30*/  IMAD.WIDE.U32 R4, R7, UR8, R10 ;  /* 0x0000000807047c25 */ /* 0x001fe2000f8e000a */
[----:B------:R-:W-:-:S03]  /*1a40*/  ISETP.NE.AND.EX P0, PT, RZ, UR11, PT, P0 ;  /* 0x0000000bff007c0c */ /* 0x000fc6000bf05300 */
[----:B------:R-:W-:Y:S01]  /*1a50*/  IMAD R7, R7, UR9, R6 ;  /* 0x0000000907077c24 */ /* 0x000fe2000f8e0206 */
[----:B------:R-:W-:Y:S01]  /*1a60*/  ISETP.NE.OR P0, PT, R3, RZ, !P0 ;  /* 0x000000ff0300720c */ /* 0x000fe20004705670 */
[----:B------:R-:W-:Y:S02]  /*1a70*/  ULDC.64 UR8, c[0x0][0x2b8] ;  /* 0x0000ae0000087ab9 */ /* 0x000fe40000000a00 */
[----:B------:R-:W-:Y:S02]  /*1a80*/  LEA R6, P1, R4, UR8, 0x2 ;  /* 0x0000000804067c11 */ /* 0x000fe4000f8210ff */
[----:B------:R-:W-:-:S04]  /*1a90*/  IADD3 R5, R5, R7, RZ ;  /* 0x0000000705057210 */ /* 0x000fc80007ffe0ff */
[----:B------:R-:W-:-:S05]  /*1aa0*/  LEA.HI.X R7, R4, UR9, R5, 0x2, P1 ;  /* 0x0000000904077c11 */ /* 0x000fca00088f1405 */
        /* <DEDUP_REMOVED lines=9> */
[----:B------:R-:W1:Y:S08]  /*1b40*/  LDC R3, c[0x0][0x2e0] ;  /* 0x0000b800ff037b82 */ /* 0x000e700000000800 */
[----:B0-----:R-:W0:Y:S08]  /*1b50*/  LDC R7, c[0x0][0x220] ;  /* 0x00008800ff077b82 */ /* 0x001e300000000800 */
[----:B------:R-:W2:Y:S01]  /*1b60*/  LDC.64 R4, c[0x0][0x2e8] ;  /* 0x0000ba00ff047b82 */ /* 0x000ea20000000a00 */
[----:B-1----:R-:W-:-:S04]  /*1b70*/  IMAD R0, R2, R3, R0 ;  /* 0x0000000302007224 */ /* 0x002fc800078e0200 */
[----:B0-----:R-:W-:-:S04]  /*1b80*/  IMAD R3, R0, R7, UR6 ;  /* 0x0000000600037e24 */ /* 0x001fc8000f8e0207 */
[----:B--2---:R-:W-:-:S05]  /*1b90*/  IMAD.WIDE R2, R3, 0x4, R4 ;  /* 0x0000000403027825 */ /* 0x004fca00078e0204 */
[----:B------:R-:W-:Y:S01]  /*1ba0*/  STG.E desc[UR4][R2.64], RZ ;  /* 0x000000ff02007986 */ /* 0x000fe2000c101904 */
[----:B------:R-:W-:Y:S05]  /*1bb0*/  EXIT ;  /* 0x000000000000794d */ /* 0x000fea0003800000 */
.L_x_85:
        /* <DEDUP_REMOVED lines=12> */
.L_x_139:


//--------------------- .nv.shared._ZN7cutlass13device_kernelIN5flash19enable_sm80_to_sm89INS1_16FlashAttnBwdSm80INS1_25CollectiveMainloopBwdSm80ILi2ELi2EN4cute5tupleIJNS5_1CILi64EEENS7_ILi128EEES8_EEENS_6half_tEfNS_4arch4Sm80ELb0ELb0ELb0ELb0ELb0ELb0ELb0ELb0ELi2ELi2ELi4ELi2ELb1EEENS1_21CollectiveEpilogueBwdISA_SB_SD_Li256ELb0ELb0ELi2EEENS1_19SingleTileSchedulerILb0ELb0ELb0ELi128EEEEEEEEEvNT_6ParamsE --------------------------
	.section	.nv.shared._ZN7cutlass13device_kernelIN5flash19enable_sm80_to_sm89INS1_16FlashAttnBwdSm80INS1_25CollectiveMainloopBwdSm80ILi2ELi2EN4cute5tupleIJNS5_1CILi64EEENS7_ILi128EEES8_EEENS_6half_tEfNS_4arch4Sm80ELb0ELb0ELb0ELb0ELb0ELb0ELb0ELb0ELi2ELi2ELi4ELi2ELb1EEENS1_21CollectiveEpilogueBwdISA_SB_SD_Li256ELb0ELb0ELi2EEENS1_19SingleTileSchedulerILb0ELb0ELb0ELi128EEEEEEEEEvNT_6ParamsE,"aw",@nobits
	.sectionflags	@""
	.align	16
	.zero		1024


//--------------------- .nv.shared.reserved.0     --------------------------
	.section	.nv.shared.reserved.0,"aw",@nobits
	.weak		__nv_reservedSMEM_offset_0_alias
	.size		__nv_reservedSMEM_offset_0_alias, 0, 0
	.other		__nv_reservedSMEM_offset_0_alias,@"STO_CUDA_RESERVED_SHARED STV_DEFAULT"
__nv_reservedSMEM_offset_0_alias:
	.zero		0


//--------------------- .nv.global                --------------------------
	.section	.nv.global,"aw",@nobits
.nv.global:
	.type		_ZN65_INTERNAL_aefb61c1_29_flash_bwd_hdim64_fp16_sm80_cu_f3e6f9ee_33254cute1_E,@object
	.size		_ZN65_INTERNAL_aefb61c1_29_flash_bwd_hdim64_fp16_sm80_cu_f3e6f9ee_33254cute1_E,(_ZN65_INTERNAL_aefb61c1_29_flash_bwd_hdim64_fp16_sm80_cu_f3e6f9ee_33254cuda3std3__45__cpo6cbeginE - _ZN65_INTERNAL_aefb61c1_29_flash_bwd_hdim64_fp16_sm80_cu_f3e6f9ee_33254cute1_E)
_ZN65_INTERNAL_aefb61c1_29_flash_bwd_hdim64_fp16_sm80_cu_f3e6f9ee_33254cute1_E:
	.zero		1
	.type		_ZN65_INTERNAL_aefb61c1_29_flash_bwd_hdim64_fp16_sm80_cu_f3e6f9ee_33254cuda3std3__45__cpo6cbeginE,@object
	.size		_ZN65_INTERNAL_aefb61c1_29_flash_bwd_hdim64_fp16_sm80_cu_f3e6f9ee_33254cuda3std3__45__cpo6cbeginE,(_ZN65_INTERNAL_aefb61c1_29_flash_bwd_hdim64_fp16_sm80_cu_f3e6f9ee_33254cuda3std3__48in_placeE - _ZN65_INTERNAL_aefb61c1_29_flash_bwd_hdim64_fp16_sm80_cu_f3e6f9ee_33254cuda3std3__45__cpo6cbeginE)
_ZN65_INTERNAL_aefb61c1_29_flash_bwd_hdim64_fp16_sm80_cu_f3e6f9ee_33254cuda3std3__45__cpo6cbeginE:
	.zero		1
	.type		_ZN65_INTERNAL_aefb61c1_29_flash_bwd_hdim64_fp16_sm80_cu_f3e6f9ee_33254cuda3std3__48in_placeE,@object
	.size		_ZN65_INTERNAL_aefb61c1_29_flash_bwd_hdim64_fp16_sm80_cu_f3e6f9ee_33254cuda3std3__48in_placeE,(_ZN65_INTERNAL_aefb61c1_29_flash_bwd_hdim64_fp16_sm80_cu_f3e6f9ee_33254cuda3std6ranges3__45__cpo9iter_moveE - _ZN65_INTERNAL_aefb61c1_29_flash_bwd_hdim64_fp16_sm80_cu_f3e6f9ee_33254cuda3std3__48in_placeE)
_ZN65_INTERNAL_aefb61c1_29_flash_bwd_hdim64_fp16_sm80_cu_f3e6f9ee_33254cuda3std3__48in_placeE:
	.zero		1
	.type		_ZN65_INTERNAL_aefb61c1_29_flash_bwd_hdim64_fp16_sm80_cu_f3e6f9ee_33254cuda3std6ranges3__45__cpo9iter_moveE,@object
	.size		_ZN65_INTERNAL_aefb61c1_29_flash_bwd_hdim64_fp16_sm80_cu_f3e6f9ee_33254cuda3std6ranges3__45__cpo9iter_moveE,(_ZN65_INTERNAL_aefb61c1_29_flash_bwd_hdim64_fp16_sm80_cu_f3e6f9ee_33254cuda3std3__45__cpo5beginE - _ZN65_INTERNAL_aefb61c1_29_flash_bwd_hdim64_fp16_sm80_cu_f3e6f9ee_33254cuda3std6ranges3__45__cpo9iter_moveE)
_ZN65_INTERNAL_aefb61c1_29_flash_bwd_hdim64_fp16_sm80_cu_f3e6f9ee_33254cuda3std6ranges3__45__cpo9iter_moveE:
	.zero		1
	.type		_ZN65_INTERNAL_aefb61c1_29_flash_bwd_hdim64_fp16_sm80_cu_f3e6f9ee_33254cuda3std3__45__cpo5beginE,@object
	.size		_ZN65_INTERNAL_aefb61c1_29_flash_bwd_hdim64_fp16_sm80_cu_f3e6f9ee_33254cuda3std3__45__cpo5beginE,(_ZN65_INTERNAL_aefb61c1_29_flash_bwd_hdim64_fp16_sm80_cu_f3e6f9ee_33254cuda3std3__467_GLOBAL__N__aefb61c1_29_flash_bwd_hdim64_fp16_sm80_cu_f3e6f9ee_33256ignoreE - _ZN65_INTERNAL_aefb61c1_29_flash_bwd_hdim64_fp16_sm80_cu_f3e6f9ee_33254cuda3std3__45__cpo5beginE)
_ZN65_INTERNAL_aefb61c1_29_flash_bwd_hdim64_fp16_sm80_cu_f3e6f9ee_33254cuda3std3__45__cpo5beginE:
	.zero		1
	.type		_ZN65_INTERNAL_aefb61c1_29_flash_bwd_hdim64_fp16_sm80_cu_f3e6f9ee_33254cuda3std3__467_GLOBAL__N__aefb61c1_29_flash_bwd_hdim64_fp16_sm80_cu_f3e6f9ee_33256ignoreE,@object
	.size		_ZN65_INTERNAL_aefb61c1_29_flash_bwd_hdim64_fp16_sm80_cu_f3e6f9ee_33254cuda3std3__467_GLOBAL__N__aefb61c1_29_flash_bwd_hdim64_fp16_sm80_cu_f3e6f9ee_33256ignoreE,(_ZN65_INTERNAL_aefb61c1_29_flash_bwd_hdim64_fp16_sm80_cu_f3e6f9ee_33254cute7productE - _ZN65_INTERNAL_aefb61c1_29_flash_bwd_hdim64_fp16_sm80_cu_f3e6f9ee_33254cuda3std3__467_GLOBAL__N__aefb61c1_29_flash_bwd_hdim64_fp16_sm80_cu_f3e6f9ee_33256ignoreE)
_ZN65_INTERNAL_aefb61c1_29_flash_bwd_hdim64_fp16_sm80_cu_f3e6f9ee_33254cuda3std3__467_GLOBAL__N__aefb61c1_29_flash_bwd_hdim64_fp16_sm80_cu_f3e6f9ee_33256ignoreE:
	.zero		1
	.type		_ZN65_INTERNAL_aefb61c1_29_flash_bwd_hdim64_fp16_sm80_cu_f3e6f9ee_33254cute7productE,@object
	.size		_ZN65_INTERNAL_aefb61c1_29_flash_bwd_hdim64_fp16_sm80_cu_f3e6f9ee_33254cute7productE,(_ZN65_INTERNAL_aefb61c1_29_flash_bwd_hdim64_fp16_sm80_cu_f3e6f9ee_33254cuda3std3__45__cpo3endE - _ZN65_INTERNAL_aefb61c1_29_flash_bwd_hdim64_fp16_sm80_cu_f3e6f9ee_33254cute7productE)
_ZN65_INTERNAL_aefb61c1_29_flash_bwd_hdim64_fp16_sm80_cu_f3e6f9ee_33254cute7productE:
	.zero		1
	.type		_ZN65_INTERNAL_aefb61c1_29_flash_bwd_hdim64_fp16_sm80_cu_f3e6f9ee_33254cuda3std3__45__cpo3endE,@object
	.size		_ZN65_INTERNAL_aefb61c1_29_flash_bwd_hdim64_fp16_sm80_cu_f3e6f9ee_33254cuda3std3__45__cpo3endE,(_ZN65_INTERNAL_aefb61c1_29_flash_bwd_hdim64_fp16_sm80_cu_f3e6f9ee_33254cuda3std3__419piecewise_constructE - _ZN65_INTERNAL_aefb61c1_29_flash_bwd_hdim64_fp16_sm80_cu_f3e6f9ee_33254cuda3std3__45__cpo3endE)
_ZN65_INTERNAL_aefb61c1_29_flash_bwd_hdim64_fp16_sm80_cu_f3e6f9ee_33254cuda3std3__45__cpo3endE:
	.zero		1
	.type		_ZN65_INTERNAL_aefb61c1_29_flash_bwd_hdim64_fp16_sm80_cu_f3e6f9ee_33254cuda3std3__419piecewise_constructE,@object
	.size		_ZN65_INTERNAL_aefb61c1_29_flash_bwd_hdim64_fp16_sm80_cu_f3e6f9ee_33254cuda3std3__419piecewise_constructE,(_ZN65_INTERNAL_aefb61c1_29_flash_bwd_hdim64_fp16_sm80_cu_f3e6f9ee_33254cuda3std3__45__cpo4cendE - _ZN65_INTERNAL_aefb61c1_29_flash_bwd_hdim64_fp16_sm80_cu_f3e6f9ee_33254cuda3std3__419piecewise_constructE)
_ZN65_INTERNAL_aefb61c1_29_flash_bwd_hdim64_fp16_sm80_cu_f3e6f9ee_33254cuda3std3__419piecewise_constructE:
	.zero		1
	.type		_ZN65_INTERNAL_aefb61c1_29_flash_bwd_hdim64_fp16_sm80_cu_f3e6f9ee_33254cuda3std3__45__cpo4cendE,@object
	.size		_ZN65_INTERNAL_aefb61c1_29_flash_bwd_hdim64_fp16_sm80_cu_f3e6f9ee_33254cuda3std3__45__cpo4cendE,(_ZN65_INTERNAL_aefb61c1_29_flash_bwd_hdim64_fp16_sm80_cu_f3e6f9ee_33254cuda3std6ranges3__45__cpo4swapE - _ZN65_INTERNAL_aefb61c1_29_flash_bwd_hdim64_fp16_sm80_cu_f3e6f9ee_33254cuda3std3__45__cpo4cendE)
_ZN65_INTERNAL_aefb61c1_29_flash_bwd_hdim64_fp16_sm80_cu_f3e6f9ee_33254cuda3std3__45__cpo4cendE:
	.zero		1
	.type		_ZN65_INTERNAL_aefb61c1_29_flash_bwd_hdim64_fp16_sm80_cu_f3e6f9ee_33254cuda3std6ranges3__45__cpo4swapE,@object
	.size		_ZN65_INTERNAL_aefb61c1_29_flash_bwd_hdim64_fp16_sm80_cu_f3e6f9ee_33254cuda3std6ranges3__45__cpo4swapE,(.L_7 - _ZN65_INTERNAL_aefb61c1_29_flash_bwd_hdim64_fp16_sm80_cu_f3e6f9ee_33254cuda3std6ranges3__45__cpo4swapE)
_ZN65_INTERNAL_aefb61c1_29_flash_bwd_hdim64_fp16_sm80_cu_f3e6f9ee_33254cuda3std6ranges3__45__cpo4swapE:
	.zero		1
.L_7:


//--------------------- .nv.shared._ZN7cutlass13device_kernelIN5flash19enable_sm80_to_sm89INS1_16FlashAttnBwdSm80INS1_25CollectiveMainloopBwdSm80ILi2ELi2EN4cute5tupleIJNS5_1CILi64EEENS7_ILi128EEES8_EEENS_6half_tEfNS_4arch4Sm80ELb0ELb0ELb0ELb0ELb1ELb0ELb0ELb0ELi2ELi2ELi4ELi2ELb1EEENS1_21CollectiveEpilogueBwdISA_SB_SD_Li256ELb0ELb0ELi2EEENS1_19SingleTileSchedulerILb0ELb0ELb0ELi128EEEEEEEEEvNT_6ParamsE --------------------------
	.section	.nv.shared._ZN7cutlass13device_kernelIN5flash19enable_sm80_to_sm89INS1_16FlashAttnBwdSm80INS1_25CollectiveMainloopBwdSm80ILi2ELi2EN4cute5tupleIJNS5_1CILi64EEENS7_ILi128EEES8_EEENS_6half_tEfNS_4arch4Sm80ELb0ELb0ELb0ELb0ELb1ELb0ELb0ELb0ELi2ELi2ELi4ELi2ELb1EEENS1_21CollectiveEpilogueBwdISA_SB_SD_Li256ELb0ELb0ELi2EEENS1_19SingleTileSchedulerILb0ELb0ELb0ELi128EEEEEEEEEvNT_6ParamsE,"aw",@nobits
	.sectionflags	@""
	.align	16
	.zero		1024


//--------------------- .nv.shared._ZN7cutlass13device_kernelIN5flash19enable_sm80_to_sm89INS1_16FlashAttnBwdSm80INS1_25CollectiveMainloopBwdSm80ILi2ELi2EN4cute5tupleIJNS5_1CILi64EEENS7_ILi128EEES8_EEENS_6half_tEfNS_4arch4Sm80ELb0ELb0ELb0ELb0ELb0ELb0ELb0ELb0ELi2ELi2ELi4ELi2ELb1EEENS1_24CollectiveEpilogueBwdGQAISA_fSD_Li256ELb0ELb0EEENS1_19SingleTileSchedulerILb0ELb0ELb0ELi128EEEEEEEEEvNT_6ParamsE --------------------------
	.section	.nv.shared._ZN7cutlass13device_kernelIN5flash19enable_sm80_to_sm89INS1_16FlashAttnBwdSm80INS1_25CollectiveMainloopBwdSm80ILi2ELi2EN4cute5tupleIJNS5_1CILi64EEENS7_ILi128EEES8_EEENS_6half_tEfNS_4arch4Sm80ELb0ELb0ELb0ELb0ELb0ELb0ELb0ELb0ELi2ELi2ELi4ELi2ELb1EEENS1_24CollectiveEpilogueBwdGQAISA_fSD_Li256ELb0ELb0EEENS1_19SingleTileSchedulerILb0ELb0ELb0ELi128EEEEEEEEEvNT_6ParamsE,"aw",@nobits
	.sectionflags	@""
	.align	16
	.zero		1024


//--------------------- .nv.shared._ZN7cutlass13device_kernelIN5flash19enable_sm80_to_sm89INS1_16FlashAttnBwdSm80INS1_25CollectiveMainloopBwdSm80ILi2ELi2EN4cute5tupleIJNS5_1CILi64EEENS7_ILi128EEES8_EEENS_6half_tEfNS_4arch4Sm80ELb0ELb0ELb0ELb0ELb1ELb0ELb0ELb0ELi2ELi2ELi4ELi2ELb1EEENS1_24CollectiveEpilogueBwdGQAISA_fSD_Li256ELb0ELb1EEENS1_19SingleTileSchedulerILb0ELb0ELb0ELi128EEEEEEEEEvNT_6ParamsE --------------------------
	.section	.nv.shared._ZN7cutlass13device_kernelIN5flash19enable_sm80_to_sm89INS1_16FlashAttnBwdSm80INS1_25CollectiveMainloopBwdSm80ILi2ELi2EN4cute5tupleIJNS5_1CILi64EEENS7_ILi128EEES8_EEENS_6half_tEfNS_4arch4Sm80ELb0ELb0ELb0ELb0ELb1ELb0ELb0ELb0ELi2ELi2ELi4ELi2ELb1EEENS1_24CollectiveEpilogueBwdGQAISA_fSD_Li256ELb0ELb1EEENS1_19SingleTileSchedulerILb0ELb0ELb0ELi128EEEEEEEEEvNT_6ParamsE,"aw",@nobits
	.sectionflags	@""
	.align	16
	.zero		1024


//--------------------- .nv.shared._ZN7cutlass13device_kernelIN5flash19enable_sm80_to_sm89INS1_16FlashAttnBwdSm80INS1_25CollectiveMainloopBwdSm80ILi2ELi2EN4cute5tupleIJNS5_1CILi64EEENS7_ILi128EEES8_EEENS_6half_tEfNS_4arch4Sm80ELb0ELb0ELb0ELb1ELb0ELb0ELb0ELb0ELi2ELi2ELi4ELi2ELb1EEENS1_21CollectiveEpilogueBwdISA_SB_SD_Li256ELb1ELb0ELi2EEENS1_19SingleTileSchedulerILb1ELb0ELb0ELi128EEEEEEEEEvNT_6ParamsE --------------------------
	.section	.nv.shared._ZN7cutlass13device_kernelIN5flash19enable_sm80_to_sm89INS1_16FlashAttnBwdSm80INS1_25CollectiveMainloopBwdSm80ILi2ELi2EN4cute5tupleIJNS5_1CILi64EEENS7_ILi128EEES8_EEENS_6half_tEfNS_4arch4Sm80ELb0ELb0ELb0ELb1ELb0ELb0ELb0ELb0ELi2ELi2ELi4ELi2ELb1EEENS1_21CollectiveEpilogueBwdISA_SB_SD_Li256ELb1ELb0ELi2EEENS1_19SingleTileSchedulerILb1ELb0ELb0ELi128EEEEEEEEEvNT_6ParamsE,"aw",@nobits
	.sectionflags	@""
	.align	16
	.zero		1024


//--------------------- .nv.shared._ZN7cutlass13device_kernelIN5flash19enable_sm80_to_sm89INS1_16FlashAttnBwdSm80INS1_25CollectiveMainloopBwdSm80ILi2ELi2EN4cute5tupleIJNS5_1CILi64EEENS7_ILi128EEES8_EEENS_6half_tEfNS_4arch4Sm80ELb0ELb0ELb0ELb1ELb1ELb0ELb0ELb0ELi2ELi2ELi4ELi2ELb1EEENS1_21CollectiveEpilogueBwdISA_SB_SD_Li256ELb1ELb0ELi2EEENS1_19SingleTileSchedulerILb1ELb0ELb0ELi128EEEEEEEEEvNT_6ParamsE --------------------------
	.section	.nv.shared._ZN7cutlass13device_kernelIN5flash19enable_sm80_to_sm89INS1_16FlashAttnBwdSm80INS1_25CollectiveMainloopBwdSm80ILi2ELi2EN4cute5tupleIJNS5_1CILi64EEENS7_ILi128EEES8_EEENS_6half_tEfNS_4arch4Sm80ELb0ELb0ELb0ELb1ELb1ELb0ELb0ELb0ELi2ELi2ELi4ELi2ELb1EEENS1_21CollectiveEpilogueBwdISA_SB_SD_Li256ELb1ELb0ELi2EEENS1_19SingleTileSchedulerILb1ELb0ELb0ELi128EEEEEEEEEvNT_6ParamsE,"aw",@nobits
	.sectionflags	@""
	.align	16
	.zero		1024


//--------------------- .nv.shared._ZN7cutlass13device_kernelIN5flash19enable_sm80_to_sm89INS1_16FlashAttnBwdSm80INS1_25CollectiveMainloopBwdSm80ILi2ELi2EN4cute5tupleIJNS5_1CILi64EEENS7_ILi128EEES8_EEENS_6half_tEfNS_4arch4Sm80ELb0ELb0ELb0ELb1ELb0ELb0ELb0ELb0ELi2ELi2ELi4ELi2ELb1EEENS1_24CollectiveEpilogueBwdGQAISA_fSD_Li256ELb1ELb0EEENS1_19SingleTileSchedulerILb1ELb0ELb0ELi128EEEEEEEEEvNT_6ParamsE --------------------------
	.section	.nv.shared._ZN7cutlass13device_kernelIN5flash19enable_sm80_to_sm89INS1_16FlashAttnBwdSm80INS1_25CollectiveMainloopBwdSm80ILi2ELi2EN4cute5tupleIJNS5_1CILi64EEENS7_ILi128EEES8_EEENS_6half_tEfNS_4arch4Sm80ELb0ELb0ELb0ELb1ELb0ELb0ELb0ELb0ELi2ELi2ELi4ELi2ELb1EEENS1_24CollectiveEpilogueBwdGQAISA_fSD_Li256ELb1ELb0EEENS1_19SingleTileSchedulerILb1ELb0ELb0ELi128EEEEEEEEEvNT_6ParamsE,"aw",@nobits
	.sectionflags	@""
	.align	16
	.zero		1024


//--------------------- .nv.shared._ZN7cutlass13device_kernelIN5flash19enable_sm80_to_sm89INS1_16FlashAttnBwdSm80INS1_25CollectiveMainloopBwdSm80ILi2ELi2EN4cute5tupleIJNS5_1CILi64EEENS7_ILi128EEES8_EEENS_6half_tEfNS_4arch4Sm80ELb0ELb0ELb0ELb1ELb1ELb0ELb0ELb0ELi2ELi2ELi4ELi2ELb1EEENS1_24CollectiveEpilogueBwdGQAISA_fSD_Li256ELb1ELb1EEENS1_19SingleTileSchedulerILb1ELb0ELb0ELi128EEEEEEEEEvNT_6ParamsE --------------------------
	.section	.nv.shared._ZN7cutlass13device_kernelIN5flash19enable_sm80_to_sm89INS1_16FlashAttnBwdSm80INS1_25CollectiveMainloopBwdSm80ILi2ELi2EN4cute5tupleIJNS5_1CILi64EEENS7_ILi128EEES8_EEENS_6half_tEfNS_4arch4Sm80ELb0ELb0ELb0ELb1ELb1ELb0ELb0ELb0ELi2ELi2ELi4ELi2ELb1EEENS1_24CollectiveEpilogueBwdGQAISA_fSD_Li256ELb1ELb1EEENS1_19SingleTileSchedulerILb1ELb0ELb0ELi128EEEEEEEEEvNT_6ParamsE,"aw",@nobits
	.sectionflags	@""
	.align	16
	.zero		1024


//--------------------- .nv.shared._ZN7cutlass13device_kernelIN5flash19enable_sm80_to_sm89INS1_16FlashAttnBwdSm80INS1_25CollectiveMainloopBwdSm80ILi2ELi2EN4cute5tupleIJNS5_1CILi64EEENS7_ILi128EEES8_EEENS_6half_tEfNS_4arch4Sm80ELb0ELb1ELb0ELb0ELb0ELb0ELb0ELb0ELi2ELi2ELi4ELi2ELb1EEENS1_21CollectiveEpilogueBwdISA_SB_SD_Li256ELb0ELb0ELi2EEENS1_19SingleTileSchedulerILb0ELb0ELb0ELi128EEEEEEEEEvNT_6ParamsE --------------------------
	.section	.nv.shared._ZN7cutlass13device_kernelIN5flash19enable_sm80_to_sm89INS1_16FlashAttnBwdSm80INS1_25CollectiveMainloopBwdSm80ILi2ELi2EN4cute5tupleIJNS5_1CILi64EEENS7_ILi128EEES8_EEENS_6half_tEfNS_4arch4Sm80ELb0ELb1ELb0ELb0ELb0ELb0ELb0ELb0ELi2ELi2ELi4ELi2ELb1EEENS1_21CollectiveEpilogueBwdISA_SB_SD_Li256ELb0ELb0ELi2EEENS1_19SingleTileSchedulerILb0ELb0ELb0ELi128EEEEEEEEEvNT_6ParamsE,"aw",@nobits
	.sectionflags	@""
	.align	16
	.zero		1024


//--------------------- .nv.shared._ZN7cutlass13device_kernelIN5flash19enable_sm80_to_sm89INS1_16FlashAttnBwdSm80INS1_25CollectiveMainloopBwdSm80ILi2ELi2EN4cute5tupleIJNS5_1CILi64EEENS7_ILi128EEES8_EEENS_6half_tEfNS_4arch4Sm80ELb0ELb1ELb0ELb0ELb1ELb0ELb0ELb0ELi2ELi2ELi4ELi2ELb1EEENS1_21CollectiveEpilogueBwdISA_SB_SD_Li256ELb0ELb0ELi2EEENS1_19SingleTileSchedulerILb0ELb0ELb0ELi128EEEEEEEEEvNT_6ParamsE --------------------------
	.section	.nv.shared._ZN7cutlass13device_kernelIN5flash19enable_sm80_to_sm89INS1_16FlashAttnBwdSm80INS1_25CollectiveMainloopBwdSm80ILi2ELi2EN4cute5tupleIJNS5_1CILi64EEENS7_ILi128EEES8_EEENS_6half_tEfNS_4arch4Sm80ELb0ELb1ELb0ELb0ELb1ELb0ELb0ELb0ELi2ELi2ELi4ELi2ELb1EEENS1_21CollectiveEpilogueBwdISA_SB_SD_Li256ELb0ELb0ELi2EEENS1_19SingleTileSchedulerILb0ELb0ELb0ELi128EEEEEEEEEvNT_6ParamsE,"aw",@nobits
	.sectionflags	@""
	.align	16
	.zero		1024


//--------------------- .nv.shared._ZN7cutlass13device_kernelIN5flash19enable_sm80_to_sm89INS1_16FlashAttnBwdSm80INS1_25CollectiveMainloopBwdSm80ILi2ELi2EN4cute5tupleIJNS5_1CILi64EEENS7_ILi128EEES8_EEENS_6half_tEfNS_4arch4Sm80ELb0ELb1ELb0ELb0ELb0ELb0ELb0ELb0ELi2ELi2ELi4ELi2ELb1EEENS1_24CollectiveEpilogueBwdGQAISA_fSD_Li256ELb0ELb0EEENS1_19SingleTileSchedulerILb0ELb0ELb0ELi128EEEEEEEEEvNT_6ParamsE --------------------------
	.section	.nv.shared._ZN7cutlass13device_kernelIN5flash19enable_sm80_to_sm89INS1_16FlashAttnBwdSm80INS1_25CollectiveMainloopBwdSm80ILi2ELi2EN4cute5tupleIJNS5_1CILi64EEENS7_ILi128EEES8_EEENS_6half_tEfNS_4arch4Sm80ELb0ELb1ELb0ELb0ELb0ELb0ELb0ELb0ELi2ELi2ELi4ELi2ELb1EEENS1_24CollectiveEpilogueBwdGQAISA_fSD_Li256ELb0ELb0EEENS1_19SingleTileSchedulerILb0ELb0ELb0ELi128EEEEEEEEEvNT_6ParamsE,"aw",@nobits
	.sectionflags	@""
	.align	16
	.zero		1024


//--------------------- .nv.shared._ZN7cutlass13device_kernelIN5flash19enable_sm80_to_sm89INS1_16FlashAttnBwdSm80INS1_25CollectiveMainloopBwdSm80ILi2ELi2EN4cute5tupleIJNS5_1CILi64EEENS7_ILi128EEES8_EEENS_6half_tEfNS_4arch4Sm80ELb0ELb1ELb0ELb0ELb1ELb0ELb0ELb0ELi2ELi2ELi4ELi2ELb1EEENS1_24CollectiveEpilogueBwdGQAISA_fSD_Li256ELb0ELb1EEENS1_19SingleTileSchedulerILb0ELb0ELb0ELi128EEEEEEEEEvNT_6ParamsE --------------------------
	.section	.nv.shared._ZN7cutlass13device_kernelIN5flash19enable_sm80_to_sm89INS1_16FlashAttnBwdSm80INS1_25CollectiveMainloopBwdSm80ILi2ELi2EN4cute5tupleIJNS5_1CILi64EEENS7_ILi128EEES8_EEENS_6half_tEfNS_4arch4Sm80ELb0ELb1ELb0ELb0ELb1ELb0ELb0ELb0ELi2ELi2ELi4ELi2ELb1EEENS1_24CollectiveEpilogueBwdGQAISA_fSD_Li256ELb0ELb1EEENS1_19SingleTileSchedulerILb0ELb0ELb0ELi128EEEEEEEEEvNT_6ParamsE,"aw",@nobits
	.sectionflags	@""
	.align	16
	.zero		1024


//--------------------- .nv.shared._ZN7cutlass13device_kernelIN5flash19enable_sm80_to_sm89INS1_16FlashAttnBwdSm80INS1_25CollectiveMainloopBwdSm80ILi2ELi2EN4cute5tupleIJNS5_1CILi64EEENS7_ILi128EEES8_EEENS_6half_tEfNS_4arch4Sm80ELb0ELb1ELb0ELb1ELb0ELb0ELb0ELb0ELi2ELi2ELi4ELi2ELb1EEENS1_21CollectiveEpilogueBwdISA_SB_SD_Li256ELb1ELb0ELi2EEENS1_19SingleTileSchedulerILb1ELb0ELb0ELi128EEEEEEEEEvNT_6ParamsE --------------------------
	.section	.nv.shared._ZN7cutlass13device_kernelIN5flash19enable_sm80_to_sm89INS1_16FlashAttnBwdSm80INS1_25CollectiveMainloopBwdSm80ILi2ELi2EN4cute5tupleIJNS5_1CILi64EEENS7_ILi128EEES8_EEENS_6half_tEfNS_4arch4Sm80ELb0ELb1ELb0ELb1ELb0ELb0ELb0ELb0ELi2ELi2ELi4ELi2ELb1EEENS1_21CollectiveEpilogueBwdISA_SB_SD_Li256ELb1ELb0ELi2EEENS1_19SingleTileSchedulerILb1ELb0ELb0ELi128EEEEEEEEEvNT_6ParamsE,"aw",@nobits
	.sectionflags	@""
	.align	16
	.zero		1024


//--------------------- .nv.shared._ZN7cutlass13device_kernelIN5flash19enable_sm80_to_sm89INS1_16FlashAttnBwdSm80INS1_25CollectiveMainloopBwdSm80ILi2ELi2EN4cute5tupleIJNS5_1CILi64EEENS7_ILi128EEES8_EEENS_6half_tEfNS_4arch4Sm80ELb0ELb1ELb0ELb1ELb1ELb0ELb0ELb0ELi2ELi2ELi4ELi2ELb1EEENS1_21CollectiveEpilogueBwdISA_SB_SD_Li256ELb1ELb0ELi2EEENS1_19SingleTileSchedulerILb1ELb0ELb0ELi128EEEEEEEEEvNT_6ParamsE --------------------------
	.section	.nv.shared._ZN7cutlass13device_kernelIN5flash19enable_sm80_to_sm89INS1_16FlashAttnBwdSm80INS1_25CollectiveMainloopBwdSm80ILi2ELi2EN4cute5tupleIJNS5_1CILi64EEENS7_ILi128EEES8_EEENS_6half_tEfNS_4arch4Sm80ELb0ELb1ELb0ELb1ELb1ELb0ELb0ELb0ELi2ELi2ELi4ELi2ELb1EEENS1_21CollectiveEpilogueBwdISA_SB_SD_Li256ELb1ELb0ELi2EEENS1_19SingleTileSchedulerILb1ELb0ELb0ELi128EEEEEEEEEvNT_6ParamsE,"aw",@nobits
	.sectionflags	@""
	.align	16
	.zero		1024


//--------------------- .nv.shared._ZN7cutlass13device_kernelIN5flash19enable_sm80_to_sm89INS1_16FlashAttnBwdSm80INS1_25CollectiveMainloopBwdSm80ILi2ELi2EN4cute5tupleIJNS5_1CILi64EEENS7_ILi128EEES8_EEENS_6half_tEfNS_4arch4Sm80ELb0ELb1ELb0ELb1ELb0ELb0ELb0ELb0ELi2ELi2ELi4ELi2ELb1EEENS1_24CollectiveEpilogueBwdGQAISA_fSD_Li256ELb1ELb0EEENS1_19SingleTileSchedulerILb1ELb0ELb0ELi128EEEEEEEEEvNT_6ParamsE --------------------------
	.section	.nv.shared._ZN7cutlass13device_kernelIN5flash19enable_sm80_to_sm89INS1_16FlashAttnBwdSm80INS1_25CollectiveMainloopBwdSm80ILi2ELi2EN4cute5tupleIJNS5_1CILi64EEENS7_ILi128EEES8_EEENS_6half_tEfNS_4arch4Sm80ELb0ELb1ELb0ELb1ELb0ELb0ELb0ELb0ELi2ELi2ELi4ELi2ELb1EEENS1_24CollectiveEpilogueBwdGQAISA_fSD_Li256ELb1ELb0EEENS1_19SingleTileSchedulerILb1ELb0ELb0ELi128EEEEEEEEEvNT_6ParamsE,"aw",@nobits
	.sectionflags	@""
	.align	16
	.zero		1024


//--------------------- .nv.shared._ZN7cutlass13device_kernelIN5flash19enable_sm80_to_sm89INS1_16FlashAttnBwdSm80INS1_25CollectiveMainloopBwdSm80ILi2ELi2EN4cute5tupleIJNS5_1CILi64EEENS7_ILi128EEES8_EEENS_6half_tEfNS_4arch4Sm80ELb0ELb1ELb0ELb1ELb1ELb0ELb0ELb0ELi2ELi2ELi4ELi2ELb1EEENS1_24CollectiveEpilogueBwdGQAISA_fSD_Li256ELb1ELb1EEENS1_19SingleTileSchedulerILb1ELb0ELb0ELi128EEEEEEEEEvNT_6ParamsE --------------------------
	.section	.nv.shared._ZN7cutlass13device_kernelIN5flash19enable_sm80_to_sm89INS1_16FlashAttnBwdSm80INS1_25CollectiveMainloopBwdSm80ILi2ELi2EN4cute5tupleIJNS5_1CILi64EEENS7_ILi128EEES8_EEENS_6half_tEfNS_4arch4Sm80ELb0ELb1ELb0ELb1ELb1ELb0ELb0ELb0ELi2ELi2ELi4ELi2ELb1EEENS1_24CollectiveEpilogueBwdGQAISA_fSD_Li256ELb1ELb1EEENS1_19SingleTileSchedulerILb1ELb0ELb0ELi128EEEEEEEEEvNT_6ParamsE,"aw",@nobits
	.sectionflags	@""
	.align	16
	.zero		1024


//--------------------- .nv.shared._ZN7cutlass13device_kernelIN5flash19enable_sm80_to_sm89INS1_16FlashAttnBwdSm80INS1_25CollectiveMainloopBwdSm80ILi2ELi2EN4cute5tupleIJNS5_1CILi64EEENS7_ILi128EEES8_EEENS_6half_tEfNS_4arch4Sm80ELb1ELb0ELb0ELb0ELb0ELb0ELb0ELb0ELi2ELi2ELi4ELi2ELb1EEENS1_21CollectiveEpilogueBwdISA_SB_SD_Li256ELb0ELb0ELi2EEENS1_25SingleTileBwdLPTSchedulerILb0ELi128ELb0EEEEEEEEEvNT_6ParamsE --------------------------
	.section	.nv.shared._ZN7cutlass13device_kernelIN5flash19enable_sm80_to_sm89INS1_16FlashAttnBwdSm80INS1_25CollectiveMainloopBwdSm80ILi2ELi2EN4cute5tupleIJNS5_1CILi64EEENS7_ILi128EEES8_EEENS_6half_tEfNS_4arch4Sm80ELb1ELb0ELb0ELb0ELb0ELb0ELb0ELb0ELi2ELi2ELi4ELi2ELb1EEENS1_21CollectiveEpilogueBwdISA_SB_SD_Li256ELb0ELb0ELi2EEENS1_25SingleTileBwdLPTSchedulerILb0ELi128ELb0EEEEEEEEEvNT_6ParamsE,"aw",@nobits
	.sectionflags	@""
	.align	16
	.zero		1024


//--------------------- .nv.shared._ZN7cutlass13device_kernelIN5flash19enable_sm80_to_sm89INS1_16FlashAttnBwdSm80INS1_25CollectiveMainloopBwdSm80ILi2ELi2EN4cute5tupleIJNS5_1CILi64EEENS7_ILi128EEES8_EEENS_6half_tEfNS_4arch4Sm80ELb1ELb0ELb0ELb0ELb1ELb0ELb0ELb0ELi2ELi2ELi4ELi2ELb1EEENS1_21CollectiveEpilogueBwdISA_SB_SD_Li256ELb0ELb0ELi2EEENS1_25SingleTileBwdLPTSchedulerILb0ELi128ELb1EEEEEEEEEvNT_6ParamsE --------------------------
	.section	.nv.shared._ZN7cutlass13device_kernelIN5flash19enable_sm80_to_sm89INS1_16FlashAttnBwdSm80INS1_25CollectiveMainloopBwdSm80ILi2ELi2EN4cute5tupleIJNS5_1CILi64EEENS7_ILi128EEES8_EEENS_6half_tEfNS_4arch4Sm80ELb1ELb0ELb0ELb0ELb1ELb0ELb0ELb0ELi2ELi2ELi4ELi2ELb1EEENS1_21CollectiveEpilogueBwdISA_SB_SD_Li256ELb0ELb0ELi2EEENS1_25SingleTileBwdLPTSchedulerILb0ELi128ELb1EEEEEEEEEvNT_6ParamsE,"aw",@nobits
	.sectionflags	@""
	.align	16
	.zero		1024


//--------------------- .nv.shared._ZN7cutlass13device_kernelIN5flash19enable_sm80_to_sm89INS1_16FlashAttnBwdSm80INS1_25CollectiveMainloopBwdSm80ILi2ELi2EN4cute5tupleIJNS5_1CILi64EEENS7_ILi128EEES8_EEENS_6half_tEfNS_4arch4Sm80ELb1ELb0ELb0ELb0ELb0ELb0ELb0ELb0ELi2ELi2ELi4ELi2ELb1EEENS1_24CollectiveEpilogueBwdGQAISA_fSD_Li256ELb0ELb0EEENS1_25SingleTileBwdLPTSchedulerILb0ELi128ELb0EEEEEEEEEvNT_6ParamsE --------------------------
	.section	.nv.shared._ZN7cutlass13device_kernelIN5flash19enable_sm80_to_sm89INS1_16FlashAttnBwdSm80INS1_25CollectiveMainloopBwdSm80ILi2ELi2EN4cute5tupleIJNS5_1CILi64EEENS7_ILi128EEES8_EEENS_6half_tEfNS_4arch4Sm80ELb1ELb0ELb0ELb0ELb0ELb0ELb0ELb0ELi2ELi2ELi4ELi2ELb1EEENS1_24CollectiveEpilogueBwdGQAISA_fSD_Li256ELb0ELb0EEENS1_25SingleTileBwdLPTSchedulerILb0ELi128ELb0EEEEEEEEEvNT_6ParamsE,"aw",@nobits
	.sectionflags	@""
	.align	16
	.zero		1024


//--------------------- .nv.shared._ZN7cutlass13device_kernelIN5flash19enable_sm80_to_sm89INS1_16FlashAttnBwdSm80INS1_25CollectiveMainloopBwdSm80ILi2ELi2EN4cute5tupleIJNS5_1CILi64EEENS7_ILi128EEES8_EEENS_6half_tEfNS_4arch4Sm80ELb1ELb0ELb0ELb0ELb1ELb0ELb0ELb0ELi2ELi2ELi4ELi2ELb1EEENS1_24CollectiveEpilogueBwdGQAISA_fSD_Li256ELb0ELb1EEENS1_25SingleTileBwdLPTSchedulerILb0ELi128ELb1EEEEEEEEEvNT_6ParamsE --------------------------
	.section	.nv.shared._ZN7cutlass13device_kernelIN5flash19enable_sm80_to_sm89INS1_16FlashAttnBwdSm80INS1_25CollectiveMainloopBwdSm80ILi2ELi2EN4cute5tupleIJNS5_1CILi64EEENS7_ILi128EEES8_EEENS_6half_tEfNS_4arch4Sm80ELb1ELb0ELb0ELb0ELb1ELb0ELb0ELb0ELi2ELi2ELi4ELi2ELb1EEENS1_24CollectiveEpilogueBwdGQAISA_fSD_Li256ELb0ELb1EEENS1_25SingleTileBwdLPTSchedulerILb0ELi128ELb1EEEEEEEEEvNT_6ParamsE,"aw",@nobits
	.sectionflags	@""
	.align	16
	.zero		1024


//--------------------- .nv.shared._ZN7cutlass13device_kernelIN5flash22FlashAttnBwdPreprocessIN4cute5tupleIJNS3_1CILi64EEES6_EEENS_6half_tEfNS_4arch4Sm80ELb1ELb0EEEEEvNT_6ParamsE --------------------------
	.section	.nv.shared._ZN7cutlass13device_kernelIN5flash22FlashAttnBwdPreprocessIN4cute5tupleIJNS3_1CILi64EEES6_EEENS_6half_tEfNS_4arch4Sm80ELb1ELb0EEEEEvNT_6ParamsE,"aw",@nobits
	.sectionflags	@""
	.align	16
	.zero		1024


//--------------------- .nv.shared._ZN7cutlass13device_kernelIN5flash19enable_sm80_to_sm89INS1_16FlashAttnBwdSm80INS1_25CollectiveMainloopBwdSm80ILi2ELi2EN4cute5tupleIJNS5_1CILi64EEENS7_ILi128EEES8_EEENS_6half_tEfNS_4arch4Sm80ELb1ELb0ELb0ELb1ELb0ELb0ELb0ELb0ELi2ELi2ELi4ELi2ELb1EEENS1_21CollectiveEpilogueBwdISA_SB_SD_Li256ELb1ELb0ELi2EEENS1_25SingleTileBwdLPTSchedulerILb1ELi128ELb0EEEEEEEEEvNT_6ParamsE --------------------------
	.section	.nv.shared._ZN7cutlass13device_kernelIN5flash19enable_sm80_to_sm89INS1_16FlashAttnBwdSm80INS1_25CollectiveMainloopBwdSm80ILi2ELi2EN4cute5tupleIJNS5_1CILi64EEENS7_ILi128EEES8_EEENS_6half_tEfNS_4arch4Sm80ELb1ELb0ELb0ELb1ELb0ELb0ELb0ELb0ELi2ELi2ELi4ELi2ELb1EEENS1_21CollectiveEpilogueBwdISA_SB_SD_Li256ELb1ELb0ELi2EEENS1_25SingleTileBwdLPTSchedulerILb1ELi128ELb0EEEEEEEEEvNT_6ParamsE,"aw",@nobits
	.sectionflags	@""
	.align	16
	.zero		1024


//--------------------- .nv.shared._ZN7cutlass13device_kernelIN5flash19enable_sm80_to_sm89INS1_16FlashAttnBwdSm80INS1_25CollectiveMainloopBwdSm80ILi2ELi2EN4cute5tupleIJNS5_1CILi64EEENS7_ILi128EEES8_EEENS_6half_tEfNS_4arch4Sm80ELb1ELb0ELb0ELb1ELb1ELb0ELb0ELb0ELi2ELi2ELi4ELi2ELb1EEENS1_21CollectiveEpilogueBwdISA_SB_SD_Li256ELb1ELb0ELi2EEENS1_25SingleTileBwdLPTSchedulerILb1ELi128ELb1EEEEEEEEEvNT_6ParamsE --------------------------
	.section	.nv.shared._ZN7cutlass13device_kernelIN5flash19enable_sm80_to_sm89INS1_16FlashAttnBwdSm80INS1_25CollectiveMainloopBwdSm80ILi2ELi2EN4cute5tupleIJNS5_1CILi64EEENS7_ILi128EEES8_EEENS_6half_tEfNS_4arch4Sm80ELb1ELb0ELb0ELb1ELb1ELb0ELb0ELb0ELi2ELi2ELi4ELi2ELb1EEENS1_21CollectiveEpilogueBwdISA_SB_SD_Li256ELb1ELb0ELi2EEENS1_25SingleTileBwdLPTSchedulerILb1ELi128ELb1EEEEEEEEEvNT_6ParamsE,"aw",@nobits
	.sectionflags	@""
	.align	16
	.zero		1024


//--------------------- .nv.shared._ZN7cutlass13device_kernelIN5flash19enable_sm80_to_sm89INS1_16FlashAttnBwdSm80INS1_25CollectiveMainloopBwdSm80ILi2ELi2EN4cute5tupleIJNS5_1CILi64EEENS7_ILi128EEES8_EEENS_6half_tEfNS_4arch4Sm80ELb1ELb0ELb0ELb1ELb0ELb0ELb0ELb0ELi2ELi2ELi4ELi2ELb1EEENS1_24CollectiveEpilogueBwdGQAISA_fSD_Li256ELb1ELb0EEENS1_25SingleTileBwdLPTSchedulerILb1ELi128ELb0EEEEEEEEEvNT_6ParamsE --------------------------
	.section	.nv.shared._ZN7cutlass13device_kernelIN5flash19enable_sm80_to_sm89INS1_16FlashAttnBwdSm80INS1_25CollectiveMainloopBwdSm80ILi2ELi2EN4cute5tupleIJNS5_1CILi64EEENS7_ILi128EEES8_EEENS_6half_tEfNS_4arch4Sm80ELb1ELb0ELb0ELb1ELb0ELb0ELb0ELb0ELi2ELi2ELi4ELi2ELb1EEENS1_24CollectiveEpilogueBwdGQAISA_fSD_Li256ELb1ELb0EEENS1_25SingleTileBwdLPTSchedulerILb1ELi128ELb0EEEEEEEEEvNT_6ParamsE,"aw",@nobits
	.sectionflags	@""
	.align	16
	.zero		1024


//--------------------- .nv.shared._ZN7cutlass13device_kernelIN5flash32FlashAttnBwdPostprocessConvertdQIN4cute5tupleIJNS3_1CILi64EEES6_EEENS_6half_tEfNS_4arch4Sm80ELi256ENS3_8TiledMMAINS3_8MMA_AtomIJNS3_28SM80_16x8x16_F32F16F16F32_TNEEEENS3_6LayoutINS4_IJNS5_ILi2EEENS5_ILi4EEENS5_ILi1EEEEEENS4_IJSI_SG_NS5_ILi0EEEEEEEENS4_IJNS5_ILi32EEES6_NS5_ILi16EEEEEEEELb0EEEEEvNT_6ParamsE --------------------------
	.section	.nv.shared._ZN7cutlass13device_kernelIN5flash32FlashAttnBwdPostprocessConvertdQIN4cute5tupleIJNS3_1CILi64EEES6_EEENS_6half_tEfNS_4arch4Sm80ELi256ENS3_8TiledMMAINS3_8MMA_AtomIJNS3_28SM80_16x8x16_F32F16F16F32_TNEEEENS3_6LayoutINS4_IJNS5_ILi2EEENS5_ILi4EEENS5_ILi1EEEEEENS4_IJSI_SG_NS5_ILi0EEEEEEEENS4_IJNS5_ILi32EEES6_NS5_ILi16EEEEEEEELb0EEEEEvNT_6ParamsE,"aw",@nobits
	.sectionflags	@""
	.align	16
	.zero		1024


//--------------------- .nv.shared._ZN7cutlass13device_kernelIN5flash19enable_sm80_to_sm89INS1_16FlashAttnBwdSm80INS1_25CollectiveMainloopBwdSm80ILi2ELi2EN4cute5tupleIJNS5_1CILi64EEENS7_ILi128EEES8_EEENS_6half_tEfNS_4arch4Sm80ELb1ELb0ELb0ELb1ELb1ELb0ELb0ELb0ELi2ELi2ELi4ELi2ELb1EEENS1_24CollectiveEpilogueBwdGQAISA_fSD_Li256ELb1ELb1EEENS1_25SingleTileBwdLPTSchedulerILb1ELi128ELb1EEEEEEEEEvNT_6ParamsE --------------------------
	.section	.nv.shared._ZN7cutlass13device_kernelIN5flash19enable_sm80_to_sm89INS1_16FlashAttnBwdSm80INS1_25CollectiveMainloopBwdSm80ILi2ELi2EN4cute5tupleIJNS5_1CILi64EEENS7_ILi128EEES8_EEENS_6half_tEfNS_4arch4Sm80ELb1ELb0ELb0ELb1ELb1ELb0ELb0ELb0ELi2ELi2ELi4ELi2ELb1EEENS1_24CollectiveEpilogueBwdGQAISA_fSD_Li256ELb1ELb1EEENS1_25SingleTileBwdLPTSchedulerILb1ELi128ELb1EEEEEEEEEvNT_6ParamsE,"aw",@nobits
	.sectionflags	@""
	.align	16
	.zero		1024


//--------------------- .nv.shared._ZN7cutlass13device_kernelIN5flash22FlashAttnBwdPreprocessIN4cute5tupleIJNS3_1CILi64EEES6_EEENS_6half_tEfNS_4arch4Sm80ELb1ELb1EEEEEvNT_6ParamsE --------------------------
	.section	.nv.shared._ZN7cutlass13device_kernelIN5flash22FlashAttnBwdPreprocessIN4cute5tupleIJNS3_1CILi64EEES6_EEENS_6half_tEfNS_4arch4Sm80ELb1ELb1EEEEEvNT_6ParamsE,"aw",@nobits
	.sectionflags	@""
	.align	16
	.zero		1024


//--------------------- .nv.shared._ZN7cutlass13device_kernelIN5flash19enable_sm80_to_sm89INS1_16FlashAttnBwdSm80INS1_25CollectiveMainloopBwdSm80ILi2ELi2EN4cute5tupleIJNS5_1CILi128EEES8_NS7_ILi64EEEEEENS_6half_tEfNS_4arch4Sm80ELb0ELb0ELb0ELb0ELb0ELb0ELb0ELb0ELi2ELi4ELi4ELi4ELb0EEENS1_21CollectiveEpilogueBwdISA_SB_SD_Li256ELb0ELb0ELi2EEENS1_19SingleTileSchedulerILb0ELb0ELb0ELi128EEEEEEEEEvNT_6ParamsE --------------------------
	.section	.nv.shared._ZN7cutlass13device_kernelIN5flash19enable_sm80_to_sm89INS1_16FlashAttnBwdSm80INS1_25CollectiveMainloopBwdSm80ILi2ELi2EN4cute5tupleIJNS5_1CILi128EEES8_NS7_ILi64EEEEEENS_6half_tEfNS_4arch4Sm80ELb0ELb0ELb0ELb0ELb0ELb0ELb0ELb0ELi2ELi4ELi4ELi4ELb0EEENS1_21CollectiveEpilogueBwdISA_SB_SD_Li256ELb0ELb0ELi2EEENS1_19SingleTileSchedulerILb0ELb0ELb0ELi128EEEEEEEEEvNT_6ParamsE,"aw",@nobits
	.sectionflags	@""
	.align	16
	.zero		1024


//--------------------- .nv.shared._ZN7cutlass13device_kernelIN5flash19enable_sm80_to_sm89INS1_16FlashAttnBwdSm80INS1_25CollectiveMainloopBwdSm80ILi2ELi2EN4cute5tupleIJNS5_1CILi128EEES8_NS7_ILi64EEEEEENS_6half_tEfNS_4arch4Sm80ELb0ELb0ELb0ELb0ELb1ELb0ELb0ELb0ELi2ELi4ELi4ELi4ELb0EEENS1_21CollectiveEpilogueBwdISA_SB_SD_Li256ELb0ELb0ELi2EEENS1_19SingleTileSchedulerILb0ELb0ELb0ELi128EEEEEEEEEvNT_6ParamsE --------------------------
	.section	.nv.shared._ZN7cutlass13device_kernelIN5flash19enable_sm80_to_sm89INS1_16FlashAttnBwdSm80INS1_25CollectiveMainloopBwdSm80ILi2ELi2EN4cute5tupleIJNS5_1CILi128EEES8_NS7_ILi64EEEEEENS_6half_tEfNS_4arch4Sm80ELb0ELb0ELb0ELb0ELb1ELb0ELb0ELb0ELi2ELi4ELi4ELi4ELb0EEENS1_21CollectiveEpilogueBwdISA_SB_SD_Li256ELb0ELb0ELi2EEENS1_19SingleTileSchedulerILb0ELb0ELb0ELi128EEEEEEEEEvNT_6ParamsE,"aw",@nobits
	.sectionflags	@""
	.align	16
	.zero		1024


//--------------------- .nv.shared._ZN7cutlass13device_kernelIN5flash19enable_sm80_to_sm89INS1_16FlashAttnBwdSm80INS1_25CollectiveMainloopBwdSm80ILi2ELi2EN4cute5tupleIJNS5_1CILi128EEES8_NS7_ILi64EEEEEENS_6half_tEfNS_4arch4Sm80ELb0ELb0ELb0ELb0ELb0ELb0ELb0ELb0ELi2ELi4ELi4ELi4ELb0EEENS1_24CollectiveEpilogueBwdGQAISA_fSD_Li256ELb0ELb0EEENS1_19SingleTileSchedulerILb0ELb0ELb0ELi128EEEEEEEEEvNT_6ParamsE --------------------------
	.section	.nv.shared._ZN7cutlass13device_kernelIN5flash19enable_sm80_to_sm89INS1_16FlashAttnBwdSm80INS1_25CollectiveMainloopBwdSm80ILi2ELi2EN4cute5tupleIJNS5_1CILi128EEES8_NS7_ILi64EEEEEENS_6half_tEfNS_4arch4Sm80ELb0ELb0ELb0ELb0ELb0ELb0ELb0ELb0ELi2ELi4ELi4ELi4ELb0EEENS1_24CollectiveEpilogueBwdGQAISA_fSD_Li256ELb0ELb0EEENS1_19SingleTileSchedulerILb0ELb0ELb0ELi128EEEEEEEEEvNT_6ParamsE,"aw",@nobits
	.sectionflags	@""
	.align	16
	.zero		1024


//--------------------- .nv.shared._ZN7cutlass13device_kernelIN5flash19enable_sm80_to_sm89INS1_16FlashAttnBwdSm80INS1_25CollectiveMainloopBwdSm80ILi2ELi2EN4cute5tupleIJNS5_1CILi128EEES8_NS7_ILi64EEEEEENS_6half_tEfNS_4arch4Sm80ELb0ELb0ELb0ELb0ELb1ELb0ELb0ELb0ELi2ELi4ELi4ELi4ELb0EEENS1_24CollectiveEpilogueBwdGQAISA_fSD_Li256ELb0ELb1EEENS1_19SingleTileSchedulerILb0ELb0ELb0ELi128EEEEEEEEEvNT_6ParamsE --------------------------
	.section	.nv.shared._ZN7cutlass13device_kernelIN5flash19enable_sm80_to_sm89INS1_16FlashAttnBwdSm80INS1_25CollectiveMainloopBwdSm80ILi2ELi2EN4cute5tupleIJNS5_1CILi128EEES8_NS7_ILi64EEEEEENS_6half_tEfNS_4arch4Sm80ELb0ELb0ELb0ELb0ELb1ELb0ELb0ELb0ELi2ELi4ELi4ELi4ELb0EEENS1_24CollectiveEpilogueBwdGQAISA_fSD_Li256ELb0ELb1EEENS1_19SingleTileSchedulerILb0ELb0ELb0ELi128EEEEEEEEEvNT_6ParamsE,"aw",@nobits
	.sectionflags	@""
	.align	16
	.zero		1024


//--------------------- .nv.shared._ZN7cutlass13device_kernelIN5flash19enable_sm80_to_sm89INS1_16FlashAttnBwdSm80INS1_25CollectiveMainloopBwdSm80ILi2ELi2EN4cute5tupleIJNS5_1CILi128EEES8_NS7_ILi64EEEEEENS_6half_tEfNS_4arch4Sm80ELb0ELb0ELb0ELb1ELb0ELb0ELb0ELb0ELi2ELi4ELi4ELi4ELb0EEENS1_21CollectiveEpilogueBwdISA_SB_SD_Li256ELb1ELb0ELi2EEENS1_19SingleTileSchedulerILb1ELb0ELb0ELi128EEEEEEEEEvNT_6ParamsE --------------------------
	.section	.nv.shared._ZN7cutlass13device_kernelIN5flash19enable_sm80_to_sm89INS1_16FlashAttnBwdSm80INS1_25CollectiveMainloopBwdSm80ILi2ELi2EN4cute5tupleIJNS5_1CILi128EEES8_NS7_ILi64EEEEEENS_6half_tEfNS_4arch4Sm80ELb0ELb0ELb0ELb1ELb0ELb0ELb0ELb0ELi2ELi4ELi4ELi4ELb0EEENS1_21CollectiveEpilogueBwdISA_SB_SD_Li256ELb1ELb0ELi2EEENS1_19SingleTileSchedulerILb1ELb0ELb0ELi128EEEEEEEEEvNT_6ParamsE,"aw",@nobits
	.sectionflags	@""
	.align	16
	.zero		1024


//--------------------- .nv.shared._ZN7cutlass13device_kernelIN5flash19enable_sm80_to_sm89INS1_16FlashAttnBwdSm80INS1_25CollectiveMainloopBwdSm80ILi2ELi2EN4cute5tupleIJNS5_1CILi128EEES8_NS7_ILi64EEEEEENS_6half_tEfNS_4arch4Sm80ELb0ELb0ELb0ELb1ELb1ELb0ELb0ELb0ELi2ELi4ELi4ELi4ELb0EEENS1_21CollectiveEpilogueBwdISA_SB_SD_Li256ELb1ELb0ELi2EEENS1_19SingleTileSchedulerILb1ELb0ELb0ELi128EEEEEEEEEvNT_6ParamsE --------------------------
	.section	.nv.shared._ZN7cutlass13device_kernelIN5flash19enable_sm80_to_sm89INS1_16FlashAttnBwdSm80INS1_25CollectiveMainloopBwdSm80ILi2ELi2EN4cute5tupleIJNS5_1CILi128EEES8_NS7_ILi64EEEEEENS_6half_tEfNS_4arch4Sm80ELb0ELb0ELb0ELb1ELb1ELb0ELb0ELb0ELi2ELi4ELi4ELi4ELb0EEENS1_21CollectiveEpilogueBwdISA_SB_SD_Li256ELb1ELb0ELi2EEENS1_19SingleTileSchedulerILb1ELb0ELb0ELi128EEEEEEEEEvNT_6ParamsE,"aw",@nobits
	.sectionflags	@""
	.align	16
	.zero		1024


//--------------------- .nv.shared._ZN7cutlass13device_kernelIN5flash19enable_sm80_to_sm89INS1_16FlashAttnBwdSm80INS1_25CollectiveMainloopBwdSm80ILi2ELi2EN4cute5tupleIJNS5_1CILi128EEES8_NS7_ILi64EEEEEENS_6half_tEfNS_4arch4Sm80ELb0ELb0ELb0ELb1ELb0ELb0ELb0ELb0ELi2ELi4ELi4ELi4ELb0EEENS1_24CollectiveEpilogueBwdGQAISA_fSD_Li256ELb1ELb0EEENS1_19SingleTileSchedulerILb1ELb0ELb0ELi128EEEEEEEEEvNT_6ParamsE --------------------------
	.section	.nv.shared._ZN7cutlass13device_kernelIN5flash19enable_sm80_to_sm89INS1_16FlashAttnBwdSm80INS1_25CollectiveMainloopBwdSm80ILi2ELi2EN4cute5tupleIJNS5_1CILi128EEES8_NS7_ILi64EEEEEENS_6half_tEfNS_4arch4Sm80ELb0ELb0ELb0ELb1ELb0ELb0ELb0ELb0ELi2ELi4ELi4ELi4ELb0EEENS1_24CollectiveEpilogueBwdGQAISA_fSD_Li256ELb1ELb0EEENS1_19SingleTileSchedulerILb1ELb0ELb0ELi128EEEEEEEEEvNT_6ParamsE,"aw",@nobits
	.sectionflags	@""
	.align	16
	.zero		1024


//--------------------- .nv.shared._ZN7cutlass13device_kernelIN5flash19enable_sm80_to_sm89INS1_16FlashAttnBwdSm80INS1_25CollectiveMainloopBwdSm80ILi2ELi2EN4cute5tupleIJNS5_1CILi128EEES8_NS7_ILi64EEEEEENS_6half_tEfNS_4arch4Sm80ELb0ELb0ELb0ELb1ELb1ELb0ELb0ELb0ELi2ELi4ELi4ELi4ELb0EEENS1_24CollectiveEpilogueBwdGQAISA_fSD_Li256ELb1ELb1EEENS1_19SingleTileSchedulerILb1ELb0ELb0ELi128EEEEEEEEEvNT_6ParamsE --------------------------
	.section	.nv.shared._ZN7cutlass13device_kernelIN5flash19enable_sm80_to_sm89INS1_16FlashAttnBwdSm80INS1_25CollectiveMainloopBwdSm80ILi2ELi2EN4cute5tupleIJNS5_1CILi128EEES8_NS7_ILi64EEEEEENS_6half_tEfNS_4arch4Sm80ELb0ELb0ELb0ELb1ELb1ELb0ELb0ELb0ELi2ELi4ELi4ELi4ELb0EEENS1_24CollectiveEpilogueBwdGQAISA_fSD_Li256ELb1ELb1EEENS1_19SingleTileSchedulerILb1ELb0ELb0ELi128EEEEEEEEEvNT_6ParamsE,"aw",@nobits
	.sectionflags	@""
	.align	16
	.zero		1024


//--------------------- .nv.shared._ZN7cutlass13device_kernelIN5flash19enable_sm80_to_sm89INS1_16FlashAttnBwdSm80INS1_25CollectiveMainloopBwdSm80ILi2ELi2EN4cute5tupleIJNS5_1CILi128EEES8_NS7_ILi64EEEEEENS_6half_tEfNS_4arch4Sm80ELb0ELb1ELb0ELb0ELb0ELb0ELb0ELb0ELi2ELi4ELi4ELi4ELb0EEENS1_21CollectiveEpilogueBwdISA_SB_SD_Li256ELb0ELb0ELi2EEENS1_19SingleTileSchedulerILb0ELb0ELb0ELi128EEEEEEEEEvNT_6ParamsE --------------------------
	.section	.nv.shared._ZN7cutlass13device_kernelIN5flash19enable_sm80_to_sm89INS1_16FlashAttnBwdSm80INS1_25CollectiveMainloopBwdSm80ILi2ELi2EN4cute5tupleIJNS5_1CILi128EEES8_NS7_ILi64EEEEEENS_6half_tEfNS_4arch4Sm80ELb0ELb1ELb0ELb0ELb0ELb0ELb0ELb0ELi2ELi4ELi4ELi4ELb0EEENS1_21CollectiveEpilogueBwdISA_SB_SD_Li256ELb0ELb0ELi2EEENS1_19SingleTileSchedulerILb0ELb0ELb0ELi128EEEEEEEEEvNT_6ParamsE,"aw",@nobits
	.sectionflags	@""
	.align	16
	.zero		1024


//--------------------- .nv.shared._ZN7cutlass13device_kernelIN5flash19enable_sm80_to_sm89INS1_16FlashAttnBwdSm80INS1_25CollectiveMainloopBwdSm80ILi2ELi2EN4cute5tupleIJNS5_1CILi128EEES8_NS7_ILi64EEEEEENS_6half_tEfNS_4arch4Sm80ELb0ELb1ELb0ELb0ELb1ELb0ELb0ELb0ELi2ELi4ELi4ELi4ELb0EEENS1_21CollectiveEpilogueBwdISA_SB_SD_Li256ELb0ELb0ELi2EEENS1_19SingleTileSchedulerILb0ELb0ELb0ELi128EEEEEEEEEvNT_6ParamsE --------------------------
	.section	.nv.shared._ZN7cutlass13device_kernelIN5flash19enable_sm80_to_sm89INS1_16FlashAttnBwdSm80INS1_25CollectiveMainloopBwdSm80ILi2ELi2EN4cute5tupleIJNS5_1CILi128EEES8_NS7_ILi64EEEEEENS_6half_tEfNS_4arch4Sm80ELb0ELb1ELb0ELb0ELb1ELb0ELb0ELb0ELi2ELi4ELi4ELi4ELb0EEENS1_21CollectiveEpilogueBwdISA_SB_SD_Li256ELb0ELb0ELi2EEENS1_19SingleTileSchedulerILb0ELb0ELb0ELi128EEEEEEEEEvNT_6ParamsE,"aw",@nobits
	.sectionflags	@""
	.align	16
	.zero		1024


//--------------------- .nv.shared._ZN7cutlass13device_kernelIN5flash19enable_sm80_to_sm89INS1_16FlashAttnBwdSm80INS1_25CollectiveMainloopBwdSm80ILi2ELi2EN4cute5tupleIJNS5_1CILi128EEES8_NS7_ILi64EEEEEENS_6half_tEfNS_4arch4Sm80ELb0ELb1ELb0ELb0ELb0ELb0ELb0ELb0ELi2ELi4ELi4ELi4ELb0EEENS1_24CollectiveEpilogueBwdGQAISA_fSD_Li256ELb0ELb0EEENS1_19SingleTileSchedulerILb0ELb0ELb0ELi128EEEEEEEEEvNT_6ParamsE --------------------------
	.section	.nv.shared._ZN7cutlass13device_kernelIN5flash19enable_sm80_to_sm89INS1_16FlashAttnBwdSm80INS1_25CollectiveMainloopBwdSm80ILi2ELi2EN4cute5tupleIJNS5_1CILi128EEES8_NS7_ILi64EEEEEENS_6half_tEfNS_4arch4Sm80ELb0ELb1ELb0ELb0ELb0ELb0ELb0ELb0ELi2ELi4ELi4ELi4ELb0EEENS1_24CollectiveEpilogueBwdGQAISA_fSD_Li256ELb0ELb0EEENS1_19SingleTileSchedulerILb0ELb0ELb0ELi128EEEEEEEEEvNT_6ParamsE,"aw",@nobits
	.sectionflags	@""
	.align	16
	.zero		1024


//--------------------- .nv.shared._ZN7cutlass13device_kernelIN5flash19enable_sm80_to_sm89INS1_16FlashAttnBwdSm80INS1_25CollectiveMainloopBwdSm80ILi2ELi2EN4cute5tupleIJNS5_1CILi128EEES8_NS7_ILi64EEEEEENS_6half_tEfNS_4arch4Sm80ELb0ELb1ELb0ELb0ELb1ELb0ELb0ELb0ELi2ELi4ELi4ELi4ELb0EEENS1_24CollectiveEpilogueBwdGQAISA_fSD_Li256ELb0ELb1EEENS1_19SingleTileSchedulerILb0ELb0ELb0ELi128EEEEEEEEEvNT_6ParamsE --------------------------
	.section	.nv.shared._ZN7cutlass13device_kernelIN5flash19enable_sm80_to_sm89INS1_16FlashAttnBwdSm80INS1_25CollectiveMainloopBwdSm80ILi2ELi2EN4cute5tupleIJNS5_1CILi128EEES8_NS7_ILi64EEEEEENS_6half_tEfNS_4arch4Sm80ELb0ELb1ELb0ELb0ELb1ELb0ELb0ELb0ELi2ELi4ELi4ELi4ELb0EEENS1_24CollectiveEpilogueBwdGQAISA_fSD_Li256ELb0ELb1EEENS1_19SingleTileSchedulerILb0ELb0ELb0ELi128EEEEEEEEEvNT_6ParamsE,"aw",@nobits
	.sectionflags	@""
	.align	16
	.zero		1024


//--------------------- .nv.shared._ZN7cutlass13device_kernelIN5flash19enable_sm80_to_sm89INS1_16FlashAttnBwdSm80INS1_25CollectiveMainloopBwdSm80ILi2ELi2EN4cute5tupleIJNS5_1CILi128EEES8_NS7_ILi64EEEEEENS_6half_tEfNS_4arch4Sm80ELb0ELb1ELb0ELb1ELb0ELb0ELb0ELb0ELi2ELi4ELi4ELi4ELb0EEENS1_21CollectiveEpilogueBwdISA_SB_SD_Li256ELb1ELb0ELi2EEENS1_19SingleTileSchedulerILb1ELb0ELb0ELi128EEEEEEEEEvNT_6ParamsE --------------------------
	.section	.nv.shared._ZN7cutlass13device_kernelIN5flash19enable_sm80_to_sm89INS1_16FlashAttnBwdSm80INS1_25CollectiveMainloopBwdSm80ILi2ELi2EN4cute5tupleIJNS5_1CILi128EEES8_NS7_ILi64EEEEEENS_6half_tEfNS_4arch4Sm80ELb0ELb1ELb0ELb1ELb0ELb0ELb0ELb0ELi2ELi4ELi4ELi4ELb0EEENS1_21CollectiveEpilogueBwdISA_SB_SD_Li256ELb1ELb0ELi2EEENS1_19SingleTileSchedulerILb1ELb0ELb0ELi128EEEEEEEEEvNT_6ParamsE,"aw",@nobits
	.sectionflags	@""
	.align	16
	.zero		1024


//--------------------- .nv.shared._ZN7cutlass13device_kernelIN5flash19enable_sm80_to_sm89INS1_16FlashAttnBwdSm80INS1_25CollectiveMainloopBwdSm80ILi2ELi2EN4cute5tupleIJNS5_1CILi128EEES8_NS7_ILi64EEEEEENS_6half_tEfNS_4arch4Sm80ELb0ELb1ELb0ELb1ELb1ELb0ELb0ELb0ELi2ELi4ELi4ELi4ELb0EEENS1_21CollectiveEpilogueBwdISA_SB_SD_Li256ELb1ELb0ELi2EEENS1_19SingleTileSchedulerILb1ELb0ELb0ELi128EEEEEEEEEvNT_6ParamsE --------------------------
	.section	.nv.shared._ZN7cutlass13device_kernelIN5flash19enable_sm80_to_sm89INS1_16FlashAttnBwdSm80INS1_25CollectiveMainloopBwdSm80ILi2ELi2EN4cute5tupleIJNS5_1CILi128EEES8_NS7_ILi64EEEEEENS_6half_tEfNS_4arch4Sm80ELb0ELb1ELb0ELb1ELb1ELb0ELb0ELb0ELi2ELi4ELi4ELi4ELb0EEENS1_21CollectiveEpilogueBwdISA_SB_SD_Li256ELb1ELb0ELi2EEENS1_19SingleTileSchedulerILb1ELb0ELb0ELi128EEEEEEEEEvNT_6ParamsE,"aw",@nobits
	.sectionflags	@""
	.align	16
	.zero		1024


//--------------------- .nv.shared._ZN7cutlass13device_kernelIN5flash19enable_sm80_to_sm89INS1_16FlashAttnBwdSm80INS1_25CollectiveMainloopBwdSm80ILi2ELi2EN4cute5tupleIJNS5_1CILi128EEES8_NS7_ILi64EEEEEENS_6half_tEfNS_4arch4Sm80ELb0ELb1ELb0ELb1ELb0ELb0ELb0ELb0ELi2ELi4ELi4ELi4ELb0EEENS1_24CollectiveEpilogueBwdGQAISA_fSD_Li256ELb1ELb0EEENS1_19SingleTileSchedulerILb1ELb0ELb0ELi128EEEEEEEEEvNT_6ParamsE --------------------------
	.section	.nv.shared._ZN7cutlass13device_kernelIN5flash19enable_sm80_to_sm89INS1_16FlashAttnBwdSm80INS1_25CollectiveMainloopBwdSm80ILi2ELi2EN4cute5tupleIJNS5_1CILi128EEES8_NS7_ILi64EEEEEENS_6half_tEfNS_4arch4Sm80ELb0ELb1ELb0ELb1ELb0ELb0ELb0ELb0ELi2ELi4ELi4ELi4ELb0EEENS1_24CollectiveEpilogueBwdGQAISA_fSD_Li256ELb1ELb0EEENS1_19SingleTileSchedulerILb1ELb0ELb0ELi128EEEEEEEEEvNT_6ParamsE,"aw",@nobits
	.sectionflags	@""
	.align	16
	.zero		1024


//--------------------- .nv.shared._ZN7cutlass13device_kernelIN5flash19enable_sm80_to_sm89INS1_16FlashAttnBwdSm80INS1_25CollectiveMainloopBwdSm80ILi2ELi2EN4cute5tupleIJNS5_1CILi128EEES8_NS7_ILi64EEEEEENS_6half_tEfNS_4arch4Sm80ELb0ELb1ELb0ELb1ELb1ELb0ELb0ELb0ELi2ELi4ELi4ELi4ELb0EEENS1_24CollectiveEpilogueBwdGQAISA_fSD_Li256ELb1ELb1EEENS1_19SingleTileSchedulerILb1ELb0ELb0ELi128EEEEEEEEEvNT_6ParamsE --------------------------
	.section	.nv.shared._ZN7cutlass13device_kernelIN5flash19enable_sm80_to_sm89INS1_16FlashAttnBwdSm80INS1_25CollectiveMainloopBwdSm80ILi2ELi2EN4cute5tupleIJNS5_1CILi128EEES8_NS7_ILi64EEEEEENS_6half_tEfNS_4arch4Sm80ELb0ELb1ELb0ELb1ELb1ELb0ELb0ELb0ELi2ELi4ELi4ELi4ELb0EEENS1_24CollectiveEpilogueBwdGQAISA_fSD_Li256ELb1ELb1EEENS1_19SingleTileSchedulerILb1ELb0ELb0ELi128EEEEEEEEEvNT_6ParamsE,"aw",@nobits
	.sectionflags	@""
	.align	16
	.zero		1024


//--------------------- .nv.shared._ZN7cutlass13device_kernelIN5flash19enable_sm80_to_sm89INS1_16FlashAttnBwdSm80INS1_25CollectiveMainloopBwdSm80ILi2ELi2EN4cute5tupleIJNS5_1CILi128EEES8_NS7_ILi64EEEEEENS_6half_tEfNS_4arch4Sm80ELb1ELb0ELb0ELb0ELb0ELb0ELb0ELb0ELi2ELi4ELi4ELi4ELb0EEENS1_21CollectiveEpilogueBwdISA_SB_SD_Li256ELb0ELb0ELi2EEENS1_25SingleTileBwdLPTSchedulerILb0ELi128ELb0EEEEEEEEEvNT_6ParamsE --------------------------
	.section	.nv.shared._ZN7cutlass13device_kernelIN5flash19enable_sm80_to_sm89INS1_16FlashAttnBwdSm80INS1_25CollectiveMainloopBwdSm80ILi2ELi2EN4cute5tupleIJNS5_1CILi128EEES8_NS7_ILi64EEEEEENS_6half_tEfNS_4arch4Sm80ELb1ELb0ELb0ELb0ELb0ELb0ELb0ELb0ELi2ELi4ELi4ELi4ELb0EEENS1_21CollectiveEpilogueBwdISA_SB_SD_Li256ELb0ELb0ELi2EEENS1_25SingleTileBwdLPTSchedulerILb0ELi128ELb0EEEEEEEEEvNT_6ParamsE,"aw",@nobits
	.sectionflags	@""
	.align	16
	.zero		1024


//--------------------- .nv.shared._ZN7cutlass13device_kernelIN5flash19enable_sm80_to_sm89INS1_16FlashAttnBwdSm80INS1_25CollectiveMainloopBwdSm80ILi2ELi2EN4cute5tupleIJNS5_1CILi128EEES8_NS7_ILi64EEEEEENS_6half_tEfNS_4arch4Sm80ELb1ELb0ELb0ELb0ELb1ELb0ELb0ELb0ELi2ELi4ELi4ELi4ELb0EEENS1_21CollectiveEpilogueBwdISA_SB_SD_Li256ELb0ELb0ELi2EEENS1_25SingleTileBwdLPTSchedulerILb0ELi128ELb1EEEEEEEEEvNT_6ParamsE --------------------------
	.section	.nv.shared._ZN7cutlass13device_kernelIN5flash19enable_sm80_to_sm89INS1_16FlashAttnBwdSm80INS1_25CollectiveMainloopBwdSm80ILi2ELi2EN4cute5tupleIJNS5_1CILi128EEES8_NS7_ILi64EEEEEENS_6half_tEfNS_4arch4Sm80ELb1ELb0ELb0ELb0ELb1ELb0ELb0ELb0ELi2ELi4ELi4ELi4ELb0EEENS1_21CollectiveEpilogueBwdISA_SB_SD_Li256ELb0ELb0ELi2EEENS1_25SingleTileBwdLPTSchedulerILb0ELi128ELb1EEEEEEEEEvNT_6ParamsE,"aw",@nobits
	.sectionflags	@""
	.align	16
	.zero		1024


//--------------------- .nv.shared._ZN7cutlass13device_kernelIN5flash19enable_sm80_to_sm89INS1_16FlashAttnBwdSm80INS1_25CollectiveMainloopBwdSm80ILi2ELi2EN4cute5tupleIJNS5_1CILi128EEES8_NS7_ILi64EEEEEENS_6half_tEfNS_4arch4Sm80ELb1ELb0ELb0ELb0ELb0ELb0ELb0ELb0ELi2ELi4ELi4ELi4ELb0EEENS1_24CollectiveEpilogueBwdGQAISA_fSD_Li256ELb0ELb0EEENS1_25SingleTileBwdLPTSchedulerILb0ELi128ELb0EEEEEEEEEvNT_6ParamsE --------------------------
	.section	.nv.shared._ZN7cutlass13device_kernelIN5flash19enable_sm80_to_sm89INS1_16FlashAttnBwdSm80INS1_25CollectiveMainloopBwdSm80ILi2ELi2EN4cute5tupleIJNS5_1CILi128EEES8_NS7_ILi64EEEEEENS_6half_tEfNS_4arch4Sm80ELb1ELb0ELb0ELb0ELb0ELb0ELb0ELb0ELi2ELi4ELi4ELi4ELb0EEENS1_24CollectiveEpilogueBwdGQAISA_fSD_Li256ELb0ELb0EEENS1_25SingleTileBwdLPTSchedulerILb0ELi128ELb0EEEEEEEEEvNT_6ParamsE,"aw",@nobits
	.sectionflags	@""
	.align	16
	.zero		1024


//--------------------- .nv.shared._ZN7cutlass13device_kernelIN5flash19enable_sm80_to_sm89INS1_16FlashAttnBwdSm80INS1_25CollectiveMainloopBwdSm80ILi2ELi2EN4cute5tupleIJNS5_1CILi128EEES8_NS7_ILi64EEEEEENS_6half_tEfNS_4arch4Sm80ELb1ELb0ELb0ELb0ELb1ELb0ELb0ELb0ELi2ELi4ELi4ELi4ELb0EEENS1_24CollectiveEpilogueBwdGQAISA_fSD_Li256ELb0ELb1EEENS1_25SingleTileBwdLPTSchedulerILb0ELi128ELb1EEEEEEEEEvNT_6ParamsE --------------------------
	.section	.nv.shared._ZN7cutlass13device_kernelIN5flash19enable_sm80_to_sm89INS1_16FlashAttnBwdSm80INS1_25CollectiveMainloopBwdSm80ILi2ELi2EN4cute5tupleIJNS5_1CILi128EEES8_NS7_ILi64EEEEEENS_6half_tEfNS_4arch4Sm80ELb1ELb0ELb0ELb0ELb1ELb0ELb0ELb0ELi2ELi4ELi4ELi4ELb0EEENS1_24CollectiveEpilogueBwdGQAISA_fSD_Li256ELb0ELb1EEENS1_25SingleTileBwdLPTSchedulerILb0ELi128ELb1EEEEEEEEEvNT_6ParamsE,"aw",@nobits
	.sectionflags	@""
	.align	16
	.zero		1024


//--------------------- .nv.shared._ZN7cutlass13device_kernelIN5flash22FlashAttnBwdPreprocessIN4cute5tupleIJNS3_1CILi128EEENS5_ILi64EEEEEENS_6half_tEfNS_4arch4Sm80ELb1ELb0EEEEEvNT_6ParamsE --------------------------
	.section	.nv.shared._ZN7cutlass13device_kernelIN5flash22FlashAttnBwdPreprocessIN4cute5tupleIJNS3_1CILi128EEENS5_ILi64EEEEEENS_6half_tEfNS_4arch4Sm80ELb1ELb0EEEEEvNT_6ParamsE,"aw",@nobits
	.sectionflags	@""
	.align	16
	.zero		1024


//--------------------- .nv.shared._ZN7cutlass13device_kernelIN5flash19enable_sm80_to_sm89INS1_16FlashAttnBwdSm80INS1_25CollectiveMainloopBwdSm80ILi2ELi2EN4cute5tupleIJNS5_1CILi128EEES8_NS7_ILi64EEEEEENS_6half_tEfNS_4arch4Sm80ELb1ELb0ELb0ELb1ELb0ELb0ELb0ELb0ELi2ELi4ELi4ELi4ELb0EEENS1_21CollectiveEpilogueBwdISA_SB_SD_Li256ELb1ELb0ELi2EEENS1_25SingleTileBwdLPTSchedulerILb1ELi128ELb0EEEEEEEEEvNT_6ParamsE --------------------------
	.section	.nv.shared._ZN7cutlass13device_kernelIN5flash19enable_sm80_to_sm89INS1_16FlashAttnBwdSm80INS1_25CollectiveMainloopBwdSm80ILi2ELi2EN4cute5tupleIJNS5_1CILi128EEES8_NS7_ILi64EEEEEENS_6half_tEfNS_4arch4Sm80ELb1ELb0ELb0ELb1ELb0ELb0ELb0ELb0ELi2ELi4ELi4ELi4ELb0EEENS1_21CollectiveEpilogueBwdISA_SB_SD_Li256ELb1ELb0ELi2EEENS1_25SingleTileBwdLPTSchedulerILb1ELi128ELb0EEEEEEEEEvNT_6ParamsE,"aw",@nobits
	.sectionflags	@""
	.align	16
	.zero		1024


//--------------------- .nv.shared._ZN7cutlass13device_kernelIN5flash19enable_sm80_to_sm89INS1_16FlashAttnBwdSm80INS1_25CollectiveMainloopBwdSm80ILi2ELi2EN4cute5tupleIJNS5_1CILi128EEES8_NS7_ILi64EEEEEENS_6half_tEfNS_4arch4Sm80ELb1ELb0ELb0ELb1ELb1ELb0ELb0ELb0ELi2ELi4ELi4ELi4ELb0EEENS1_21CollectiveEpilogueBwdISA_SB_SD_Li256ELb1ELb0ELi2EEENS1_25SingleTileBwdLPTSchedulerILb1ELi128ELb1EEEEEEEEEvNT_6ParamsE --------------------------
	.section	.nv.shared._ZN7cutlass13device_kernelIN5flash19enable_sm80_to_sm89INS1_16FlashAttnBwdSm80INS1_25CollectiveMainloopBwdSm80ILi2ELi2EN4cute5tupleIJNS5_1CILi128EEES8_NS7_ILi64EEEEEENS_6half_tEfNS_4arch4Sm80ELb1ELb0ELb0ELb1ELb1ELb0ELb0ELb0ELi2ELi4ELi4ELi4ELb0EEENS1_21CollectiveEpilogueBwdISA_SB_SD_Li256ELb1ELb0ELi2EEENS1_25SingleTileBwdLPTSchedulerILb1ELi128ELb1EEEEEEEEEvNT_6ParamsE,"aw",@nobits
	.sectionflags	@""
	.align	16
	.zero		1024


//--------------------- .nv.shared._ZN7cutlass13device_kernelIN5flash19enable_sm80_to_sm89INS1_16FlashAttnBwdSm80INS1_25CollectiveMainloopBwdSm80ILi2ELi2EN4cute5tupleIJNS5_1CILi128EEES8_NS7_ILi64EEEEEENS_6half_tEfNS_4arch4Sm80ELb1ELb0ELb0ELb1ELb0ELb0ELb0ELb0ELi2ELi4ELi4ELi4ELb0EEENS1_24CollectiveEpilogueBwdGQAISA_fSD_Li256ELb1ELb0EEENS1_25SingleTileBwdLPTSchedulerILb1ELi128ELb0EEEEEEEEEvNT_6ParamsE --------------------------
	.section	.nv.shared._ZN7cutlass13device_kernelIN5flash19enable_sm80_to_sm89INS1_16FlashAttnBwdSm80INS1_25CollectiveMainloopBwdSm80ILi2ELi2EN4cute5tupleIJNS5_1CILi128EEES8_NS7_ILi64EEEEEENS_6half_tEfNS_4arch4Sm80ELb1ELb0ELb0ELb1ELb0ELb0ELb0ELb0ELi2ELi4ELi4ELi4ELb0EEENS1_24CollectiveEpilogueBwdGQAISA_fSD_Li256ELb1ELb0EEENS1_25SingleTileBwdLPTSchedulerILb1ELi128ELb0EEEEEEEEEvNT_6ParamsE,"aw",@nobits
	.sectionflags	@""
	.align	16
	.zero		1024


//--------------------- .nv.shared._ZN7cutlass13device_kernelIN5flash32FlashAttnBwdPostprocessConvertdQIN4cute5tupleIJNS3_1CILi128EEENS5_ILi64EEEEEENS_6half_tEfNS_4arch4Sm80ELi256ENS3_8TiledMMAINS3_8MMA_AtomIJNS3_28SM80_16x8x16_F32F16F16F32_TNEEEENS3_6LayoutINS4_IJNS5_ILi4EEENS5_ILi2EEENS5_ILi1EEEEEENS4_IJSJ_SH_NS5_ILi0EEEEEEEENS4_IJS7_NS5_ILi32EEENS5_ILi16EEEEEEEELb0EEEEEvNT_6ParamsE --------------------------
	.section	.nv.shared._ZN7cutlass13device_kernelIN5flash32FlashAttnBwdPostprocessConvertdQIN4cute5tupleIJNS3_1CILi128EEENS5_ILi64EEEEEENS_6half_tEfNS_4arch4Sm80ELi256ENS3_8TiledMMAINS3_8MMA_AtomIJNS3_28SM80_16x8x16_F32F16F16F32_TNEEEENS3_6LayoutINS4_IJNS5_ILi4EEENS5_ILi2EEENS5_ILi1EEEEEENS4_IJSJ_SH_NS5_ILi0EEEEEEEENS4_IJS7_NS5_ILi32EEENS5_ILi16EEEEEEEELb0EEEEEvNT_6ParamsE,"aw",@nobits
	.sectionflags	@""
	.align	16
	.zero		1024


//--------------------- .nv.shared._ZN7cutlass13device_kernelIN5flash19enable_sm80_to_sm89INS1_16FlashAttnBwdSm80INS1_25CollectiveMainloopBwdSm80ILi2ELi2EN4cute5tupleIJNS5_1CILi128EEES8_NS7_ILi64EEEEEENS_6half_tEfNS_4arch4Sm80ELb1ELb0ELb0ELb1ELb1ELb0ELb0ELb0ELi2ELi4ELi4ELi4ELb0EEENS1_24CollectiveEpilogueBwdGQAISA_fSD_Li256ELb1ELb1EEENS1_25SingleTileBwdLPTSchedulerILb1ELi128ELb1EEEEEEEEEvNT_6ParamsE --------------------------
	.section	.nv.shared._ZN7cutlass13device_kernelIN5flash19enable_sm80_to_sm89INS1_16FlashAttnBwdSm80INS1_25CollectiveMainloopBwdSm80ILi2ELi2EN4cute5tupleIJNS5_1CILi128EEES8_NS7_ILi64EEEEEENS_6half_tEfNS_4arch4Sm80ELb1ELb0ELb0ELb1ELb1ELb0ELb0ELb0ELi2ELi4ELi4ELi4ELb0EEENS1_24CollectiveEpilogueBwdGQAISA_fSD_Li256ELb1ELb1EEENS1_25SingleTileBwdLPTSchedulerILb1ELi128ELb1EEEEEEEEEvNT_6ParamsE,"aw",@nobits
	.sectionflags	@""
	.align	16
	.zero		1024


//--------------------- .nv.shared._ZN7cutlass13device_kernelIN5flash22FlashAttnBwdPreprocessIN4cute5tupleIJNS3_1CILi128EEENS5_ILi64EEEEEENS_6half_tEfNS_4arch4Sm80ELb1ELb1EEEEEvNT_6ParamsE --------------------------
	.section	.nv.shared._ZN7cutlass13device_kernelIN5flash22FlashAttnBwdPreprocessIN4cute5tupleIJNS3_1CILi128EEENS5_ILi64EEEEEENS_6half_tEfNS_4arch4Sm80ELb1ELb1EEEEEvNT_6ParamsE,"aw",@nobits
	.sectionflags	@""
	.align	16
	.zero		1024


//--------------------- .nv.constant0._ZN7cutlass13device_kernelIN5flash19enable_sm80_to_sm89INS1_16FlashAttnBwdSm80INS1_25CollectiveMainloopBwdSm80ILi2ELi2EN4cute5tupleIJNS5_1CILi64EEENS7_ILi128EEES8_EEENS_6half_tEfNS_4arch4Sm80ELb0ELb0ELb0ELb0ELb0ELb0ELb0ELb0ELi2ELi2ELi4ELi2ELb1EEENS1_21CollectiveEpilogueBwdISA_SB_SD_Li256ELb0ELb0ELi2EEENS1_19SingleTileSchedulerILb0ELb0ELb0ELi128EEEEEEEEEvNT_6ParamsE --------------------------
	.section	.nv.constant0._ZN7cutlass13device_kernelIN5flash19enable_sm80_to_sm89INS1_16FlashAttnBwdSm80INS1_25CollectiveMainloopBwdSm80ILi2ELi2EN4cute5tupleIJNS5_1CILi64EEENS7_ILi128EEES8_EEENS_6half_tEfNS_4arch4Sm80ELb0ELb0ELb0ELb0ELb0ELb0ELb0ELb0ELi2ELi2ELi4ELi2ELb1EEENS1_21CollectiveEpilogueBwdISA_SB_SD_Li256ELb0ELb0ELi2EEENS1_19SingleTileSchedulerILb0ELb0ELb0ELi128EEEEEEEEEvNT_6ParamsE,"a",@progbits
	.sectionflags	@""
	.align	4
.nv.constant0._ZN7cutlass13device_kernelIN5flash19enable_sm80_to_sm89INS1_16FlashAttnBwdSm80INS1_25CollectiveMainloopBwdSm80ILi2ELi2EN4cute5tupleIJNS5_1CILi64EEENS7_ILi128EEES8_EEENS_6half_tEfNS_4arch4Sm80ELb0ELb0ELb0ELb0ELb0ELb0ELb0ELb0ELi2ELi2ELi4ELi2ELb1EEENS1_21CollectiveEpilogueBwdISA_SB_SD_Li256ELb0ELb0ELi2EEENS1_19SingleTileSchedulerILb0ELb0ELb0ELi128EEEEEEEEEvNT_6ParamsE:
	.zero		1152


//--------------------- .nv.constant0._ZN7cutlass13device_kernelIN5flash19enable_sm80_to_sm89INS1_16FlashAttnBwdSm80INS1_25CollectiveMainloopBwdSm80ILi2ELi2EN4cute5tupleIJNS5_1CILi64EEENS7_ILi128EEES8_EEENS_6half_tEfNS_4arch4Sm80ELb0ELb0ELb0ELb0ELb1ELb0ELb0ELb0ELi2ELi2ELi4ELi2ELb1EEENS1_21CollectiveEpilogueBwdISA_SB_SD_Li256ELb0ELb0ELi2EEENS1_19SingleTileSchedulerILb0ELb0ELb0ELi128EEEEEEEEEvNT_6ParamsE --------------------------
	.section	.nv.constant0._ZN7cutlass13device_kernelIN5flash19enable_sm80_to_sm89INS1_16FlashAttnBwdSm80INS1_25CollectiveMainloopBwdSm80ILi2ELi2EN4cute5tupleIJNS5_1CILi64EEENS7_ILi128EEES8_EEENS_6half_tEfNS_4arch4Sm80ELb0ELb0ELb0ELb0ELb1ELb0ELb0ELb0ELi2ELi2ELi4ELi2ELb1EEENS1_21CollectiveEpilogueBwdISA_SB_SD_Li256ELb0ELb0ELi2EEENS1_19SingleTileSchedulerILb0ELb0ELb0ELi128EEEEEEEEEvNT_6ParamsE,"a",@progbits
	.sectionflags	@""
	.align	4
.nv.constant0._ZN7cutlass13device_kernelIN5flash19enable_sm80_to_sm89INS1_16FlashAttnBwdSm80INS1_25CollectiveMainloopBwdSm80ILi2ELi2EN4cute5tupleIJNS5_1CILi64EEENS7_ILi128EEES8_EEENS_6half_tEfNS_4arch4Sm80ELb0ELb0ELb0ELb0ELb1ELb0ELb0ELb0ELi2ELi2ELi4ELi2ELb1EEENS1_21CollectiveEpilogueBwdISA_SB_SD_Li256ELb0ELb0ELi2EEENS1_19SingleTileSchedulerILb0ELb0ELb0ELi128EEEEEEEEEvNT_6ParamsE:
	.zero		1152


//--------------------- .nv.constant0._ZN7cutlass13device_kernelIN5flash19enable_sm80_to_sm89INS1_16FlashAttnBwdSm80INS1_25CollectiveMainloopBwdSm80ILi2ELi2EN4cute5tupleIJNS5_1CILi64EEENS7_ILi128EEES8_EEENS_6half_tEfNS_4arch4Sm80ELb0ELb0ELb0ELb0ELb0ELb0ELb0ELb0ELi2ELi2ELi4ELi2ELb1EEENS1_24CollectiveEpilogueBwdGQAISA_fSD_Li256ELb0ELb0EEENS1_19SingleTileSchedulerILb0ELb0ELb0ELi128EEEEEEEEEvNT_6ParamsE --------------------------
	.section	.nv.constant0._ZN7cutlass13device_kernelIN5flash19enable_sm80_to_sm89INS1_16FlashAttnBwdSm80INS1_25CollectiveMainloopBwdSm80ILi2ELi2EN4cute5tupleIJNS5_1CILi64EEENS7_ILi128EEES8_EEENS_6half_tEfNS_4arch4Sm80ELb0ELb0ELb0ELb0ELb0ELb0ELb0ELb0ELi2ELi2ELi4ELi2ELb1EEENS1_24CollectiveEpilogueBwdGQAISA_fSD_Li256ELb0ELb0EEENS1_19SingleTileSchedulerILb0ELb0ELb0ELi128EEEEEEEEEvNT_6ParamsE,"a",@progbits
	.sectionflags	@""
	.align	4
.nv.constant0._ZN7cutlass13device_kernelIN5flash19enable_sm80_to_sm89INS1_16FlashAttnBwdSm80INS1_25CollectiveMainloopBwdSm80ILi2ELi2EN4cute5tupleIJNS5_1CILi64EEENS7_ILi128EEES8_EEENS_6half_tEfNS_4arch4Sm80ELb0ELb0ELb0ELb0ELb0ELb0ELb0ELb0ELi2ELi2ELi4ELi2ELb1EEENS1_24CollectiveEpilogueBwdGQAISA_fSD_Li256ELb0ELb0EEENS1_19SingleTileSchedulerILb0ELb0ELb0ELi128EEEEEEEEEvNT_6ParamsE:
	.zero		1160


//--------------------- .nv.constant0._ZN7cutlass13device_kernelIN5flash19enable_sm80_to_sm89INS1_16FlashAttnBwdSm80INS1_25CollectiveMainloopBwdSm80ILi2ELi2EN4cute5tupleIJNS5_1CILi64EEENS7_ILi128EEES8_EEENS_6half_tEfNS_4arch4Sm80ELb0ELb0ELb0ELb0ELb1ELb0ELb0ELb0ELi2ELi2ELi4ELi2ELb1EEENS1_24CollectiveEpilogueBwdGQAISA_fSD_Li256ELb0ELb1EEENS1_19SingleTileSchedulerILb0ELb0ELb0ELi128EEEEEEEEEvNT_6ParamsE --------------------------
	.section	.nv.constant0._ZN7cutlass13device_kernelIN5flash19enable_sm80_to_sm89INS1_16FlashAttnBwdSm80INS1_25CollectiveMainloopBwdSm80ILi2ELi2EN4cute5tupleIJNS5_1CILi64EEENS7_ILi128EEES8_EEENS_6half_tEfNS_4arch4Sm80ELb0ELb0ELb0ELb0ELb1ELb0ELb0ELb0ELi2ELi2ELi4ELi2ELb1EEENS1_24CollectiveEpilogueBwdGQAISA_fSD_Li256ELb0ELb1EEENS1_19SingleTileSchedulerILb0ELb0ELb0ELi128EEEEEEEEEvNT_6ParamsE,"a",@progbits
	.sectionflags	@""
	.align	4
.nv.constant0._ZN7cutlass13device_kernelIN5flash19enable_sm80_to_sm89INS1_16FlashAttnBwdSm80INS1_25CollectiveMainloopBwdSm80ILi2ELi2EN4cute5tupleIJNS5_1CILi64EEENS7_ILi128EEES8_EEENS_6half_tEfNS_4arch4Sm80ELb0ELb0ELb0ELb0ELb1ELb0ELb0ELb0ELi2ELi2ELi4ELi2ELb1EEENS1_24CollectiveEpilogueBwdGQAISA_fSD_Li256ELb0ELb1EEENS1_19SingleTileSchedulerILb0ELb0ELb0ELi128EEEEEEEEEvNT_6ParamsE:
	.zero		1160


//--------------------- .nv.constant0._ZN7cutlass13device_kernelIN5flash19enable_sm80_to_sm89INS1_16FlashAttnBwdSm80INS1_25CollectiveMainloopBwdSm80ILi2ELi2EN4cute5tupleIJNS5_1CILi64EEENS7_ILi128EEES8_EEENS_6half_tEfNS_4arch4Sm80ELb0ELb0ELb0ELb1ELb0ELb0ELb0ELb0ELi2ELi2ELi4ELi2ELb1EEENS1_21CollectiveEpilogueBwdISA_SB_SD_Li256ELb1ELb0ELi2EEENS1_19SingleTileSchedulerILb1ELb0ELb0ELi128EEEEEEEEEvNT_6ParamsE --------------------------
	.section	.nv.constant0._ZN7cutlass13device_kernelIN5flash19enable_sm80_to_sm89INS1_16FlashAttnBwdSm80INS1_25CollectiveMainloopBwdSm80ILi2ELi2EN4cute5tupleIJNS5_1CILi64EEENS7_ILi128EEES8_EEENS_6half_tEfNS_4arch4Sm80ELb0ELb0ELb0ELb1ELb0ELb0ELb0ELb0ELi2ELi2ELi4ELi2ELb1EEENS1_21CollectiveEpilogueBwdISA_SB_SD_Li256ELb1ELb0ELi2EEENS1_19SingleTileSchedulerILb1ELb0ELb0ELi128EEEEEEEEEvNT_6ParamsE,"a",@progbits
	.sectionflags	@""
	.align	4
.nv.constant0._ZN7cutlass13device_kernelIN5flash19enable_sm80_to_sm89INS1_16FlashAttnBwdSm80INS1_25CollectiveMainloopBwdSm80ILi2ELi2EN4cute5tupleIJNS5_1CILi64EEENS7_ILi128EEES8_EEENS_6half_tEfNS_4arch4Sm80ELb0ELb0ELb0ELb1ELb0ELb0ELb0ELb0ELi2ELi2ELi4ELi2ELb1EEENS1_21CollectiveEpilogueBwdISA_SB_SD_Li256ELb1ELb0ELi2EEENS1_19SingleTileSchedulerILb1ELb0ELb0ELi128EEEEEEEEEvNT_6ParamsE:
	.zero		1152


//--------------------- .nv.constant0._ZN7cutlass13device_kernelIN5flash19enable_sm80_to_sm89INS1_16FlashAttnBwdSm80INS1_25CollectiveMainloopBwdSm80ILi2ELi2EN4cute5tupleIJNS5_1CILi64EEENS7_ILi128EEES8_EEENS_6half_tEfNS_4arch4Sm80ELb0ELb0ELb0ELb1ELb1ELb0ELb0ELb0ELi2ELi2ELi4ELi2ELb1EEENS1_21CollectiveEpilogueBwdISA_SB_SD_Li256ELb1ELb0ELi2EEENS1_19SingleTileSchedulerILb1ELb0ELb0ELi128EEEEEEEEEvNT_6ParamsE --------------------------
	.section	.nv.constant0._ZN7cutlass13device_kernelIN5flash19enable_sm80_to_sm89INS1_16FlashAttnBwdSm80INS1_25CollectiveMainloopBwdSm80ILi2ELi2EN4cute5tupleIJNS5_1CILi64EEENS7_ILi128EEES8_EEENS_6half_tEfNS_4arch4Sm80ELb0ELb0ELb0ELb1ELb1ELb0ELb0ELb0ELi2ELi2ELi4ELi2ELb1EEENS1_21CollectiveEpilogueBwdISA_SB_SD_Li256ELb1ELb0ELi2EEENS1_19SingleTileSchedulerILb1ELb0ELb0ELi128EEEEEEEEEvNT_6ParamsE,"a",@progbits
	.sectionflags	@""
	.align	4
.nv.constant0._ZN7cutlass13device_kernelIN5flash19enable_sm80_to_sm89INS1_16FlashAttnBwdSm80INS1_25CollectiveMainloopBwdSm80ILi2ELi2EN4cute5tupleIJNS5_1CILi64EEENS7_ILi128EEES8_EEENS_6half_tEfNS_4arch4Sm80ELb0ELb0ELb0ELb1ELb1ELb0ELb0ELb0ELi2ELi2ELi4ELi2ELb1EEENS1_21CollectiveEpilogueBwdISA_SB_SD_Li256ELb1ELb0ELi2EEENS1_19SingleTileSchedulerILb1ELb0ELb0ELi128EEEEEEEEEvNT_6ParamsE:
	.zero		1152


//--------------------- .nv.constant0._ZN7cutlass13device_kernelIN5flash19enable_sm80_to_sm89INS1_16FlashAttnBwdSm80INS1_25CollectiveMainloopBwdSm80ILi2ELi2EN4cute5tupleIJNS5_1CILi64EEENS7_ILi128EEES8_EEENS_6half_tEfNS_4arch4Sm80ELb0ELb0ELb0ELb1ELb0ELb0ELb0ELb0ELi2ELi2ELi4ELi2ELb1EEENS1_24CollectiveEpilogueBwdGQAISA_fSD_Li256ELb1ELb0EEENS1_19SingleTileSchedulerILb1ELb0ELb0ELi128EEEEEEEEEvNT_6ParamsE --------------------------
	.section	.nv.constant0._ZN7cutlass13device_kernelIN5flash19enable_sm80_to_sm89INS1_16FlashAttnBwdSm80INS1_25CollectiveMainloopBwdSm80ILi2ELi2EN4cute5tupleIJNS5_1CILi64EEENS7_ILi128EEES8_EEENS_6half_tEfNS_4arch4Sm80ELb0ELb0ELb0ELb1ELb0ELb0ELb0ELb0ELi2ELi2ELi4ELi2ELb1EEENS1_24CollectiveEpilogueBwdGQAISA_fSD_Li256ELb1ELb0EEENS1_19SingleTileSchedulerILb1ELb0ELb0ELi128EEEEEEEEEvNT_6ParamsE,"a",@progbits
	.sectionflags	@""
	.align	4
.nv.constant0._ZN7cutlass13device_kernelIN5flash19enable_sm80_to_sm89INS1_16FlashAttnBwdSm80INS1_25CollectiveMainloopBwdSm80ILi2ELi2EN4cute5tupleIJNS5_1CILi64EEENS7_ILi128EEES8_EEENS_6half_tEfNS_4arch4Sm80ELb0ELb0ELb0ELb1ELb0ELb0ELb0ELb0ELi2ELi2ELi4ELi2ELb1EEENS1_24CollectiveEpilogueBwdGQAISA_fSD_Li256ELb1ELb0EEENS1_19SingleTileSchedulerILb1ELb0ELb0ELi128EEEEEEEEEvNT_6ParamsE:
	.zero		1160


//--------------------- .nv.constant0._ZN7cutlass13device_kernelIN5flash19enable_sm80_to_sm89INS1_16FlashAttnBwdSm80INS1_25CollectiveMainloopBwdSm80ILi2ELi2EN4cute5tupleIJNS5_1CILi64EEENS7_ILi128EEES8_EEENS_6half_tEfNS_4arch4Sm80ELb0ELb0ELb0ELb1ELb1ELb0ELb0ELb0ELi2ELi2ELi4ELi2ELb1EEENS1_24CollectiveEpilogueBwdGQAISA_fSD_Li256ELb1ELb1EEENS1_19SingleTileSchedulerILb1ELb0ELb0ELi128EEEEEEEEEvNT_6ParamsE --------------------------
	.section	.nv.constant0._ZN7cutlass13device_kernelIN5flash19enable_sm80_to_sm89INS1_16FlashAttnBwdSm80INS1_25CollectiveMainloopBwdSm80ILi2ELi2EN4cute5tupleIJNS5_1CILi64EEENS7_ILi128EEES8_EEENS_6half_tEfNS_4arch4Sm80ELb0ELb0ELb0ELb1ELb1ELb0ELb0ELb0ELi2ELi2ELi4ELi2ELb1EEENS1_24CollectiveEpilogueBwdGQAISA_fSD_Li256ELb1ELb1EEENS1_19SingleTileSchedulerILb1ELb0ELb0ELi128EEEEEEEEEvNT_6ParamsE,"a",@progbits
	.sectionflags	@""
	.align	4
.nv.constant0._ZN7cutlass13device_kernelIN5flash19enable_sm80_to_sm89INS1_16FlashAttnBwdSm80INS1_25CollectiveMainloopBwdSm80ILi2ELi2EN4cute5tupleIJNS5_1CILi64EEENS7_ILi128EEES8_EEENS_6half_tEfNS_4arch4Sm80ELb0ELb0ELb0ELb1ELb1ELb0ELb0ELb0ELi2ELi2ELi4ELi2ELb1EEENS1_24CollectiveEpilogueBwdGQAISA_fSD_Li256ELb1ELb1EEENS1_19SingleTileSchedulerILb1ELb0ELb0ELi128EEEEEEEEEvNT_6ParamsE:
	.zero		1160


//--------------------- .nv.constant0._ZN7cutlass13device_kernelIN5flash19enable_sm80_to_sm89INS1_16FlashAttnBwdSm80INS1_25CollectiveMainloopBwdSm80ILi2ELi2EN4cute5tupleIJNS5_1CILi64EEENS7_ILi128EEES8_EEENS_6half_tEfNS_4arch4Sm80ELb0ELb1ELb0ELb0ELb0ELb0ELb0ELb0ELi2ELi2ELi4ELi2ELb1EEENS1_21CollectiveEpilogueBwdISA_SB_SD_Li256ELb0ELb0ELi2EEENS1_19SingleTileSchedulerILb0ELb0ELb0ELi128EEEEEEEEEvNT_6ParamsE --------------------------
	.section	.nv.constant0._ZN7cutlass13device_kernelIN5flash19enable_sm80_to_sm89INS1_16FlashAttnBwdSm80INS1_25CollectiveMainloopBwdSm80ILi2ELi2EN4cute5tupleIJNS5_1CILi64EEENS7_ILi128EEES8_EEENS_6half_tEfNS_4arch4Sm80ELb0ELb1ELb0ELb0ELb0ELb0ELb0ELb0ELi2ELi2ELi4ELi2ELb1EEENS1_21CollectiveEpilogueBwdISA_SB_SD_Li256ELb0ELb0ELi2EEENS1_19SingleTileSchedulerILb0ELb0ELb0ELi128EEEEEEEEEvNT_6ParamsE,"a",@progbits
	.sectionflags	@""
	.align	4
.nv.constant0._ZN7cutlass13device_kernelIN5flash19enable_sm80_to_sm89INS1_16FlashAttnBwdSm80INS1_25CollectiveMainloopBwdSm80ILi2ELi2EN4cute5tupleIJNS5_1CILi64EEENS7_ILi128EEES8_EEENS_6half_tEfNS_4arch4Sm80ELb0ELb1ELb0ELb0ELb0ELb0ELb0ELb0ELi2ELi2ELi4ELi2ELb1EEENS1_21CollectiveEpilogueBwdISA_SB_SD_Li256ELb0ELb0ELi2EEENS1_19SingleTileSchedulerILb0ELb0ELb0ELi128EEEEEEEEEvNT_6ParamsE:
	.zero		1152


//--------------------- .nv.constant0._ZN7cutlass13device_kernelIN5flash19enable_sm80_to_sm89INS1_16FlashAttnBwdSm80INS1_25CollectiveMainloopBwdSm80ILi2ELi2EN4cute5tupleIJNS5_1CILi64EEENS7_ILi128EEES8_EEENS_6half_tEfNS_4arch4Sm80ELb0ELb1ELb0ELb0ELb1ELb0ELb0ELb0ELi2ELi2ELi4ELi2ELb1EEENS1_21CollectiveEpilogueBwdISA_SB_SD_Li256ELb0ELb0ELi2EEENS1_19SingleTileSchedulerILb0ELb0ELb0ELi128EEEEEEEEEvNT_6ParamsE --------------------------
	.section	.nv.constant0._ZN7cutlass13device_kernelIN5flash19enable_sm80_to_sm89INS1_16FlashAttnBwdSm80INS1_25CollectiveMainloopBwdSm80ILi2ELi2EN4cute5tupleIJNS5_1CILi64EEENS7_ILi128EEES8_EEENS_6half_tEfNS_4arch4Sm80ELb0ELb1ELb0ELb0ELb1ELb0ELb0ELb0ELi2ELi2ELi4ELi2ELb1EEENS1_21CollectiveEpilogueBwdISA_SB_SD_Li256ELb0ELb0ELi2EEENS1_19SingleTileSchedulerILb0ELb0ELb0ELi128EEEEEEEEEvNT_6ParamsE,"a",@progbits
	.sectionflags	@""
	.align	4
.nv.constant0._ZN7cutlass13device_kernelIN5flash19enable_sm80_to_sm89INS1_16FlashAttnBwdSm80INS1_25CollectiveMainloopBwdSm80ILi2ELi2EN4cute5tupleIJNS5_1CILi64EEENS7_ILi128EEES8_EEENS_6half_tEfNS_4arch4Sm80ELb0ELb1ELb0ELb0ELb1ELb0ELb0ELb0ELi2ELi2ELi4ELi2ELb1EEENS1_21CollectiveEpilogueBwdISA_SB_SD_Li256ELb0ELb0ELi2EEENS1_19SingleTileSchedulerILb0ELb0ELb0ELi128EEEEEEEEEvNT_6ParamsE:
	.zero		1152


//--------------------- .nv.constant0._ZN7cutlass13device_kernelIN5flash19enable_sm80_to_sm89INS1_16FlashAttnBwdSm80INS1_25CollectiveMainloopBwdSm80ILi2ELi2EN4cute5tupleIJNS5_1CILi64EEENS7_ILi128EEES8_EEENS_6half_tEfNS_4arch4Sm80ELb0ELb1ELb0ELb0ELb0ELb0ELb0ELb0ELi2ELi2ELi4ELi2ELb1EEENS1_24CollectiveEpilogueBwdGQAISA_fSD_Li256ELb0ELb0EEENS1_19SingleTileSchedulerILb0ELb0ELb0ELi128EEEEEEEEEvNT_6ParamsE --------------------------
	.section	.nv.constant0._ZN7cutlass13device_kernelIN5flash19enable_sm80_to_sm89INS1_16FlashAttnBwdSm80INS1_25CollectiveMainloopBwdSm80ILi2ELi2EN4cute5tupleIJNS5_1CILi64EEENS7_ILi128EEES8_EEENS_6half_tEfNS_4arch4Sm80ELb0ELb1ELb0ELb0ELb0ELb0ELb0ELb0ELi2ELi2ELi4ELi2ELb1EEENS1_24CollectiveEpilogueBwdGQAISA_fSD_Li256ELb0ELb0EEENS1_19SingleTileSchedulerILb0ELb0ELb0ELi128EEEEEEEEEvNT_6ParamsE,"a",@progbits
	.sectionflags	@""
	.align	4
.nv.constant0._ZN7cutlass13device_kernelIN5flash19enable_sm80_to_sm89INS1_16FlashAttnBwdSm80INS1_25CollectiveMainloopBwdSm80ILi2ELi2EN4cute5tupleIJNS5_1CILi64EEENS7_ILi128EEES8_EEENS_6half_tEfNS_4arch4Sm80ELb0ELb1ELb0ELb0ELb0ELb0ELb0ELb0ELi2ELi2ELi4ELi2ELb1EEENS1_24CollectiveEpilogueBwdGQAISA_fSD_Li256ELb0ELb0EEENS1_19SingleTileSchedulerILb0ELb0ELb0ELi128EEEEEEEEEvNT_6ParamsE:
	.zero		1160


//--------------------- .nv.constant0._ZN7cutlass13device_kernelIN5flash19enable_sm80_to_sm89INS1_16FlashAttnBwdSm80INS1_25CollectiveMainloopBwdSm80ILi2ELi2EN4cute5tupleIJNS5_1CILi64EEENS7_ILi128EEES8_EEENS_6half_tEfNS_4arch4Sm80ELb0ELb1ELb0ELb0ELb1ELb0ELb0ELb0ELi2ELi2ELi4ELi2ELb1EEENS1_24CollectiveEpilogueBwdGQAISA_fSD_Li256ELb0ELb1EEENS1_19SingleTileSchedulerILb0ELb0ELb0ELi128EEEEEEEEEvNT_6ParamsE --------------------------
	.section	.nv.constant0._ZN7cutlass13device_kernelIN5flash19enable_sm80_to_sm89INS1_16FlashAttnBwdSm80INS1_25CollectiveMainloopBwdSm80ILi2ELi2EN4cute5tupleIJNS5_1CILi64EEENS7_ILi128EEES8_EEENS_6half_tEfNS_4arch4Sm80ELb0ELb1ELb0ELb0ELb1ELb0ELb0ELb0ELi2ELi2ELi4ELi2ELb1EEENS1_24CollectiveEpilogueBwdGQAISA_fSD_Li256ELb0ELb1EEENS1_19SingleTileSchedulerILb0ELb0ELb0ELi128EEEEEEEEEvNT_6ParamsE,"a",@progbits
	.sectionflags	@""
	.align	4
.nv.constant0._ZN7cutlass13device_kernelIN5flash19enable_sm80_to_sm89INS1_16FlashAttnBwdSm80INS1_25CollectiveMainloopBwdSm80ILi2ELi2EN4cute5tupleIJNS5_1CILi64EEENS7_ILi128EEES8_EEENS_6half_tEfNS_4arch4Sm80ELb0ELb1ELb0ELb0ELb1ELb0ELb0ELb0ELi2ELi2ELi4ELi2ELb1EEENS1_24CollectiveEpilogueBwdGQAISA_fSD_Li256ELb0ELb1EEENS1_19SingleTileSchedulerILb0ELb0ELb0ELi128EEEEEEEEEvNT_6ParamsE:
	.zero		1160


//--------------------- .nv.constant0._ZN7cutlass13device_kernelIN5flash19enable_sm80_to_sm89INS1_16FlashAttnBwdSm80INS1_25CollectiveMainloopBwdSm80ILi2ELi2EN4cute5tupleIJNS5_1CILi64EEENS7_ILi128EEES8_EEENS_6half_tEfNS_4arch4Sm80ELb0ELb1ELb0ELb1ELb0ELb0ELb0ELb0ELi2ELi2ELi4ELi2ELb1EEENS1_21CollectiveEpilogueBwdISA_SB_SD_Li256ELb1ELb0ELi2EEENS1_19SingleTileSchedulerILb1ELb0ELb0ELi128EEEEEEEEEvNT_6ParamsE --------------------------
	.section	.nv.constant0._ZN7cutlass13device_kernelIN5flash19enable_sm80_to_sm89INS1_16FlashAttnBwdSm80INS1_25CollectiveMainloopBwdSm80ILi2ELi2EN4cute5tupleIJNS5_1CILi64EEENS7_ILi128EEES8_EEENS_6half_tEfNS_4arch4Sm80ELb0ELb1ELb0ELb1ELb0ELb0ELb0ELb0ELi2ELi2ELi4ELi2ELb1EEENS1_21CollectiveEpilogueBwdISA_SB_SD_Li256ELb1ELb0ELi2EEENS1_19SingleTileSchedulerILb1ELb0ELb0ELi128EEEEEEEEEvNT_6ParamsE,"a",@progbits
	.sectionflags	@""
	.align	4
.nv.constant0._ZN7cutlass13device_kernelIN5flash19enable_sm80_to_sm89INS1_16FlashAttnBwdSm80INS1_25CollectiveMainloopBwdSm80ILi2ELi2EN4cute5tupleIJNS5_1CILi64EEENS7_ILi128EEES8_EEENS_6half_tEfNS_4arch4Sm80ELb0ELb1ELb0ELb1ELb0ELb0ELb0ELb0ELi2ELi2ELi4ELi2ELb1EEENS1_21CollectiveEpilogueBwdISA_SB_SD_Li256ELb1ELb0ELi2EEENS1_19SingleTileSchedulerILb1ELb0ELb0ELi128EEEEEEEEEvNT_6ParamsE:
	.zero		1152


//--------------------- .nv.constant0._ZN7cutlass13device_kernelIN5flash19enable_sm80_to_sm89INS1_16FlashAttnBwdSm80INS1_25CollectiveMainloopBwdSm80ILi2ELi2EN4cute5tupleIJNS5_1CILi64EEENS7_ILi128EEES8_EEENS_6half_tEfNS_4arch4Sm80ELb0ELb1ELb0ELb1ELb1ELb0ELb0ELb0ELi2ELi2ELi4ELi2ELb1EEENS1_21CollectiveEpilogueBwdISA_SB_SD_Li256ELb1ELb0ELi2EEENS1_19SingleTileSchedulerILb1ELb0ELb0ELi128EEEEEEEEEvNT_6ParamsE --------------------------
	.section	.nv.constant0._ZN7cutlass13device_kernelIN5flash19enable_sm80_to_sm89INS1_16FlashAttnBwdSm80INS1_25CollectiveMainloopBwdSm80ILi2ELi2EN4cute5tupleIJNS5_1CILi64EEENS7_ILi128EEES8_EEENS_6half_tEfNS_4arch4Sm80ELb0ELb1ELb0ELb1ELb1ELb0ELb0ELb0ELi2ELi2ELi4ELi2ELb1EEENS1_21CollectiveEpilogueBwdISA_SB_SD_Li256ELb1ELb0ELi2EEENS1_19SingleTileSchedulerILb1ELb0ELb0ELi128EEEEEEEEEvNT_6ParamsE,"a",@progbits
	.sectionflags	@""
	.align	4
.nv.constant0._ZN7cutlass13device_kernelIN5flash19enable_sm80_to_sm89INS1_16FlashAttnBwdSm80INS1_25CollectiveMainloopBwdSm80ILi2ELi2EN4cute5tupleIJNS5_1CILi64EEENS7_ILi128EEES8_EEENS_6half_tEfNS_4arch4Sm80ELb0ELb1ELb0ELb1ELb1ELb0ELb0ELb0ELi2ELi2ELi4ELi2ELb1EEENS1_21CollectiveEpilogueBwdISA_SB_SD_Li256ELb1ELb0ELi2EEENS1_19SingleTileSchedulerILb1ELb0ELb0ELi128EEEEEEEEEvNT_6ParamsE:
	.zero		1152


//--------------------- .nv.constant0._ZN7cutlass13device_kernelIN5flash19enable_sm80_to_sm89INS1_16FlashAttnBwdSm80INS1_25CollectiveMainloopBwdSm80ILi2ELi2EN4cute5tupleIJNS5_1CILi64EEENS7_ILi128EEES8_EEENS_6half_tEfNS_4arch4Sm80ELb0ELb1ELb0ELb1ELb0ELb0ELb0ELb0ELi2ELi2ELi4ELi2ELb1EEENS1_24CollectiveEpilogueBwdGQAISA_fSD_Li256ELb1ELb0EEENS1_19SingleTileSchedulerILb1ELb0ELb0ELi128EEEEEEEEEvNT_6ParamsE --------------------------
	.section	.nv.constant0._ZN7cutlass13device_kernelIN5flash19enable_sm80_to_sm89INS1_16FlashAttnBwdSm80INS1_25CollectiveMainloopBwdSm80ILi2ELi2EN4cute5tupleIJNS5_1CILi64EEENS7_ILi128EEES8_EEENS_6half_tEfNS_4arch4Sm80ELb0ELb1ELb0ELb1ELb0ELb0ELb0ELb0ELi2ELi2ELi4ELi2ELb1EEENS1_24CollectiveEpilogueBwdGQAISA_fSD_Li256ELb1ELb0EEENS1_19SingleTileSchedulerILb1ELb0ELb0ELi128EEEEEEEEEvNT_6ParamsE,"a",@progbits
	.sectionflags	@""
	.align	4
.nv.constant0._ZN7cutlass13device_kernelIN5flash19enable_sm80_to_sm89INS1_16FlashAttnBwdSm80INS1_25CollectiveMainloopBwdSm80ILi2ELi2EN4cute5tupleIJNS5_1CILi64EEENS7_ILi128EEES8_EEENS_6half_tEfNS_4arch4Sm80ELb0ELb1ELb0ELb1ELb0ELb0ELb0ELb0ELi2ELi2ELi4ELi2ELb1EEENS1_24CollectiveEpilogueBwdGQAISA_fSD_Li256ELb1ELb0EEENS1_19SingleTileSchedulerILb1ELb0ELb0ELi128EEEEEEEEEvNT_6ParamsE:
	.zero		1160


//--------------------- .nv.constant0._ZN7cutlass13device_kernelIN5flash19enable_sm80_to_sm89INS1_16FlashAttnBwdSm80INS1_25CollectiveMainloopBwdSm80ILi2ELi2EN4cute5tupleIJNS5_1CILi64EEENS7_ILi128EEES8_EEENS_6half_tEfNS_4arch4Sm80ELb0ELb1ELb0ELb1ELb1ELb0ELb0ELb0ELi2ELi2ELi4ELi2ELb1EEENS1_24CollectiveEpilogueBwdGQAISA_fSD_Li256ELb1ELb1EEENS1_19SingleTileSchedulerILb1ELb0ELb0ELi128EEEEEEEEEvNT_6ParamsE --------------------------
	.section	.nv.constant0._ZN7cutlass13device_kernelIN5flash19enable_sm80_to_sm89INS1_16FlashAttnBwdSm80INS1_25CollectiveMainloopBwdSm80ILi2ELi2EN4cute5tupleIJNS5_1CILi64EEENS7_ILi128EEES8_EEENS_6half_tEfNS_4arch4Sm80ELb0ELb1ELb0ELb1ELb1ELb0ELb0ELb0ELi2ELi2ELi4ELi2ELb1EEENS1_24CollectiveEpilogueBwdGQAISA_fSD_Li256ELb1ELb1EEENS1_19SingleTileSchedulerILb1ELb0ELb0ELi128EEEEEEEEEvNT_6ParamsE,"a",@progbits
	.sectionflags	@""
	.align	4
.nv.constant0._ZN7cutlass13device_kernelIN5flash19enable_sm80_to_sm89INS1_16FlashAttnBwdSm80INS1_25CollectiveMainloopBwdSm80ILi2ELi2EN4cute5tupleIJNS5_1CILi64EEENS7_ILi128EEES8_EEENS_6half_tEfNS_4arch4Sm80ELb0ELb1ELb0ELb1ELb1ELb0ELb0ELb0ELi2ELi2ELi4ELi2ELb1EEENS1_24CollectiveEpilogueBwdGQAISA_fSD_Li256ELb1ELb1EEENS1_19SingleTileSchedulerILb1ELb0ELb0ELi128EEEEEEEEEvNT_6ParamsE:
	.zero		1160


//--------------------- .nv.constant0._ZN7cutlass13device_kernelIN5flash19enable_sm80_to_sm89INS1_16FlashAttnBwdSm80INS1_25CollectiveMainloopBwdSm80ILi2ELi2EN4cute5tupleIJNS5_1CILi64EEENS7_ILi128EEES8_EEENS_6half_tEfNS_4arch4Sm80ELb1ELb0ELb0ELb0ELb0ELb0ELb0ELb0ELi2ELi2ELi4ELi2ELb1EEENS1_21CollectiveEpilogueBwdISA_SB_SD_Li256ELb0ELb0ELi2EEENS1_25SingleTileBwdLPTSchedulerILb0ELi128ELb0EEEEEEEEEvNT_6ParamsE --------------------------
	.section	.nv.constant0._ZN7cutlass13device_kernelIN5flash19enable_sm80_to_sm89INS1_16FlashAttnBwdSm80INS1_25CollectiveMainloopBwdSm80ILi2ELi2EN4cute5tupleIJNS5_1CILi64EEENS7_ILi128EEES8_EEENS_6half_tEfNS_4arch4Sm80ELb1ELb0ELb0ELb0ELb0ELb0ELb0ELb0ELi2ELi2ELi4ELi2ELb1EEENS1_21CollectiveEpilogueBwdISA_SB_SD_Li256ELb0ELb0ELi2EEENS1_25SingleTileBwdLPTSchedulerILb0ELi128ELb0EEEEEEEEEvNT_6ParamsE,"a",@progbits
	.sectionflags	@""
	.align	4
.nv.constant0._ZN7cutlass13device_kernelIN5flash19enable_sm80_to_sm89INS1_16FlashAttnBwdSm80INS1_25CollectiveMainloopBwdSm80ILi2ELi2EN4cute5tupleIJNS5_1CILi64EEENS7_ILi128EEES8_EEENS_6half_tEfNS_4arch4Sm80ELb1ELb0ELb0ELb0ELb0ELb0ELb0ELb0ELi2ELi2ELi4ELi2ELb1EEENS1_21CollectiveEpilogueBwdISA_SB_SD_Li256ELb0ELb0ELi2EEENS1_25SingleTileBwdLPTSchedulerILb0ELi128ELb0EEEEEEEEEvNT_6ParamsE:
	.zero		1176


//--------------------- .nv.constant0._ZN7cutlass13device_kernelIN5flash19enable_sm80_to_sm89INS1_16FlashAttnBwdSm80INS1_25CollectiveMainloopBwdSm80ILi2ELi2EN4cute5tupleIJNS5_1CILi64EEENS7_ILi128EEES8_EEENS_6half_tEfNS_4arch4Sm80ELb1ELb0ELb0ELb0ELb1ELb0ELb0ELb0ELi2ELi2ELi4ELi2ELb1EEENS1_21CollectiveEpilogueBwdISA_SB_SD_Li256ELb0ELb0ELi2EEENS1_25SingleTileBwdLPTSchedulerILb0ELi128ELb1EEEEEEEEEvNT_6ParamsE --------------------------
	.section	.nv.constant0._ZN7cutlass13device_kernelIN5flash19enable_sm80_to_sm89INS1_16FlashAttnBwdSm80INS1_25CollectiveMainloopBwdSm80ILi2ELi2EN4cute5tupleIJNS5_1CILi64EEENS7_ILi128EEES8_EEENS_6half_tEfNS_4arch4Sm80ELb1ELb0ELb0ELb0ELb1ELb0ELb0ELb0ELi2ELi2ELi4ELi2ELb1EEENS1_21CollectiveEpilogueBwdISA_SB_SD_Li256ELb0ELb0ELi2EEENS1_25SingleTileBwdLPTSchedulerILb0ELi128ELb1EEEEEEEEEvNT_6ParamsE,"a",@progbits
	.sectionflags	@""
	.align	4
.nv.constant0._ZN7cutlass13device_kernelIN5flash19enable_sm80_to_sm89INS1_16FlashAttnBwdSm80INS1_25CollectiveMainloopBwdSm80ILi2ELi2EN4cute5tupleIJNS5_1CILi64EEENS7_ILi128EEES8_EEENS_6half_tEfNS_4arch4Sm80ELb1ELb0ELb0ELb0ELb1ELb0ELb0ELb0ELi2ELi2ELi4ELi2ELb1EEENS1_21CollectiveEpilogueBwdISA_SB_SD_Li256ELb0ELb0ELi2EEENS1_25SingleTileBwdLPTSchedulerILb0ELi128ELb1EEEEEEEEEvNT_6ParamsE:
	.zero		1176


//--------------------- .nv.constant0._ZN7cutlass13device_kernelIN5flash19enable_sm80_to_sm89INS1_16FlashAttnBwdSm80INS1_25CollectiveMainloopBwdSm80ILi2ELi2EN4cute5tupleIJNS5_1CILi64EEENS7_ILi128EEES8_EEENS_6half_tEfNS_4arch4Sm80ELb1ELb0ELb0ELb0ELb0ELb0ELb0ELb0ELi2ELi2ELi4ELi2ELb1EEENS1_24CollectiveEpilogueBwdGQAISA_fSD_Li256ELb0ELb0EEENS1_25SingleTileBwdLPTSchedulerILb0ELi128ELb0EEEEEEEEEvNT_6ParamsE --------------------------
	.section	.nv.constant0._ZN7cutlass13device_kernelIN5flash19enable_sm80_to_sm89INS1_16FlashAttnBwdSm80INS1_25CollectiveMainloopBwdSm80ILi2ELi2EN4cute5tupleIJNS5_1CILi64EEENS7_ILi128EEES8_EEENS_6half_tEfNS_4arch4Sm80ELb1ELb0ELb0ELb0ELb0ELb0ELb0ELb0ELi2ELi2ELi4ELi2ELb1EEENS1_24CollectiveEpilogueBwdGQAISA_fSD_Li256ELb0ELb0EEENS1_25SingleTileBwdLPTSchedulerILb0ELi128ELb0EEEEEEEEEvNT_6ParamsE,"a",@progbits
	.sectionflags	@""
	.align	4
.nv.constant0._ZN7cutlass13device_kernelIN5flash19enable_sm80_to_sm89INS1_16FlashAttnBwdSm80INS1_25CollectiveMainloopBwdSm80ILi2ELi2EN4cute5tupleIJNS5_1CILi64EEENS7_ILi128EEES8_EEENS_6half_tEfNS_4arch4Sm80ELb1ELb0ELb0ELb0ELb0ELb0ELb0ELb0ELi2ELi2ELi4ELi2ELb1EEENS1_24CollectiveEpilogueBwdGQAISA_fSD_Li256ELb0ELb0EEENS1_25SingleTileBwdLPTSchedulerILb0ELi128ELb0EEEEEEEEEvNT_6ParamsE:
	.zero		1184


//--------------------- .nv.constant0._ZN7cutlass13device_kernelIN5flash19enable_sm80_to_sm89INS1_16FlashAttnBwdSm80INS1_25CollectiveMainloopBwdSm80ILi2ELi2EN4cute5tupleIJNS5_1CILi64EEENS7_ILi128EEES8_EEENS_6half_tEfNS_4arch4Sm80ELb1ELb0ELb0ELb0ELb1ELb0ELb0ELb0ELi2ELi2ELi4ELi2ELb1EEENS1_24CollectiveEpilogueBwdGQAISA_fSD_Li256ELb0ELb1EEENS1_25SingleTileBwdLPTSchedulerILb0ELi128ELb1EEEEEEEEEvNT_6ParamsE --------------------------
	.section	.nv.constant0._ZN7cutlass13device_kernelIN5flash19enable_sm80_to_sm89INS1_16FlashAttnBwdSm80INS1_25CollectiveMainloopBwdSm80ILi2ELi2EN4cute5tupleIJNS5_1CILi64EEENS7_ILi128EEES8_EEENS_6half_tEfNS_4arch4Sm80ELb1ELb0ELb0ELb0ELb1ELb0ELb0ELb0ELi2ELi2ELi4ELi2ELb1EEENS1_24CollectiveEpilogueBwdGQAISA_fSD_Li256ELb0ELb1EEENS1_25SingleTileBwdLPTSchedulerILb0ELi128ELb1EEEEEEEEEvNT_6ParamsE,"a",@progbits
	.sectionflags	@""
	.align	4
.nv.constant0._ZN7cutlass13device_kernelIN5flash19enable_sm80_to_sm89INS1_16FlashAttnBwdSm80INS1_25CollectiveMainloopBwdSm80ILi2ELi2EN4cute5tupleIJNS5_1CILi64EEENS7_ILi128EEES8_EEENS_6half_tEfNS_4arch4Sm80ELb1ELb0ELb0ELb0ELb1ELb0ELb0ELb0ELi2ELi2ELi4ELi2ELb1EEENS1_24CollectiveEpilogueBwdGQAISA_fSD_Li256ELb0ELb1EEENS1_25SingleTileBwdLPTSchedulerILb0ELi128ELb1EEEEEEEEEvNT_6ParamsE:
	.zero		1184


//--------------------- .nv.constant0._ZN7cutlass13device_kernelIN5flash22FlashAttnBwdPreprocessIN4cute5tupleIJNS3_1CILi64EEES6_EEENS_6half_tEfNS_4arch4Sm80ELb1ELb0EEEEEvNT_6ParamsE --------------------------
	.section	.nv.constant0._ZN7cutlass13device_kernelIN5flash22FlashAttnBwdPreprocessIN4cute5tupleIJNS3_1CILi64EEES6_EEENS_6half_tEfNS_4arch4Sm80ELb1ELb0EEEEEvNT_6ParamsE,"a",@progbits
	.sectionflags	@""
	.align	4
.nv.constant0._ZN7cutlass13device_kernelIN5flash22FlashAttnBwdPreprocessIN4cute5tupleIJNS3_1CILi64EEES6_EEENS_6half_tEfNS_4arch4Sm80ELb1ELb0EEEEEvNT_6ParamsE:
	.zero		768


//--------------------- .nv.constant0._ZN7cutlass13device_kernelIN5flash19enable_sm80_to_sm89INS1_16FlashAttnBwdSm80INS1_25CollectiveMainloopBwdSm80ILi2ELi2EN4cute5tupleIJNS5_1CILi64EEENS7_ILi128EEES8_EEENS_6half_tEfNS_4arch4Sm80ELb1ELb0ELb0ELb1ELb0ELb0ELb0ELb0ELi2ELi2ELi4ELi2ELb1EEENS1_21CollectiveEpilogueBwdISA_SB_SD_Li256ELb1ELb0ELi2EEENS1_25SingleTileBwdLPTSchedulerILb1ELi128ELb0EEEEEEEEEvNT_6ParamsE --------------------------
	.section	.nv.constant0._ZN7cutlass13device_kernelIN5flash19enable_sm80_to_sm89INS1_16FlashAttnBwdSm80INS1_25CollectiveMainloopBwdSm80ILi2ELi2EN4cute5tupleIJNS5_1CILi64EEENS7_ILi128EEES8_EEENS_6half_tEfNS_4arch4Sm80ELb1ELb0ELb0ELb1ELb0ELb0ELb0ELb0ELi2ELi2ELi4ELi2ELb1EEENS1_21CollectiveEpilogueBwdISA_SB_SD_Li256ELb1ELb0ELi2EEENS1_25SingleTileBwdLPTSchedulerILb1ELi128ELb0EEEEEEEEEvNT_6ParamsE,"a",@progbits
	.sectionflags	@""
	.align	4
.nv.constant0._ZN7cutlass13device_kernelIN5flash19enable_sm80_to_sm89INS1_16FlashAttnBwdSm80INS1_25CollectiveMainloopBwdSm80ILi2ELi2EN4cute5tupleIJNS5_1CILi64EEENS7_ILi128EEES8_EEENS_6half_tEfNS_4arch4Sm80ELb1ELb0ELb0ELb1ELb0ELb0ELb0ELb0ELi2ELi2ELi4ELi2ELb1EEENS1_21CollectiveEpilogueBwdISA_SB_SD_Li256ELb1ELb0ELi2EEENS1_25SingleTileBwdLPTSchedulerILb1ELi128ELb0EEEEEEEEEvNT_6ParamsE:
	.zero		1176


//--------------------- .nv.constant0._ZN7cutlass13device_kernelIN5flash19enable_sm80_to_sm89INS1_16FlashAttnBwdSm80INS1_25CollectiveMainloopBwdSm80ILi2ELi2EN4cute5tupleIJNS5_1CILi64EEENS7_ILi128EEES8_EEENS_6half_tEfNS_4arch4Sm80ELb1ELb0ELb0ELb1ELb1ELb0ELb0ELb0ELi2ELi2ELi4ELi2ELb1EEENS1_21CollectiveEpilogueBwdISA_SB_SD_Li256ELb1ELb0ELi2EEENS1_25SingleTileBwdLPTSchedulerILb1ELi128ELb1EEEEEEEEEvNT_6ParamsE --------------------------
	.section	.nv.constant0._ZN7cutlass13device_kernelIN5flash19enable_sm80_to_sm89INS1_16FlashAttnBwdSm80INS1_25CollectiveMainloopBwdSm80ILi2ELi2EN4cute5tupleIJNS5_1CILi64EEENS7_ILi128EEES8_EEENS_6half_tEfNS_4arch4Sm80ELb1ELb0ELb0ELb1ELb1ELb0ELb0ELb0ELi2ELi2ELi4ELi2ELb1EEENS1_21CollectiveEpilogueBwdISA_SB_SD_Li256ELb1ELb0ELi2EEENS1_25SingleTileBwdLPTSchedulerILb1ELi128ELb1EEEEEEEEEvNT_6ParamsE,"a",@progbits
	.sectionflags	@""
	.align	4
.nv.constant0._ZN7cutlass13device_kernelIN5flash19enable_sm80_to_sm89INS1_16FlashAttnBwdSm80INS1_25CollectiveMainloopBwdSm80ILi2ELi2EN4cute5tupleIJNS5_1CILi64EEENS7_ILi128EEES8_EEENS_6half_tEfNS_4arch4Sm80ELb1ELb0ELb0ELb1ELb1ELb0ELb0ELb0ELi2ELi2ELi4ELi2ELb1EEENS1_21CollectiveEpilogueBwdISA_SB_SD_Li256ELb1ELb0ELi2EEENS1_25SingleTileBwdLPTSchedulerILb1ELi128ELb1EEEEEEEEEvNT_6ParamsE:
	.zero		1176


//--------------------- .nv.constant0._ZN7cutlass13device_kernelIN5flash19enable_sm80_to_sm89INS1_16FlashAttnBwdSm80INS1_25CollectiveMainloopBwdSm80ILi2ELi2EN4cute5tupleIJNS5_1CILi64EEENS7_ILi128EEES8_EEENS_6half_tEfNS_4arch4Sm80ELb1ELb0ELb0ELb1ELb0ELb0ELb0ELb0ELi2ELi2ELi4ELi2ELb1EEENS1_24CollectiveEpilogueBwdGQAISA_fSD_Li256ELb1ELb0EEENS1_25SingleTileBwdLPTSchedulerILb1ELi128ELb0EEEEEEEEEvNT_6ParamsE --------------------------
	.section	.nv.constant0._ZN7cutlass13device_kernelIN5flash19enable_sm80_to_sm89INS1_16FlashAttnBwdSm80INS1_25CollectiveMainloopBwdSm80ILi2ELi2EN4cute5tupleIJNS5_1CILi64EEENS7_ILi128EEES8_EEENS_6half_tEfNS_4arch4Sm80ELb1ELb0ELb0ELb1ELb0ELb0ELb0ELb0ELi2ELi2ELi4ELi2ELb1EEENS1_24CollectiveEpilogueBwdGQAISA_fSD_Li256ELb1ELb0EEENS1_25SingleTileBwdLPTSchedulerILb1ELi128ELb0EEEEEEEEEvNT_6ParamsE,"a",@progbits
	.sectionflags	@""
	.align	4
.nv.constant0._ZN7cutlass13device_kernelIN5flash19enable_sm80_to_sm89INS1_16FlashAttnBwdSm80INS1_25CollectiveMainloopBwdSm80ILi2ELi2EN4cute5tupleIJNS5_1CILi64EEENS7_ILi128EEES8_EEENS_6half_tEfNS_4arch4Sm80ELb1ELb0ELb0ELb1ELb0ELb0ELb0ELb0ELi2ELi2ELi4ELi2ELb1EEENS1_24CollectiveEpilogueBwdGQAISA_fSD_Li256ELb1ELb0EEENS1_25SingleTileBwdLPTSchedulerILb1ELi128ELb0EEEEEEEEEvNT_6ParamsE:
	.zero		1184


//--------------------- .nv.constant0._ZN7cutlass13device_kernelIN5flash32FlashAttnBwdPostprocessConvertdQIN4cute5tupleIJNS3_1CILi64EEES6_EEENS_6half_tEfNS_4arch4Sm80ELi256ENS3_8TiledMMAINS3_8MMA_AtomIJNS3_28SM80_16x8x16_F32F16F16F32_TNEEEENS3_6LayoutINS4_IJNS5_ILi2EEENS5_ILi4EEENS5_ILi1EEEEEENS4_IJSI_SG_NS5_ILi0EEEEEEEENS4_IJNS5_ILi32EEES6_NS5_ILi16EEEEEEEELb0EEEEEvNT_6ParamsE --------------------------
	.section	.nv.constant0._ZN7cutlass13device_kernelIN5flash32FlashAttnBwdPostprocessConvertdQIN4cute5tupleIJNS3_1CILi64EEES6_EEENS_6half_tEfNS_4arch4Sm80ELi256ENS3_8TiledMMAINS3_8MMA_AtomIJNS3_28SM80_16x8x16_F32F16F16F32_TNEEEENS3_6LayoutINS4_IJNS5_ILi2EEENS5_ILi4EEENS5_ILi1EEEEEENS4_IJSI_SG_NS5_ILi0EEEEEEEENS4_IJNS5_ILi32EEES6_NS5_ILi16EEEEEEEELb0EEEEEvNT_6ParamsE,"a",@progbits
	.sectionflags	@""
	.align	4
.nv.constant0._ZN7cutlass13device_kernelIN5flash32FlashAttnBwdPostprocessConvertdQIN4cute5tupleIJNS3_1CILi64EEES6_EEENS_6half_tEfNS_4arch4Sm80ELi256ENS3_8TiledMMAINS3_8MMA_AtomIJNS3_28SM80_16x8x16_F32F16F16F32_TNEEEENS3_6LayoutINS4_IJNS5_ILi2EEENS5_ILi4EEENS5_ILi1EEEEEENS4_IJSI_SG_NS5_ILi0EEEEEEEENS4_IJNS5_ILi32EEES6_NS5_ILi16EEEEEEEELb0EEEEEvNT_6ParamsE:
	.zero		640


//--------------------- .nv.constant0._ZN7cutlass13device_kernelIN5flash19enable_sm80_to_sm89INS1_16FlashAttnBwdSm80INS1_25CollectiveMainloopBwdSm80ILi2ELi2EN4cute5tupleIJNS5_1CILi64EEENS7_ILi128EEES8_EEENS_6half_tEfNS_4arch4Sm80ELb1ELb0ELb0ELb1ELb1ELb0ELb0ELb0ELi2ELi2ELi4ELi2ELb1EEENS1_24CollectiveEpilogueBwdGQAISA_fSD_Li256ELb1ELb1EEENS1_25SingleTileBwdLPTSchedulerILb1ELi128ELb1EEEEEEEEEvNT_6ParamsE --------------------------
	.section	.nv.constant0._ZN7cutlass13device_kernelIN5flash19enable_sm80_to_sm89INS1_16FlashAttnBwdSm80INS1_25CollectiveMainloopBwdSm80ILi2ELi2EN4cute5tupleIJNS5_1CILi64EEENS7_ILi128EEES8_EEENS_6half_tEfNS_4arch4Sm80ELb1ELb0ELb0ELb1ELb1ELb0ELb0ELb0ELi2ELi2ELi4ELi2ELb1EEENS1_24CollectiveEpilogueBwdGQAISA_fSD_Li256ELb1ELb1EEENS1_25SingleTileBwdLPTSchedulerILb1ELi128ELb1EEEEEEEEEvNT_6ParamsE,"a",@progbits
	.sectionflags	@""
	.align	4
.nv.constant0._ZN7cutlass13device_kernelIN5flash19enable_sm80_to_sm89INS1_16FlashAttnBwdSm80INS1_25CollectiveMainloopBwdSm80ILi2ELi2EN4cute5tupleIJNS5_1CILi64EEENS7_ILi128EEES8_EEENS_6half_tEfNS_4arch4Sm80ELb1ELb0ELb0ELb1ELb1ELb0ELb0ELb0ELi2ELi2ELi4ELi2ELb1EEENS1_24CollectiveEpilogueBwdGQAISA_fSD_Li256ELb1ELb1EEENS1_25SingleTileBwdLPTSchedulerILb1ELi128ELb1EEEEEEEEEvNT_6ParamsE:
	.zero		1184


//--------------------- .nv.constant0._ZN7cutlass13device_kernelIN5flash22FlashAttnBwdPreprocessIN4cute5tupleIJNS3_1CILi64EEES6_EEENS_6half_tEfNS_4arch4Sm80ELb1ELb1EEEEEvNT_6ParamsE --------------------------
	.section	.nv.constant0._ZN7cutlass13device_kernelIN5flash22FlashAttnBwdPreprocessIN4cute5tupleIJNS3_1CILi64EEES6_EEENS_6half_tEfNS_4arch4Sm80ELb1ELb1EEEEEvNT_6ParamsE,"a",@progbits
	.sectionflags	@""
	.align	4
.nv.constant0._ZN7cutlass13device_kernelIN5flash22FlashAttnBwdPreprocessIN4cute5tupleIJNS3_1CILi64EEES6_EEENS_6half_tEfNS_4arch4Sm80ELb1ELb1EEEEEvNT_6ParamsE:
	.zero		768


//--------------------- .nv.constant0._ZN7cutlass13device_kernelIN5flash19enable_sm80_to_sm89INS1_16FlashAttnBwdSm80INS1_25CollectiveMainloopBwdSm80ILi2ELi2EN4cute5tupleIJNS5_1CILi128EEES8_NS7_ILi64EEEEEENS_6half_tEfNS_4arch4Sm80ELb0ELb0ELb0ELb0ELb0ELb0ELb0ELb0ELi2ELi4ELi4ELi4ELb0EEENS1_21CollectiveEpilogueBwdISA_SB_SD_Li256ELb0ELb0ELi2EEENS1_19SingleTileSchedulerILb0ELb0ELb0ELi128EEEEEEEEEvNT_6ParamsE --------------------------
	.section	.nv.constant0._ZN7cutlass13device_kernelIN5flash19enable_sm80_to_sm89INS1_16FlashAttnBwdSm80INS1_25CollectiveMainloopBwdSm80ILi2ELi2EN4cute5tupleIJNS5_1CILi128EEES8_NS7_ILi64EEEEEENS_6half_tEfNS_4arch4Sm80ELb0ELb0ELb0ELb0ELb0ELb0ELb0ELb0ELi2ELi4ELi4ELi4ELb0EEENS1_21CollectiveEpilogueBwdISA_SB_SD_Li256ELb0ELb0ELi2EEENS1_19SingleTileSchedulerILb0ELb0ELb0ELi128EEEEEEEEEvNT_6ParamsE,"a",@progbits
	.sectionflags	@""
	.align	4
.nv.constant0._ZN7cutlass13device_kernelIN5flash19enable_sm80_to_sm89INS1_16FlashAttnBwdSm80INS1_25CollectiveMainloopBwdSm80ILi2ELi2EN4cute5tupleIJNS5_1CILi128EEES8_NS7_ILi64EEEEEENS_6half_tEfNS_4arch4Sm80ELb0ELb0ELb0ELb0ELb0ELb0ELb0ELb0ELi2ELi4ELi4ELi4ELb0EEENS1_21CollectiveEpilogueBwdISA_SB_SD_Li256ELb0ELb0ELi2EEENS1_19SingleTileSchedulerILb0ELb0ELb0ELi128EEEEEEEEEvNT_6ParamsE:
	.zero		1152


//--------------------- .nv.constant0._ZN7cutlass13device_kernelIN5flash19enable_sm80_to_sm89INS1_16FlashAttnBwdSm80INS1_25CollectiveMainloopBwdSm80ILi2ELi2EN4cute5tupleIJNS5_1CILi128EEES8_NS7_ILi64EEEEEENS_6half_tEfNS_4arch4Sm80ELb0ELb0ELb0ELb0ELb1ELb0ELb0ELb0ELi2ELi4ELi4ELi4ELb0EEENS1_21CollectiveEpilogueBwdISA_SB_SD_Li256ELb0ELb0ELi2EEENS1_19SingleTileSchedulerILb0ELb0ELb0ELi128EEEEEEEEEvNT_6ParamsE --------------------------
	.section	.nv.constant0._ZN7cutlass13device_kernelIN5flash19enable_sm80_to_sm89INS1_16FlashAttnBwdSm80INS1_25CollectiveMainloopBwdSm80ILi2ELi2EN4cute5tupleIJNS5_1CILi128EEES8_NS7_ILi64EEEEEENS_6half_tEfNS_4arch4Sm80ELb0ELb0ELb0ELb0ELb1ELb0ELb0ELb0ELi2ELi4ELi4ELi4ELb0EEENS1_21CollectiveEpilogueBwdISA_SB_SD_Li256ELb0ELb0ELi2EEENS1_19SingleTileSchedulerILb0ELb0ELb0ELi128EEEEEEEEEvNT_6ParamsE,"a",@progbits
	.sectionflags	@""
	.align	4
.nv.constant0._ZN7cutlass13device_kernelIN5flash19enable_sm80_to_sm89INS1_16FlashAttnBwdSm80INS1_25CollectiveMainloopBwdSm80ILi2ELi2EN4cute5tupleIJNS5_1CILi128EEES8_NS7_ILi64EEEEEENS_6half_tEfNS_4arch4Sm80ELb0ELb0ELb0ELb0ELb1ELb0ELb0ELb0ELi2ELi4ELi4ELi4ELb0EEENS1_21CollectiveEpilogueBwdISA_SB_SD_Li256ELb0ELb0ELi2EEENS1_19SingleTileSchedulerILb0ELb0ELb0ELi128EEEEEEEEEvNT_6ParamsE:
	.zero		1152


//--------------------- .nv.constant0._ZN7cutlass13device_kernelIN5flash19enable_sm80_to_sm89INS1_16FlashAttnBwdSm80INS1_25CollectiveMainloopBwdSm80ILi2ELi2EN4cute5tupleIJNS5_1CILi128EEES8_NS7_ILi64EEEEEENS_6half_tEfNS_4arch4Sm80ELb0ELb0ELb0ELb0ELb0ELb0ELb0ELb0ELi2ELi4ELi4ELi4ELb0EEENS1_24CollectiveEpilogueBwdGQAISA_fSD_Li256ELb0ELb0EEENS1_19SingleTileSchedulerILb0ELb0ELb0ELi128EEEEEEEEEvNT_6ParamsE --------------------------
	.section	.nv.constant0._ZN7cutlass13device_kernelIN5flash19enable_sm80_to_sm89INS1_16FlashAttnBwdSm80INS1_25CollectiveMainloopBwdSm80ILi2ELi2EN4cute5tupleIJNS5_1CILi128EEES8_NS7_ILi64EEEEEENS_6half_tEfNS_4arch4Sm80ELb0ELb0ELb0ELb0ELb0ELb0ELb0ELb0ELi2ELi4ELi4ELi4ELb0EEENS1_24CollectiveEpilogueBwdGQAISA_fSD_Li256ELb0ELb0EEENS1_19SingleTileSchedulerILb0ELb0ELb0ELi128EEEEEEEEEvNT_6ParamsE,"a",@progbits
	.sectionflags	@""
	.align	4
.nv.constant0._ZN7cutlass13device_kernelIN5flash19enable_sm80_to_sm89INS1_16FlashAttnBwdSm80INS1_25CollectiveMainloopBwdSm80ILi2ELi2EN4cute5tupleIJNS5_1CILi128EEES8_NS7_ILi64EEEEEENS_6half_tEfNS_4arch4Sm80ELb0ELb0ELb0ELb0ELb0ELb0ELb0ELb0ELi2ELi4ELi4ELi4ELb0EEENS1_24CollectiveEpilogueBwdGQAISA_fSD_Li256ELb0ELb0EEENS1_19SingleTileSchedulerILb0ELb0ELb0ELi128EEEEEEEEEvNT_6ParamsE:
	.zero		1160


//--------------------- .nv.constant0._ZN7cutlass13device_kernelIN5flash19enable_sm80_to_sm89INS1_16FlashAttnBwdSm80INS1_25CollectiveMainloopBwdSm80ILi2ELi2EN4cute5tupleIJNS5_1CILi128EEES8_NS7_ILi64EEEEEENS_6half_tEfNS_4arch4Sm80ELb0ELb0ELb0ELb0ELb1ELb0ELb0ELb0ELi2ELi4ELi4ELi4ELb0EEENS1_24CollectiveEpilogueBwdGQAISA_fSD_Li256ELb0ELb1EEENS1_19SingleTileSchedulerILb0ELb0ELb0ELi128EEEEEEEEEvNT_6ParamsE --------------------------
	.section	.nv.constant0._ZN7cutlass13device_kernelIN5flash19enable_sm80_to_sm89INS1_16FlashAttnBwdSm80INS1_25CollectiveMainloopBwdSm80ILi2ELi2EN4cute5tupleIJNS5_1CILi128EEES8_NS7_ILi64EEEEEENS_6half_tEfNS_4arch4Sm80ELb0ELb0ELb0ELb0ELb1ELb0ELb0ELb0ELi2ELi4ELi4ELi4ELb0EEENS1_24CollectiveEpilogueBwdGQAISA_fSD_Li256ELb0ELb1EEENS1_19SingleTileSchedulerILb0ELb0ELb0ELi128EEEEEEEEEvNT_6ParamsE,"a",@progbits
	.sectionflags	@""
	.align	4
.nv.constant0._ZN7cutlass13device_kernelIN5flash19enable_sm80_to_sm89INS1_16FlashAttnBwdSm80INS1_25CollectiveMainloopBwdSm80ILi2ELi2EN4cute5tupleIJNS5_1CILi128EEES8_NS7_ILi64EEEEEENS_6half_tEfNS_4arch4Sm80ELb0ELb0ELb0ELb0ELb1ELb0ELb0ELb0ELi2ELi4ELi4ELi4ELb0EEENS1_24CollectiveEpilogueBwdGQAISA_fSD_Li256ELb0ELb1EEENS1_19SingleTileSchedulerILb0ELb0ELb0ELi128EEEEEEEEEvNT_6ParamsE:
	.zero		1160


//--------------------- .nv.constant0._ZN7cutlass13device_kernelIN5flash19enable_sm80_to_sm89INS1_16FlashAttnBwdSm80INS1_25CollectiveMainloopBwdSm80ILi2ELi2EN4cute5tupleIJNS5_1CILi128EEES8_NS7_ILi64EEEEEENS_6half_tEfNS_4arch4Sm80ELb0ELb0ELb0ELb1ELb0ELb0ELb0ELb0ELi2ELi4ELi4ELi4ELb0EEENS1_21CollectiveEpilogueBwdISA_SB_SD_Li256ELb1ELb0ELi2EEENS1_19SingleTileSchedulerILb1ELb0ELb0ELi128EEEEEEEEEvNT_6ParamsE --------------------------
	.section	.nv.constant0._ZN7cutlass13device_kernelIN5flash19enable_sm80_to_sm89INS1_16FlashAttnBwdSm80INS1_25CollectiveMainloopBwdSm80ILi2ELi2EN4cute5tupleIJNS5_1CILi128EEES8_NS7_ILi64EEEEEENS_6half_tEfNS_4arch4Sm80ELb0ELb0ELb0ELb1ELb0ELb0ELb0ELb0ELi2ELi4ELi4ELi4ELb0EEENS1_21CollectiveEpilogueBwdISA_SB_SD_Li256ELb1ELb0ELi2EEENS1_19SingleTileSchedulerILb1ELb0ELb0ELi128EEEEEEEEEvNT_6ParamsE,"a",@progbits
	.sectionflags	@""
	.align	4
.nv.constant0._ZN7cutlass13device_kernelIN5flash19enable_sm80_to_sm89INS1_16FlashAttnBwdSm80INS1_25CollectiveMainloopBwdSm80ILi2ELi2EN4cute5tupleIJNS5_1CILi128EEES8_NS7_ILi64EEEEEENS_6half_tEfNS_4arch4Sm80ELb0ELb0ELb0ELb1ELb0ELb0ELb0ELb0ELi2ELi4ELi4ELi4ELb0EEENS1_21CollectiveEpilogueBwdISA_SB_SD_Li256ELb1ELb0ELi2EEENS1_19SingleTileSchedulerILb1ELb0ELb0ELi128EEEEEEEEEvNT_6ParamsE:
	.zero		1152


//--------------------- .nv.constant0._ZN7cutlass13device_kernelIN5flash19enable_sm80_to_sm89INS1_16FlashAttnBwdSm80INS1_25CollectiveMainloopBwdSm80ILi2ELi2EN4cute5tupleIJNS5_1CILi128EEES8_NS7_ILi64EEEEEENS_6half_tEfNS_4arch4Sm80ELb0ELb0ELb0ELb1ELb1ELb0ELb0ELb0ELi2ELi4ELi4ELi4ELb0EEENS1_21CollectiveEpilogueBwdISA_SB_SD_Li256ELb1ELb0ELi2EEENS1_19SingleTileSchedulerILb1ELb0ELb0ELi128EEEEEEEEEvNT_6ParamsE --------------------------
	.section	.nv.constant0._ZN7cutlass13device_kernelIN5flash19enable_sm80_to_sm89INS1_16FlashAttnBwdSm80INS1_25CollectiveMainloopBwdSm80ILi2ELi2EN4cute5tupleIJNS5_1CILi128EEES8_NS7_ILi64EEEEEENS_6half_tEfNS_4arch4Sm80ELb0ELb0ELb0ELb1ELb1ELb0ELb0ELb0ELi2ELi4ELi4ELi4ELb0EEENS1_21CollectiveEpilogueBwdISA_SB_SD_Li256ELb1ELb0ELi2EEENS1_19SingleTileSchedulerILb1ELb0ELb0ELi128EEEEEEEEEvNT_6ParamsE,"a",@progbits
	.sectionflags	@""
	.align	4
.nv.constant0._ZN7cutlass13device_kernelIN5flash19enable_sm80_to_sm89INS1_16FlashAttnBwdSm80INS1_25CollectiveMainloopBwdSm80ILi2ELi2EN4cute5tupleIJNS5_1CILi128EEES8_NS7_ILi64EEEEEENS_6half_tEfNS_4arch4Sm80ELb0ELb0ELb0ELb1ELb1ELb0ELb0ELb0ELi2ELi4ELi4ELi4ELb0EEENS1_21CollectiveEpilogueBwdISA_SB_SD_Li256ELb1ELb0ELi2EEENS1_19SingleTileSchedulerILb1ELb0ELb0ELi128EEEEEEEEEvNT_6ParamsE:
	.zero		1152


//--------------------- .nv.constant0._ZN7cutlass13device_kernelIN5flash19enable_sm80_to_sm89INS1_16FlashAttnBwdSm80INS1_25CollectiveMainloopBwdSm80ILi2ELi2EN4cute5tupleIJNS5_1CILi128EEES8_NS7_ILi64EEEEEENS_6half_tEfNS_4arch4Sm80ELb0ELb0ELb0ELb1ELb0ELb0ELb0ELb0ELi2ELi4ELi4ELi4ELb0EEENS1_24CollectiveEpilogueBwdGQAISA_fSD_Li256ELb1ELb0EEENS1_19SingleTileSchedulerILb1ELb0ELb0ELi128EEEEEEEEEvNT_6ParamsE --------------------------
	.section	.nv.constant0._ZN7cutlass13device_kernelIN5flash19enable_sm80_to_sm89INS1_16FlashAttnBwdSm80INS1_25CollectiveMainloopBwdSm80ILi2ELi2EN4cute5tupleIJNS5_1CILi128EEES8_NS7_ILi64EEEEEENS_6half_tEfNS_4arch4Sm80ELb0ELb0ELb0ELb1ELb0ELb0ELb0ELb0ELi2ELi4ELi4ELi4ELb0EEENS1_24CollectiveEpilogueBwdGQAISA_fSD_Li256ELb1ELb0EEENS1_19SingleTileSchedulerILb1ELb0ELb0ELi128EEEEEEEEEvNT_6ParamsE,"a",@progbits
	.sectionflags	@""
	.align	4
.nv.constant0._ZN7cutlass13device_kernelIN5flash19enable_sm80_to_sm89INS1_16FlashAttnBwdSm80INS1_25CollectiveMainloopBwdSm80ILi2ELi2EN4cute5tupleIJNS5_1CILi128EEES8_NS7_ILi64EEEEEENS_6half_tEfNS_4arch4Sm80ELb0ELb0ELb0ELb1ELb0ELb0ELb0ELb0ELi2ELi4ELi4ELi4ELb0EEENS1_24CollectiveEpilogueBwdGQAISA_fSD_Li256ELb1ELb0EEENS1_19SingleTileSchedulerILb1ELb0ELb0ELi128EEEEEEEEEvNT_6ParamsE:
	.zero		1160


//--------------------- .nv.constant0._ZN7cutlass13device_kernelIN5flash19enable_sm80_to_sm89INS1_16FlashAttnBwdSm80INS1_25CollectiveMainloopBwdSm80ILi2ELi2EN4cute5tupleIJNS5_1CILi128EEES8_NS7_ILi64EEEEEENS_6half_tEfNS_4arch4Sm80ELb0ELb0ELb0ELb1ELb1ELb0ELb0ELb0ELi2ELi4ELi4ELi4ELb0EEENS1_24CollectiveEpilogueBwdGQAISA_fSD_Li256ELb1ELb1EEENS1_19SingleTileSchedulerILb1ELb0ELb0ELi128EEEEEEEEEvNT_6ParamsE --------------------------
	.section	.nv.constant0._ZN7cutlass13device_kernelIN5flash19enable_sm80_to_sm89INS1_16FlashAttnBwdSm80INS1_25CollectiveMainloopBwdSm80ILi2ELi2EN4cute5tupleIJNS5_1CILi128EEES8_NS7_ILi64EEEEEENS_6half_tEfNS_4arch4Sm80ELb0ELb0ELb0ELb1ELb1ELb0ELb0ELb0ELi2ELi4ELi4ELi4ELb0EEENS1_24CollectiveEpilogueBwdGQAISA_fSD_Li256ELb1ELb1EEENS1_19SingleTileSchedulerILb1ELb0ELb0ELi128EEEEEEEEEvNT_6ParamsE,"a",@progbits
	.sectionflags	@""
	.align	4
.nv.constant0._ZN7cutlass13device_kernelIN5flash19enable_sm80_to_sm89INS1_16FlashAttnBwdSm80INS1_25CollectiveMainloopBwdSm80ILi2ELi2EN4cute5tupleIJNS5_1CILi128EEES8_NS7_ILi64EEEEEENS_6half_tEfNS_4arch4Sm80ELb0ELb0ELb0ELb1ELb1ELb0ELb0ELb0ELi2ELi4ELi4ELi4ELb0EEENS1_24CollectiveEpilogueBwdGQAISA_fSD_Li256ELb1ELb1EEENS1_19SingleTileSchedulerILb1ELb0ELb0ELi128EEEEEEEEEvNT_6ParamsE:
	.zero		1160


//--------------------- .nv.constant0._ZN7cutlass13device_kernelIN5flash19enable_sm80_to_sm89INS1_16FlashAttnBwdSm80INS1_25CollectiveMainloopBwdSm80ILi2ELi2EN4cute5tupleIJNS5_1CILi128EEES8_NS7_ILi64EEEEEENS_6half_tEfNS_4arch4Sm80ELb0ELb1ELb0ELb0ELb0ELb0ELb0ELb0ELi2ELi4ELi4ELi4ELb0EEENS1_21CollectiveEpilogueBwdISA_SB_SD_Li256ELb0ELb0ELi2EEENS1_19SingleTileSchedulerILb0ELb0ELb0ELi128EEEEEEEEEvNT_6ParamsE --------------------------
	.section	.nv.constant0._ZN7cutlass13device_kernelIN5flash19enable_sm80_to_sm89INS1_16FlashAttnBwdSm80INS1_25CollectiveMainloopBwdSm80ILi2ELi2EN4cute5tupleIJNS5_1CILi128EEES8_NS7_ILi64EEEEEENS_6half_tEfNS_4arch4Sm80ELb0ELb1ELb0ELb0ELb0ELb0ELb0ELb0ELi2ELi4ELi4ELi4ELb0EEENS1_21CollectiveEpilogueBwdISA_SB_SD_Li256ELb0ELb0ELi2EEENS1_19SingleTileSchedulerILb0ELb0ELb0ELi128EEEEEEEEEvNT_6ParamsE,"a",@progbits
	.sectionflags	@""
	.align	4
.nv.constant0._ZN7cutlass13device_kernelIN5flash19enable_sm80_to_sm89INS1_16FlashAttnBwdSm80INS1_25CollectiveMainloopBwdSm80ILi2ELi2EN4cute5tupleIJNS5_1CILi128EEES8_NS7_ILi64EEEEEENS_6half_tEfNS_4arch4Sm80ELb0ELb1ELb0ELb0ELb0ELb0ELb0ELb0ELi2ELi4ELi4ELi4ELb0EEENS1_21CollectiveEpilogueBwdISA_SB_SD_Li256ELb0ELb0ELi2EEENS1_19SingleTileSchedulerILb0ELb0ELb0ELi128EEEEEEEEEvNT_6ParamsE:
	.zero		1152


//--------------------- .nv.constant0._ZN7cutlass13device_kernelIN5flash19enable_sm80_to_sm89INS1_16FlashAttnBwdSm80INS1_25CollectiveMainloopBwdSm80ILi2ELi2EN4cute5tupleIJNS5_1CILi128EEES8_NS7_ILi64EEEEEENS_6half_tEfNS_4arch4Sm80ELb0ELb1ELb0ELb0ELb1ELb0ELb0ELb0ELi2ELi4ELi4ELi4ELb0EEENS1_21CollectiveEpilogueBwdISA_SB_SD_Li256ELb0ELb0ELi2EEENS1_19SingleTileSchedulerILb0ELb0ELb0ELi128EEEEEEEEEvNT_6ParamsE --------------------------
	.section	.nv.constant0._ZN7cutlass13device_kernelIN5flash19enable_sm80_to_sm89INS1_16FlashAttnBwdSm80INS1_25CollectiveMainloopBwdSm80ILi2ELi2EN4cute5tupleIJNS5_1CILi128EEES8_NS7_ILi64EEEEEENS_6half_tEfNS_4arch4Sm80ELb0ELb1ELb0ELb0ELb1ELb0ELb0ELb0ELi2ELi4ELi4ELi4ELb0EEENS1_21CollectiveEpilogueBwdISA_SB_SD_Li256ELb0ELb0ELi2EEENS1_19SingleTileSchedulerILb0ELb0ELb0ELi128EEEEEEEEEvNT_6ParamsE,"a",@progbits
	.sectionflags	@""
	.align	4
.nv.constant0._ZN7cutlass13device_kernelIN5flash19enable_sm80_to_sm89INS1_16FlashAttnBwdSm80INS1_25CollectiveMainloopBwdSm80ILi2ELi2EN4cute5tupleIJNS5_1CILi128EEES8_NS7_ILi64EEEEEENS_6half_tEfNS_4arch4Sm80ELb0ELb1ELb0ELb0ELb1ELb0ELb0ELb0ELi2ELi4ELi4ELi4ELb0EEENS1_21CollectiveEpilogueBwdISA_SB_SD_Li256ELb0ELb0ELi2EEENS1_19SingleTileSchedulerILb0ELb0ELb0ELi128EEEEEEEEEvNT_6ParamsE:
	.zero		1152


//--------------------- .nv.constant0._ZN7cutlass13device_kernelIN5flash19enable_sm80_to_sm89INS1_16FlashAttnBwdSm80INS1_25CollectiveMainloopBwdSm80ILi2ELi2EN4cute5tupleIJNS5_1CILi128EEES8_NS7_ILi64EEEEEENS_6half_tEfNS_4arch4Sm80ELb0ELb1ELb0ELb0ELb0ELb0ELb0ELb0ELi2ELi4ELi4ELi4ELb0EEENS1_24CollectiveEpilogueBwdGQAISA_fSD_Li256ELb0ELb0EEENS1_19SingleTileSchedulerILb0ELb0ELb0ELi128EEEEEEEEEvNT_6ParamsE --------------------------
	.section	.nv.constant0._ZN7cutlass13device_kernelIN5flash19enable_sm80_to_sm89INS1_16FlashAttnBwdSm80INS1_25CollectiveMainloopBwdSm80ILi2ELi2EN4cute5tupleIJNS5_1CILi128EEES8_NS7_ILi64EEEEEENS_6half_tEfNS_4arch4Sm80ELb0ELb1ELb0ELb0ELb0ELb0ELb0ELb0ELi2ELi4ELi4ELi4ELb0EEENS1_24CollectiveEpilogueBwdGQAISA_fSD_Li256ELb0ELb0EEENS1_19SingleTileSchedulerILb0ELb0ELb0ELi128EEEEEEEEEvNT_6ParamsE,"a",@progbits
	.sectionflags	@""
	.align	4
.nv.constant0._ZN7cutlass13device_kernelIN5flash19enable_sm80_to_sm89INS1_16FlashAttnBwdSm80INS1_25CollectiveMainloopBwdSm80ILi2ELi2EN4cute5tupleIJNS5_1CILi128EEES8_NS7_ILi64EEEEEENS_6half_tEfNS_4arch4Sm80ELb0ELb1ELb0ELb0ELb0ELb0ELb0ELb0ELi2ELi4ELi4ELi4ELb0EEENS1_24CollectiveEpilogueBwdGQAISA_fSD_Li256ELb0ELb0EEENS1_19SingleTileSchedulerILb0ELb0ELb0ELi128EEEEEEEEEvNT_6ParamsE:
	.zero		1160


//--------------------- .nv.constant0._ZN7cutlass13device_kernelIN5flash19enable_sm80_to_sm89INS1_16FlashAttnBwdSm80INS1_25CollectiveMainloopBwdSm80ILi2ELi2EN4cute5tupleIJNS5_1CILi128EEES8_NS7_ILi64EEEEEENS_6half_tEfNS_4arch4Sm80ELb0ELb1ELb0ELb0ELb1ELb0ELb0ELb0ELi2ELi4ELi4ELi4ELb0EEENS1_24CollectiveEpilogueBwdGQAISA_fSD_Li256ELb0ELb1EEENS1_19SingleTileSchedulerILb0ELb0ELb0ELi128EEEEEEEEEvNT_6ParamsE --------------------------
	.section	.nv.constant0._ZN7cutlass13device_kernelIN5flash19enable_sm80_to_sm89INS1_16FlashAttnBwdSm80INS1_25CollectiveMainloopBwdSm80ILi2ELi2EN4cute5tupleIJNS5_1CILi128EEES8_NS7_ILi64EEEEEENS_6half_tEfNS_4arch4Sm80ELb0ELb1ELb0ELb0ELb1ELb0ELb0ELb0ELi2ELi4ELi4ELi4ELb0EEENS1_24CollectiveEpilogueBwdGQAISA_fSD_Li256ELb0ELb1EEENS1_19SingleTileSchedulerILb0ELb0ELb0ELi128EEEEEEEEEvNT_6ParamsE,"a",@progbits
	.sectionflags	@""
	.align	4
.nv.constant0._ZN7cutlass13device_kernelIN5flash19enable_sm80_to_sm89INS1_16FlashAttnBwdSm80INS1_25CollectiveMainloopBwdSm80ILi2ELi2EN4cute5tupleIJNS5_1CILi128EEES8_NS7_ILi64EEEEEENS_6half_tEfNS_4arch4Sm80ELb0ELb1ELb0ELb0ELb1ELb0ELb0ELb0ELi2ELi4ELi4ELi4ELb0EEENS1_24CollectiveEpilogueBwdGQAISA_fSD_Li256ELb0ELb1EEENS1_19SingleTileSchedulerILb0ELb0ELb0ELi128EEEEEEEEEvNT_6ParamsE:
	.zero		1160


//--------------------- .nv.constant0._ZN7cutlass13device_kernelIN5flash19enable_sm80_to_sm89INS1_16FlashAttnBwdSm80INS1_25CollectiveMainloopBwdSm80ILi2ELi2EN4cute5tupleIJNS5_1CILi128EEES8_NS7_ILi64EEEEEENS_6half_tEfNS_4arch4Sm80ELb0ELb1ELb0ELb1ELb0ELb0ELb0ELb0ELi2ELi4ELi4ELi4ELb0EEENS1_21CollectiveEpilogueBwdISA_SB_SD_Li256ELb1ELb0ELi2EEENS1_19SingleTileSchedulerILb1ELb0ELb0ELi128EEEEEEEEEvNT_6ParamsE --------------------------
	.section	.nv.constant0._ZN7cutlass13device_kernelIN5flash19enable_sm80_to_sm89INS1_16FlashAttnBwdSm80INS1_25CollectiveMainloopBwdSm80ILi2ELi2EN4cute5tupleIJNS5_1CILi128EEES8_NS7_ILi64EEEEEENS_6half_tEfNS_4arch4Sm80ELb0ELb1ELb0ELb1ELb0ELb0ELb0ELb0ELi2ELi4ELi4ELi4ELb0EEENS1_21CollectiveEpilogueBwdISA_SB_SD_Li256ELb1ELb0ELi2EEENS1_19SingleTileSchedulerILb1ELb0ELb0ELi128EEEEEEEEEvNT_6ParamsE,"a",@progbits
	.sectionflags	@""
	.align	4
.nv.constant0._ZN7cutlass13device_kernelIN5flash19enable_sm80_to_sm89INS1_16FlashAttnBwdSm80INS1_25CollectiveMainloopBwdSm80ILi2ELi2EN4cute5tupleIJNS5_1CILi128EEES8_NS7_ILi64EEEEEENS_6half_tEfNS_4arch4Sm80ELb0ELb1ELb0ELb1ELb0ELb0ELb0ELb0ELi2ELi4ELi4ELi4ELb0EEENS1_21CollectiveEpilogueBwdISA_SB_SD_Li256ELb1ELb0ELi2EEENS1_19SingleTileSchedulerILb1ELb0ELb0ELi128EEEEEEEEEvNT_6ParamsE:
	.zero		1152


//--------------------- .nv.constant0._ZN7cutlass13device_kernelIN5flash19enable_sm80_to_sm89INS1_16FlashAttnBwdSm80INS1_25CollectiveMainloopBwdSm80ILi2ELi2EN4cute5tupleIJNS5_1CILi128EEES8_NS7_ILi64EEEEEENS_6half_tEfNS_4arch4Sm80ELb0ELb1ELb0ELb1ELb1ELb0ELb0ELb0ELi2ELi4ELi4ELi4ELb0EEENS1_21CollectiveEpilogueBwdISA_SB_SD_Li256ELb1ELb0ELi2EEENS1_19SingleTileSchedulerILb1ELb0ELb0ELi128EEEEEEEEEvNT_6ParamsE --------------------------
	.section	.nv.constant0._ZN7cutlass13device_kernelIN5flash19enable_sm80_to_sm89INS1_16FlashAttnBwdSm80INS1_25CollectiveMainloopBwdSm80ILi2ELi2EN4cute5tupleIJNS5_1CILi128EEES8_NS7_ILi64EEEEEENS_6half_tEfNS_4arch4Sm80ELb0ELb1ELb0ELb1ELb1ELb0ELb0ELb0ELi2ELi4ELi4ELi4ELb0EEENS1_21CollectiveEpilogueBwdISA_SB_SD_Li256ELb1ELb0ELi2EEENS1_19SingleTileSchedulerILb1ELb0ELb0ELi128EEEEEEEEEvNT_6ParamsE,"a",@progbits
	.sectionflags	@""
	.align	4
.nv.constant0._ZN7cutlass13device_kernelIN5flash19enable_sm80_to_sm89INS1_16FlashAttnBwdSm80INS1_25CollectiveMainloopBwdSm80ILi2ELi2EN4cute5tupleIJNS5_1CILi128EEES8_NS7_ILi64EEEEEENS_6half_tEfNS_4arch4Sm80ELb0ELb1ELb0ELb1ELb1ELb0ELb0ELb0ELi2ELi4ELi4ELi4ELb0EEENS1_21CollectiveEpilogueBwdISA_SB_SD_Li256ELb1ELb0ELi2EEENS1_19SingleTileSchedulerILb1ELb0ELb0ELi128EEEEEEEEEvNT_6ParamsE:
	.zero		1152


//--------------------- .nv.constant0._ZN7cutlass13device_kernelIN5flash19enable_sm80_to_sm89INS1_16FlashAttnBwdSm80INS1_25CollectiveMainloopBwdSm80ILi2ELi2EN4cute5tupleIJNS5_1CILi128EEES8_NS7_ILi64EEEEEENS_6half_tEfNS_4arch4Sm80ELb0ELb1ELb0ELb1ELb0ELb0ELb0ELb0ELi2ELi4ELi4ELi4ELb0EEENS1_24CollectiveEpilogueBwdGQAISA_fSD_Li256ELb1ELb0EEENS1_19SingleTileSchedulerILb1ELb0ELb0ELi128EEEEEEEEEvNT_6ParamsE --------------------------
	.section	.nv.constant0._ZN7cutlass13device_kernelIN5flash19enable_sm80_to_sm89INS1_16FlashAttnBwdSm80INS1_25CollectiveMainloopBwdSm80ILi2ELi2EN4cute5tupleIJNS5_1CILi128EEES8_NS7_ILi64EEEEEENS_6half_tEfNS_4arch4Sm80ELb0ELb1ELb0ELb1ELb0ELb0ELb0ELb0ELi2ELi4ELi4ELi4ELb0EEENS1_24CollectiveEpilogueBwdGQAISA_fSD_Li256ELb1ELb0EEENS1_19SingleTileSchedulerILb1ELb0ELb0ELi128EEEEEEEEEvNT_6ParamsE,"a",@progbits
	.sectionflags	@""
	.align	4
.nv.constant0._ZN7cutlass13device_kernelIN5flash19enable_sm80_to_sm89INS1_16FlashAttnBwdSm80INS1_25CollectiveMainloopBwdSm80ILi2ELi2EN4cute5tupleIJNS5_1CILi128EEES8_NS7_ILi64EEEEEENS_6half_tEfNS_4arch4Sm80ELb0ELb1ELb0ELb1ELb0ELb0ELb0ELb0ELi2ELi4ELi4ELi4ELb0EEENS1_24CollectiveEpilogueBwdGQAISA_fSD_Li256ELb1ELb0EEENS1_19SingleTileSchedulerILb1ELb0ELb0ELi128EEEEEEEEEvNT_6ParamsE:
	.zero		1160


//--------------------- .nv.constant0._ZN7cutlass13device_kernelIN5flash19enable_sm80_to_sm89INS1_16FlashAttnBwdSm80INS1_25CollectiveMainloopBwdSm80ILi2ELi2EN4cute5tupleIJNS5_1CILi128EEES8_NS7_ILi64EEEEEENS_6half_tEfNS_4arch4Sm80ELb0ELb1ELb0ELb1ELb1ELb0ELb0ELb0ELi2ELi4ELi4ELi4ELb0EEENS1_24CollectiveEpilogueBwdGQAISA_fSD_Li256ELb1ELb1EEENS1_19SingleTileSchedulerILb1ELb0ELb0ELi128EEEEEEEEEvNT_6ParamsE --------------------------
	.section	.nv.constant0._ZN7cutlass13device_kernelIN5flash19enable_sm80_to_sm89INS1_16FlashAttnBwdSm80INS1_25CollectiveMainloopBwdSm80ILi2ELi2EN4cute5tupleIJNS5_1CILi128EEES8_NS7_ILi64EEEEEENS_6half_tEfNS_4arch4Sm80ELb0ELb1ELb0ELb1ELb1ELb0ELb0ELb0ELi2ELi4ELi4ELi4ELb0EEENS1_24CollectiveEpilogueBwdGQAISA_fSD_Li256ELb1ELb1EEENS1_19SingleTileSchedulerILb1ELb0ELb0ELi128EEEEEEEEEvNT_6ParamsE,"a",@progbits
	.sectionflags	@""
	.align	4
.nv.constant0._ZN7cutlass13device_kernelIN5flash19enable_sm80_to_sm89INS1_16FlashAttnBwdSm80INS1_25CollectiveMainloopBwdSm80ILi2ELi2EN4cute5tupleIJNS5_1CILi128EEES8_NS7_ILi64EEEEEENS_6half_tEfNS_4arch4Sm80ELb0ELb1ELb0ELb1ELb1ELb0ELb0ELb0ELi2ELi4ELi4ELi4ELb0EEENS1_24CollectiveEpilogueBwdGQAISA_fSD_Li256ELb1ELb1EEENS1_19SingleTileSchedulerILb1ELb0ELb0ELi128EEEEEEEEEvNT_6ParamsE:
	.zero		1160


//--------------------- .nv.constant0._ZN7cutlass13device_kernelIN5flash19enable_sm80_to_sm89INS1_16FlashAttnBwdSm80INS1_25CollectiveMainloopBwdSm80ILi2ELi2EN4cute5tupleIJNS5_1CILi128EEES8_NS7_ILi64EEEEEENS_6half_tEfNS_4arch4Sm80ELb1ELb0ELb0ELb0ELb0ELb0ELb0ELb0ELi2ELi4ELi4ELi4ELb0EEENS1_21CollectiveEpilogueBwdISA_SB_SD_Li256ELb0ELb0ELi2EEENS1_25SingleTileBwdLPTSchedulerILb0ELi128ELb0EEEEEEEEEvNT_6ParamsE --------------------------
	.section	.nv.constant0._ZN7cutlass13device_kernelIN5flash19enable_sm80_to_sm89INS1_16FlashAttnBwdSm80INS1_25CollectiveMainloopBwdSm80ILi2ELi2EN4cute5tupleIJNS5_1CILi128EEES8_NS7_ILi64EEEEEENS_6half_tEfNS_4arch4Sm80ELb1ELb0ELb0ELb0ELb0ELb0ELb0ELb0ELi2ELi4ELi4ELi4ELb0EEENS1_21CollectiveEpilogueBwdISA_SB_SD_Li256ELb0ELb0ELi2EEENS1_25SingleTileBwdLPTSchedulerILb0ELi128ELb0EEEEEEEEEvNT_6ParamsE,"a",@progbits
	.sectionflags	@""
	.align	4
.nv.constant0._ZN7cutlass13device_kernelIN5flash19enable_sm80_to_sm89INS1_16FlashAttnBwdSm80INS1_25CollectiveMainloopBwdSm80ILi2ELi2EN4cute5tupleIJNS5_1CILi128EEES8_NS7_ILi64EEEEEENS_6half_tEfNS_4arch4Sm80ELb1ELb0ELb0ELb0ELb0ELb0ELb0ELb0ELi2ELi4ELi4ELi4ELb0EEENS1_21CollectiveEpilogueBwdISA_SB_SD_Li256ELb0ELb0ELi2EEENS1_25SingleTileBwdLPTSchedulerILb0ELi128ELb0EEEEEEEEEvNT_6ParamsE:
	.zero		1176


//--------------------- .nv.constant0._ZN7cutlass13device_kernelIN5flash19enable_sm80_to_sm89INS1_16FlashAttnBwdSm80INS1_25CollectiveMainloopBwdSm80ILi2ELi2EN4cute5tupleIJNS5_1CILi128EEES8_NS7_ILi64EEEEEENS_6half_tEfNS_4arch4Sm80ELb1ELb0ELb0ELb0ELb1ELb0ELb0ELb0ELi2ELi4ELi4ELi4ELb0EEENS1_21CollectiveEpilogueBwdISA_SB_SD_Li256ELb0ELb0ELi2EEENS1_25SingleTileBwdLPTSchedulerILb0ELi128ELb1EEEEEEEEEvNT_6ParamsE --------------------------
	.section	.nv.constant0._ZN7cutlass13device_kernelIN5flash19enable_sm80_to_sm89INS1_16FlashAttnBwdSm80INS1_25CollectiveMainloopBwdSm80ILi2ELi2EN4cute5tupleIJNS5_1CILi128EEES8_NS7_ILi64EEEEEENS_6half_tEfNS_4arch4Sm80ELb1ELb0ELb0ELb0ELb1ELb0ELb0ELb0ELi2ELi4ELi4ELi4ELb0EEENS1_21CollectiveEpilogueBwdISA_SB_SD_Li256ELb0ELb0ELi2EEENS1_25SingleTileBwdLPTSchedulerILb0ELi128ELb1EEEEEEEEEvNT_6ParamsE,"a",@progbits
	.sectionflags	@""
	.align	4
.nv.constant0._ZN7cutlass13device_kernelIN5flash19enable_sm80_to_sm89INS1_16FlashAttnBwdSm80INS1_25CollectiveMainloopBwdSm80ILi2ELi2EN4cute5tupleIJNS5_1CILi128EEES8_NS7_ILi64EEEEEENS_6half_tEfNS_4arch4Sm80ELb1ELb0ELb0ELb0ELb1ELb0ELb0ELb0ELi2ELi4ELi4ELi4ELb0EEENS1_21CollectiveEpilogueBwdISA_SB_SD_Li256ELb0ELb0ELi2EEENS1_25SingleTileBwdLPTSchedulerILb0ELi128ELb1EEEEEEEEEvNT_6ParamsE:
	.zero		1176


//--------------------- .nv.constant0._ZN7cutlass13device_kernelIN5flash19enable_sm80_to_sm89INS1_16FlashAttnBwdSm80INS1_25CollectiveMainloopBwdSm80ILi2ELi2EN4cute5tupleIJNS5_1CILi128EEES8_NS7_ILi64EEEEEENS_6half_tEfNS_4arch4Sm80ELb1ELb0ELb0ELb0ELb0ELb0ELb0ELb0ELi2ELi4ELi4ELi4ELb0EEENS1_24CollectiveEpilogueBwdGQAISA_fSD_Li256ELb0ELb0EEENS1_25SingleTileBwdLPTSchedulerILb0ELi128ELb0EEEEEEEEEvNT_6ParamsE --------------------------
	.section	.nv.constant0._ZN7cutlass13device_kernelIN5flash19enable_sm80_to_sm89INS1_16FlashAttnBwdSm80INS1_25CollectiveMainloopBwdSm80ILi2ELi2EN4cute5tupleIJNS5_1CILi128EEES8_NS7_ILi64EEEEEENS_6half_tEfNS_4arch4Sm80ELb1ELb0ELb0ELb0ELb0ELb0ELb0ELb0ELi2ELi4ELi4ELi4ELb0EEENS1_24CollectiveEpilogueBwdGQAISA_fSD_Li256ELb0ELb0EEENS1_25SingleTileBwdLPTSchedulerILb0ELi128ELb0EEEEEEEEEvNT_6ParamsE,"a",@progbits
	.sectionflags	@""
	.align	4
.nv.constant0._ZN7cutlass13device_kernelIN5flash19enable_sm80_to_sm89INS1_16FlashAttnBwdSm80INS1_25CollectiveMainloopBwdSm80ILi2ELi2EN4cute5tupleIJNS5_1CILi128EEES8_NS7_ILi64EEEEEENS_6half_tEfNS_4arch4Sm80ELb1ELb0ELb0ELb0ELb0ELb0ELb0ELb0ELi2ELi4ELi4ELi4ELb0EEENS1_24CollectiveEpilogueBwdGQAISA_fSD_Li256ELb0ELb0EEENS1_25SingleTileBwdLPTSchedulerILb0ELi128ELb0EEEEEEEEEvNT_6ParamsE:
	.zero		1184


//--------------------- .nv.constant0._ZN7cutlass13device_kernelIN5flash19enable_sm80_to_sm89INS1_16FlashAttnBwdSm80INS1_25CollectiveMainloopBwdSm80ILi2ELi2EN4cute5tupleIJNS5_1CILi128EEES8_NS7_ILi64EEEEEENS_6half_tEfNS_4arch4Sm80ELb1ELb0ELb0ELb0ELb1ELb0ELb0ELb0ELi2ELi4ELi4ELi4ELb0EEENS1_24CollectiveEpilogueBwdGQAISA_fSD_Li256ELb0ELb1EEENS1_25SingleTileBwdLPTSchedulerILb0ELi128ELb1EEEEEEEEEvNT_6ParamsE --------------------------
	.section	.nv.constant0._ZN7cutlass13device_kernelIN5flash19enable_sm80_to_sm89INS1_16FlashAttnBwdSm80INS1_25CollectiveMainloopBwdSm80ILi2ELi2EN4cute5tupleIJNS5_1CILi128EEES8_NS7_ILi64EEEEEENS_6half_tEfNS_4arch4Sm80ELb1ELb0ELb0ELb0ELb1ELb0ELb0ELb0ELi2ELi4ELi4ELi4ELb0EEENS1_24CollectiveEpilogueBwdGQAISA_fSD_Li256ELb0ELb1EEENS1_25SingleTileBwdLPTSchedulerILb0ELi128ELb1EEEEEEEEEvNT_6ParamsE,"a",@progbits
	.sectionflags	@""
	.align	4
.nv.constant0._ZN7cutlass13device_kernelIN5flash19enable_sm80_to_sm89INS1_16FlashAttnBwdSm80INS1_25CollectiveMainloopBwdSm80ILi2ELi2EN4cute5tupleIJNS5_1CILi128EEES8_NS7_ILi64EEEEEENS_6half_tEfNS_4arch4Sm80ELb1ELb0ELb0ELb0ELb1ELb0ELb0ELb0ELi2ELi4ELi4ELi4ELb0EEENS1_24CollectiveEpilogueBwdGQAISA_fSD_Li256ELb0ELb1EEENS1_25SingleTileBwdLPTSchedulerILb0ELi128ELb1EEEEEEEEEvNT_6ParamsE:
	.zero		1184


//--------------------- .nv.constant0._ZN7cutlass13device_kernelIN5flash22FlashAttnBwdPreprocessIN4cute5tupleIJNS3_1CILi128EEENS5_ILi64EEEEEENS_6half_tEfNS_4arch4Sm80ELb1ELb0EEEEEvNT_6ParamsE --------------------------
	.section	.nv.constant0._ZN7cutlass13device_kernelIN5flash22FlashAttnBwdPreprocessIN4cute5tupleIJNS3_1CILi128EEENS5_ILi64EEEEEENS_6half_tEfNS_4arch4Sm80ELb1ELb0EEEEEvNT_6ParamsE,"a",@progbits
	.sectionflags	@""
	.align	4
.nv.constant0._ZN7cutlass13device_kernelIN5flash22FlashAttnBwdPreprocessIN4cute5tupleIJNS3_1CILi128EEENS5_ILi64EEEEEENS_6half_tEfNS_4arch4Sm80ELb1ELb0EEEEEvNT_6ParamsE:
	.zero		768


//--------------------- .nv.constant0._ZN7cutlass13device_kernelIN5flash19enable_sm80_to_sm89INS1_16FlashAttnBwdSm80INS1_25CollectiveMainloopBwdSm80ILi2ELi2EN4cute5tupleIJNS5_1CILi128EEES8_NS7_ILi64EEEEEENS_6half_tEfNS_4arch4Sm80ELb1ELb0ELb0ELb1ELb0ELb0ELb0ELb0ELi2ELi4ELi4ELi4ELb0EEENS1_21CollectiveEpilogueBwdISA_SB_SD_Li256ELb1ELb0ELi2EEENS1_25SingleTileBwdLPTSchedulerILb1ELi128ELb0EEEEEEEEEvNT_6ParamsE --------------------------
	.section	.nv.constant0._ZN7cutlass13device_kernelIN5flash19enable_sm80_to_sm89INS1_16FlashAttnBwdSm80INS1_25CollectiveMainloopBwdSm80ILi2ELi2EN4cute5tupleIJNS5_1CILi128EEES8_NS7_ILi64EEEEEENS_6half_tEfNS_4arch4Sm80ELb1ELb0ELb0ELb1ELb0ELb0ELb0ELb0ELi2ELi4ELi4ELi4ELb0EEENS1_21CollectiveEpilogueBwdISA_SB_SD_Li256ELb1ELb0ELi2EEENS1_25SingleTileBwdLPTSchedulerILb1ELi128ELb0EEEEEEEEEvNT_6ParamsE,"a",@progbits
	.sectionflags	@""
	.align	4
.nv.constant0._ZN7cutlass13device_kernelIN5flash19enable_sm80_to_sm89INS1_16FlashAttnBwdSm80INS1_25CollectiveMainloopBwdSm80ILi2ELi2EN4cute5tupleIJNS5_1CILi128EEES8_NS7_ILi64EEEEEENS_6half_tEfNS_4arch4Sm80ELb1ELb0ELb0ELb1ELb0ELb0ELb0ELb0ELi2ELi4ELi4ELi4ELb0EEENS1_21CollectiveEpilogueBwdISA_SB_SD_Li256ELb1ELb0ELi2EEENS1_25SingleTileBwdLPTSchedulerILb1ELi128ELb0EEEEEEEEEvNT_6ParamsE:
	.zero		1176


//--------------------- .nv.constant0._ZN7cutlass13device_kernelIN5flash19enable_sm80_to_sm89INS1_16FlashAttnBwdSm80INS1_25CollectiveMainloopBwdSm80ILi2ELi2EN4cute5tupleIJNS5_1CILi128EEES8_NS7_ILi64EEEEEENS_6half_tEfNS_4arch4Sm80ELb1ELb0ELb0ELb1ELb1ELb0ELb0ELb0ELi2ELi4ELi4ELi4ELb0EEENS1_21CollectiveEpilogueBwdISA_SB_SD_Li256ELb1ELb0ELi2EEENS1_25SingleTileBwdLPTSchedulerILb1ELi128ELb1EEEEEEEEEvNT_6ParamsE --------------------------
	.section	.nv.constant0._ZN7cutlass13device_kernelIN5flash19enable_sm80_to_sm89INS1_16FlashAttnBwdSm80INS1_25CollectiveMainloopBwdSm80ILi2ELi2EN4cute5tupleIJNS5_1CILi128EEES8_NS7_ILi64EEEEEENS_6half_tEfNS_4arch4Sm80ELb1ELb0ELb0ELb1ELb1ELb0ELb0ELb0ELi2ELi4ELi4ELi4ELb0EEENS1_21CollectiveEpilogueBwdISA_SB_SD_Li256ELb1ELb0ELi2EEENS1_25SingleTileBwdLPTSchedulerILb1ELi128ELb1EEEEEEEEEvNT_6ParamsE,"a",@progbits
	.sectionflags	@""
	.align	4
.nv.constant0._ZN7cutlass13device_kernelIN5flash19enable_sm80_to_sm89INS1_16FlashAttnBwdSm80INS1_25CollectiveMainloopBwdSm80ILi2ELi2EN4cute5tupleIJNS5_1CILi128EEES8_NS7_ILi64EEEEEENS_6half_tEfNS_4arch4Sm80ELb1ELb0ELb0ELb1ELb1ELb0ELb0ELb0ELi2ELi4ELi4ELi4ELb0EEENS1_21CollectiveEpilogueBwdISA_SB_SD_Li256ELb1ELb0ELi2EEENS1_25SingleTileBwdLPTSchedulerILb1ELi128ELb1EEEEEEEEEvNT_6ParamsE:
	.zero		1176


//--------------------- .nv.constant0._ZN7cutlass13device_kernelIN5flash19enable_sm80_to_sm89INS1_16FlashAttnBwdSm80INS1_25CollectiveMainloopBwdSm80ILi2ELi2EN4cute5tupleIJNS5_1CILi128EEES8_NS7_ILi64EEEEEENS_6half_tEfNS_4arch4Sm80ELb1ELb0ELb0ELb1ELb0ELb0ELb0ELb0ELi2ELi4ELi4ELi4ELb0EEENS1_24CollectiveEpilogueBwdGQAISA_fSD_Li256ELb1ELb0EEENS1_25SingleTileBwdLPTSchedulerILb1ELi128ELb0EEEEEEEEEvNT_6ParamsE --------------------------
	.section	.nv.constant0._ZN7cutlass13device_kernelIN5flash19enable_sm80_to_sm89INS1_16FlashAttnBwdSm80INS1_25CollectiveMainloopBwdSm80ILi2ELi2EN4cute5tupleIJNS5_1CILi128EEES8_NS7_ILi64EEEEEENS_6half_tEfNS_4arch4Sm80ELb1ELb0ELb0ELb1ELb0ELb0ELb0ELb0ELi2ELi4ELi4ELi4ELb0EEENS1_24CollectiveEpilogueBwdGQAISA_fSD_Li256ELb1ELb0EEENS1_25SingleTileBwdLPTSchedulerILb1ELi128ELb0EEEEEEEEEvNT_6ParamsE,"a",@progbits
	.sectionflags	@""
	.align	4
.nv.constant0._ZN7cutlass13device_kernelIN5flash19enable_sm80_to_sm89INS1_16FlashAttnBwdSm80INS1_25CollectiveMainloopBwdSm80ILi2ELi2EN4cute5tupleIJNS5_1CILi128EEES8_NS7_ILi64EEEEEENS_6half_tEfNS_4arch4Sm80ELb1ELb0ELb0ELb1ELb0ELb0ELb0ELb0ELi2ELi4ELi4ELi4ELb0EEENS1_24CollectiveEpilogueBwdGQAISA_fSD_Li256ELb1ELb0EEENS1_25SingleTileBwdLPTSchedulerILb1ELi128ELb0EEEEEEEEEvNT_6ParamsE:
	.zero		1184


//--------------------- .nv.constant0._ZN7cutlass13device_kernelIN5flash32FlashAttnBwdPostprocessConvertdQIN4cute5tupleIJNS3_1CILi128EEENS5_ILi64EEEEEENS_6half_tEfNS_4arch4Sm80ELi256ENS3_8TiledMMAINS3_8MMA_AtomIJNS3_28SM80_16x8x16_F32F16F16F32_TNEEEENS3_6LayoutINS4_IJNS5_ILi4EEENS5_ILi2EEENS5_ILi1EEEEEENS4_IJSJ_SH_NS5_ILi0EEEEEEEENS4_IJS7_NS5_ILi32EEENS5_ILi16EEEEEEEELb0EEEEEvNT_6ParamsE --------------------------
	.section	.nv.constant0._ZN7cutlass13device_kernelIN5flash32FlashAttnBwdPostprocessConvertdQIN4cute5tupleIJNS3_1CILi128EEENS5_ILi64EEEEEENS_6half_tEfNS_4arch4Sm80ELi256ENS3_8TiledMMAINS3_8MMA_AtomIJNS3_28SM80_16x8x16_F32F16F16F32_TNEEEENS3_6LayoutINS4_IJNS5_ILi4EEENS5_ILi2EEENS5_ILi1EEEEEENS4_IJSJ_SH_NS5_ILi0EEEEEEEENS4_IJS7_NS5_ILi32EEENS5_ILi16EEEEEEEELb0EEEEEvNT_6ParamsE,"a",@progbits
	.sectionflags	@""
	.align	4
.nv.constant0._ZN7cutlass13device_kernelIN5flash32FlashAttnBwdPostprocessConvertdQIN4cute5tupleIJNS3_1CILi128EEENS5_ILi64EEEEEENS_6half_tEfNS_4arch4Sm80ELi256ENS3_8TiledMMAINS3_8MMA_AtomIJNS3_28SM80_16x8x16_F32F16F16F32_TNEEEENS3_6LayoutINS4_IJNS5_ILi4EEENS5_ILi2EEENS5_ILi1EEEEEENS4_IJSJ_SH_NS5_ILi0EEEEEEEENS4_IJS7_NS5_ILi32EEENS5_ILi16EEEEEEEELb0EEEEEvNT_6ParamsE:
	.zero		640


//--------------------- .nv.constant0._ZN7cutlass13device_kernelIN5flash19enable_sm80_to_sm89INS1_16FlashAttnBwdSm80INS1_25CollectiveMainloopBwdSm80ILi2ELi2EN4cute5tupleIJNS5_1CILi128EEES8_NS7_ILi64EEEEEENS_6half_tEfNS_4arch4Sm80ELb1ELb0ELb0ELb1ELb1ELb0ELb0ELb0ELi2ELi4ELi4ELi4ELb0EEENS1_24CollectiveEpilogueBwdGQAISA_fSD_Li256ELb1ELb1EEENS1_25SingleTileBwdLPTSchedulerILb1ELi128ELb1EEEEEEEEEvNT_6ParamsE --------------------------
	.section	.nv.constant0._ZN7cutlass13device_kernelIN5flash19enable_sm80_to_sm89INS1_16FlashAttnBwdSm80INS1_25CollectiveMainloopBwdSm80ILi2ELi2EN4cute5tupleIJNS5_1CILi128EEES8_NS7_ILi64EEEEEENS_6half_tEfNS_4arch4Sm80ELb1ELb0ELb0ELb1ELb1ELb0ELb0ELb0ELi2ELi4ELi4ELi4ELb0EEENS1_24CollectiveEpilogueBwdGQAISA_fSD_Li256ELb1ELb1EEENS1_25SingleTileBwdLPTSchedulerILb1ELi128ELb1EEEEEEEEEvNT_6ParamsE,"a",@progbits
	.sectionflags	@""
	.align	4
.nv.constant0._ZN7cutlass13device_kernelIN5flash19enable_sm80_to_sm89INS1_16FlashAttnBwdSm80INS1_25CollectiveMainloopBwdSm80ILi2ELi2EN4cute5tupleIJNS5_1CILi128EEES8_NS7_ILi64EEEEEENS_6half_tEfNS_4arch4Sm80ELb1ELb0ELb0ELb1ELb1ELb0ELb0ELb0ELi2ELi4ELi4ELi4ELb0EEENS1_24CollectiveEpilogueBwdGQAISA_fSD_Li256ELb1ELb1EEENS1_25SingleTileBwdLPTSchedulerILb1ELi128ELb1EEEEEEEEEvNT_6ParamsE:
	.zero		1184


//--------------------- .nv.constant0._ZN7cutlass13device_kernelIN5flash22FlashAttnBwdPreprocessIN4cute5tupleIJNS3_1CILi128EEENS5_ILi64EEEEEENS_6half_tEfNS_4arch4Sm80ELb1ELb1EEEEEvNT_6ParamsE --------------------------
	.section	.nv.constant0._ZN7cutlass13device_kernelIN5flash22FlashAttnBwdPreprocessIN4cute5tupleIJNS3_1CILi128EEENS5_ILi64EEEEEENS_6half_tEfNS_4arch4Sm80ELb1ELb1EEEEEvNT_6ParamsE,"a",@progbits
	.sectionflags	@""
	.align	4
.nv.constant0._ZN7cutlass13device_kernelIN5flash22FlashAttnBwdPreprocessIN4cute5tupleIJNS3_1CILi128EEENS5_ILi64EEEEEENS_6half_tEfNS_4arch4Sm80ELb1ELb1EEEEEvNT_6ParamsE:
	.zero		768


//--------------------- SYMBOLS --------------------------

	.type		.nv.reservedSmem.offset0,@object
	.size		.nv.reservedSmem.offset0,0x4
